	.target	sm_100a

	.elftype	@"ET_EXEC"


//--------------------- .note.nv.tkinfo           --------------------------
	.section	.note.nv.tkinfo,"",@"SHT_NOTE"
	.sectionflags	@"SHF_NOTE_NV_TKINFO"
	.tkinfo
        /*0018*/ 	.word	0x00000002
        /*0030*/ 	.string	""
        /*0030*/ 	.string	"ptxas"
        /*0030*/ 	.string	"Cuda compilation tools, release 13.0, V13.0.88"
        /*0030*/ 	.string	"Build cuda_13.0.r13.0/compiler.36424714_0"
        /*0030*/ 	.string	"-arch sm_100a -m 64 "



//--------------------- .note.nv.cuinfo           --------------------------
	.section	.note.nv.cuinfo,"",@"SHT_NOTE"
	.sectionflags	@"SHF_NOTE_NV_CUINFO"
        /*0018*/ 	.short	0x0002
        /*001a*/ 	.short	0x0064
        /*001c*/ 	.short	0x0082
	.zero		2


//--------------------- .nv.info                  --------------------------
	.section	.nv.info,"",@"SHT_CUDA_INFO"
	.align	4


	//----- nvinfo : EIATTR_REGCOUNT
	.align		4
        /*0000*/ 	.byte	0x04, 0x2f
        /*0002*/ 	.short	(.L_19 - .L_18)
	.align		4
.L_18:
        /*0004*/ 	.word	index@(_ZN7cutlass13device_kernelINS_4conv6kernel13ConvUniversalINS1_16ConvProblemShapeILNS1_8OperatorE0ELi3EEENS1_10collective14CollectiveConvINS1_47MainloopSm100TmaUmmaWarpSpecializedImplicitGemmILS5_0ELi8ELi3ELi1ELi2EN4cute5tupleIJNSA_1CILi2EEENSC_ILi1EEESE_EEEEENSB_IJNSC_ILi256EEENSC_ILi128EEENSB_IJNSC_ILi64EEEEEEEEENS_10bfloat16_tESM_NSA_8TiledMMAINSA_8MMA_AtomIJNSA_26SM100_MMA_F16BF16_2x1SM_SSISM_SM_fLi256ELi128ELNSA_4UMMA5MajorE0ELSR_0ELNSQ_7ScaleInE0ELSS_0EEEEEENSA_6LayoutINSB_IJSE_SE_SE_EEENSB_IJNSC_ILi0EEESX_SX_EEEEENSB_IJNSA_10UnderscoreES10_S10_EEEEENS7_6detail27Sm100ImplicitGemmTileTraitsINSA_25SM100_TMA_2SM_LOAD_IM2COLENSA_14ComposedLayoutINSA_7SwizzleILi3ELi4ELi3EEENSA_18smem_ptr_flag_bitsILi16EEENSV_INSB_IJNSC_ILi8EEESJ_EEENSB_IJSJ_SE_EEEEEEEvEENS14_INSA_18SM100_TMA_2SM_LOADES1F_vEEEENS_8epilogue10collective18CollectiveEpilogueINS1K_23Sm100TmaWarpSpecializedILi4ELi2ELi32ELb1ELb0EEEJNSB_IJSI_SI_SK_EEENSB_IJNSV_ISI_SE_EENSV_INSC_ILi32EEESE_EEEEESM_NSB_IJNSB_IJllllEEESE_SX_EEESM_S1V_NS1K_6fusion15FusionCallbacksIS1O_NS1W_17LinearCombinationISM_fSM_fLNS_15FloatRoundStyleE2EEES1P_S1T_JEEENSA_5SM1004TMEM4LOAD26SM100_TMEM_LOAD_32dp32b32xENSA_20SM90_TMA_LOAD_IM2COLENS16_INS17_ILi2ELi4ELi3EEES1A_NSV_INSB_IJS1B_S1R_EEENSB_IJS1R_SE_EEEEEEENSA_39AutoVectorizingCopyWithAssumedAlignmentILi128EEENSA_21SM90_TMA_STORE_IM2COLES2B_S2D_S2D_EEEvvEEEEvNT_6ParamsE)
        /*0008*/ 	.word	0x0000006c


	//----- nvinfo : EIATTR_FRAME_SIZE
	.align		4
.L_19:
        /*000c*/ 	.byte	0x04, 0x11
        /*000e*/ 	.short	(.L_21 - .L_20)
	.align		4
.L_20:
        /*0010*/ 	.word	index@($__internal_2_$__cuda_sm10x_tcgen05_guardrail_trap_unallocated_columns_being_dealloced)
        /*0014*/ 	.word	0x00000008


	//----- nvinfo : EIATTR_FRAME_SIZE
	.align		4
.L_21:
        /*0018*/ 	.byte	0x04, 0x11
        /*001a*/ 	.short	(.L_23 - .L_22)
	.align		4
.L_22:
        /*001c*/ 	.word	index@($__internal_1_$__cuda_sm10x_tcgen05_guardrail_trap_phase_invalid_during_alloc)
        /*0020*/ 	.word	0x00000008


	//----- nvinfo : EIATTR_FRAME_SIZE
	.align		4
.L_23:
        /*0024*/ 	.byte	0x04, 0x11
        /*0026*/ 	.short	(.L_25 - .L_24)
	.align		4
.L_24:
        /*0028*/ 	.word	index@($__internal_0_$__cuda_sm10x_tcgen05_guardrail_trap_col_being_dealloced_not_returned_by_alloc)
        /*002c*/ 	.word	0x00000008


	//----- nvinfo : EIATTR_FRAME_SIZE
	.align		4
.L_25:
        /*0030*/ 	.byte	0x04, 0x11
        /*0032*/ 	.short	(.L_27 - .L_26)
	.align		4
.L_26:
        /*0034*/ 	.word	index@(_ZN7cutlass13device_kernelINS_4conv6kernel13ConvUniversalINS1_16ConvProblemShapeILNS1_8OperatorE0ELi3EEENS1_10collective14CollectiveConvINS1_47MainloopSm100TmaUmmaWarpSpecializedImplicitGemmILS5_0ELi8ELi3ELi1ELi2EN4cute5tupleIJNSA_1CILi2EEENSC_ILi1EEESE_EEEEENSB_IJNSC_ILi256EEENSC_ILi128EEENSB_IJNSC_ILi64EEEEEEEEENS_10bfloat16_tESM_NSA_8TiledMMAINSA_8MMA_AtomIJNSA_26SM100_MMA_F16BF16_2x1SM_SSISM_SM_fLi256ELi128ELNSA_4UMMA5MajorE0ELSR_0ELNSQ_7ScaleInE0ELSS_0EEEEEENSA_6LayoutINSB_IJSE_SE_SE_EEENSB_IJNSC_ILi0EEESX_SX_EEEEENSB_IJNSA_10UnderscoreES10_S10_EEEEENS7_6detail27Sm100ImplicitGemmTileTraitsINSA_25SM100_TMA_2SM_LOAD_IM2COLENSA_14ComposedLayoutINSA_7SwizzleILi3ELi4ELi3EEENSA_18smem_ptr_flag_bitsILi16EEENSV_INSB_IJNSC_ILi8EEESJ_EEENSB_IJSJ_SE_EEEEEEEvEENS14_INSA_18SM100_TMA_2SM_LOADES1F_vEEEENS_8epilogue10collective18CollectiveEpilogueINS1K_23Sm100TmaWarpSpecializedILi4ELi2ELi32ELb1ELb0EEEJNSB_IJSI_SI_SK_EEENSB_IJNSV_ISI_SE_EENSV_INSC_ILi32EEESE_EEEEESM_NSB_IJNSB_IJllllEEESE_SX_EEESM_S1V_NS1K_6fusion15FusionCallbacksIS1O_NS1W_17LinearCombinationISM_fSM_fLNS_15FloatRoundStyleE2EEES1P_S1T_JEEENSA_5SM1004TMEM4LOAD26SM100_TMEM_LOAD_32dp32b32xENSA_20SM90_TMA_LOAD_IM2COLENS16_INS17_ILi2ELi4ELi3EEES1A_NSV_INSB_IJS1B_S1R_EEENSB_IJS1R_SE_EEEEEEENSA_39AutoVectorizingCopyWithAssumedAlignmentILi128EEENSA_21SM90_TMA_STORE_IM2COLES2B_S2D_S2D_EEEvvEEEEvNT_6ParamsE)
        /*0038*/ 	.word	0x00000008


	//----- nvinfo : EIATTR_MIN_STACK_SIZE
	.align		4
.L_27:
        /*003c*/ 	.byte	0x04, 0x12
        /*003e*/ 	.short	(.L_29 - .L_28)
	.align		4
.L_28:
        /*0040*/ 	.word	index@(_ZN7cutlass13device_kernelINS_4conv6kernel13ConvUniversalINS1_16ConvProblemShapeILNS1_8OperatorE0ELi3EEENS1_10collective14CollectiveConvINS1_47MainloopSm100TmaUmmaWarpSpecializedImplicitGemmILS5_0ELi8ELi3ELi1ELi2EN4cute5tupleIJNSA_1CILi2EEENSC_ILi1EEESE_EEEEENSB_IJNSC_ILi256EEENSC_ILi128EEENSB_IJNSC_ILi64EEEEEEEEENS_10bfloat16_tESM_NSA_8TiledMMAINSA_8MMA_AtomIJNSA_26SM100_MMA_F16BF16_2x1SM_SSISM_SM_fLi256ELi128ELNSA_4UMMA5MajorE0ELSR_0ELNSQ_7ScaleInE0ELSS_0EEEEEENSA_6LayoutINSB_IJSE_SE_SE_EEENSB_IJNSC_ILi0EEESX_SX_EEEEENSB_IJNSA_10UnderscoreES10_S10_EEEEENS7_6detail27Sm100ImplicitGemmTileTraitsINSA_25SM100_TMA_2SM_LOAD_IM2COLENSA_14ComposedLayoutINSA_7SwizzleILi3ELi4ELi3EEENSA_18smem_ptr_flag_bitsILi16EEENSV_INSB_IJNSC_ILi8EEESJ_EEENSB_IJSJ_SE_EEEEEEEvEENS14_INSA_18SM100_TMA_2SM_LOADES1F_vEEEENS_8epilogue10collective18CollectiveEpilogueINS1K_23Sm100TmaWarpSpecializedILi4ELi2ELi32ELb1ELb0EEEJNSB_IJSI_SI_SK_EEENSB_IJNSV_ISI_SE_EENSV_INSC_ILi32EEESE_EEEEESM_NSB_IJNSB_IJllllEEESE_SX_EEESM_S1V_NS1K_6fusion15FusionCallbacksIS1O_NS1W_17LinearCombinationISM_fSM_fLNS_15FloatRoundStyleE2EEES1P_S1T_JEEENSA_5SM1004TMEM4LOAD26SM100_TMEM_LOAD_32dp32b32xENSA_20SM90_TMA_LOAD_IM2COLENS16_INS17_ILi2ELi4ELi3EEES1A_NSV_INSB_IJS1B_S1R_EEENSB_IJS1R_SE_EEEEEEENSA_39AutoVectorizingCopyWithAssumedAlignmentILi128EEENSA_21SM90_TMA_STORE_IM2COLES2B_S2D_S2D_EEEvvEEEEvNT_6ParamsE)
        /*0044*/ 	.word	0x00000008
.L_29:


//--------------------- .nv.compat                --------------------------
	.section	.nv.compat,"",@"SHT_CUDA_COMPAT_INFO"
	.align	4
        /*0000*/ 	.byte	0x02, 0x09, 0x01, 0x00, 0x02, 0x02, 0x02, 0x00, 0x02, 0x05, 0x05, 0x00, 0x03, 0x07, 0x01, 0x01
        /*0010*/ 	.byte	0x02, 0x03, 0x01, 0x00, 0x02, 0x06, 0x01, 0x00, 0x04, 0x0b, 0x08, 0x00, 0x09, 0x00, 0x00, 0x00
        /*0020*/ 	.byte	0x00, 0x00, 0x00, 0x00


//--------------------- .nv.info._ZN7cutlass13device_kernelINS_4conv6kernel13ConvUniversalINS1_16ConvProblemShapeILNS1_8OperatorE0ELi3EEENS1_10collective14CollectiveConvINS1_47MainloopSm100TmaUmmaWarpSpecializedImplicitGemmILS5_0ELi8ELi3ELi1ELi2EN4cute5tupleIJNSA_1CILi2EEENSC_ILi1EEESE_EEEEENSB_IJNSC_ILi256EEENSC_ILi128EEENSB_IJNSC_ILi64EEEEEEEEENS_10bfloat16_tESM_NSA_8TiledMMAINSA_8MMA_AtomIJNSA_26SM100_MMA_F16BF16_2x1SM_SSISM_SM_fLi256ELi128ELNSA_4UMMA5MajorE0ELSR_0ELNSQ_7ScaleInE0ELSS_0EEEEEENSA_6LayoutINSB_IJSE_SE_SE_EEENSB_IJNSC_ILi0EEESX_SX_EEEEENSB_IJNSA_10UnderscoreES10_S10_EEEEENS7_6detail27Sm100ImplicitGemmTileTraitsINSA_25SM100_TMA_2SM_LOAD_IM2COLENSA_14ComposedLayoutINSA_7SwizzleILi3ELi4ELi3EEENSA_18smem_ptr_flag_bitsILi16EEENSV_INSB_IJNSC_ILi8EEESJ_EEENSB_IJSJ_SE_EEEEEEEvEENS14_INSA_18SM100_TMA_2SM_LOADES1F_vEEEENS_8epilogue10collective18CollectiveEpilogueINS1K_23Sm100TmaWarpSpecializedILi4ELi2ELi32ELb1ELb0EEEJNSB_IJSI_SI_SK_EEENSB_IJNSV_ISI_SE_EENSV_INSC_ILi32EEESE_EEEEESM_NSB_IJNSB_IJllllEEESE_SX_EEESM_S1V_NS1K_6fusion15FusionCallbacksIS1O_NS1W_17LinearCombinationISM_fSM_fLNS_15FloatRoundStyleE2EEES1P_S1T_JEEENSA_5SM1004TMEM4LOAD26SM100_TMEM_LOAD_32dp32b32xENSA_20SM90_TMA_LOAD_IM2COLENS16_INS17_ILi2ELi4ELi3EEES1A_NSV_INSB_IJS1B_S1R_EEENSB_IJS1R_SE_EEEEEEENSA_39AutoVectorizingCopyWithAssumedAlignmentILi128EEENSA_21SM90_TMA_STORE_IM2COLES2B_S2D_S2D_EEEvvEEEEvNT_6ParamsE --------------------------
	.section	.nv.info._ZN7cutlass13device_kernelINS_4conv6kernel13ConvUniversalINS1_16ConvProblemShapeILNS1_8OperatorE0ELi3EEENS1_10collective14CollectiveConvINS1_47MainloopSm100TmaUmmaWarpSpecializedImplicitGemmILS5_0ELi8ELi3ELi1ELi2EN4cute5tupleIJNSA_1CILi2EEENSC_ILi1EEESE_EEEEENSB_IJNSC_ILi256EEENSC_ILi128EEENSB_IJNSC_ILi64EEEEEEEEENS_10bfloat16_tESM_NSA_8TiledMMAINSA_8MMA_AtomIJNSA_26SM100_MMA_F16BF16_2x1SM_SSISM_SM_fLi256ELi128ELNSA_4UMMA5MajorE0ELSR_0ELNSQ_7ScaleInE0ELSS_0EEEEEENSA_6LayoutINSB_IJSE_SE_SE_EEENSB_IJNSC_ILi0EEESX_SX_EEEEENSB_IJNSA_10UnderscoreES10_S10_EEEEENS7_6detail27Sm100ImplicitGemmTileTraitsINSA_25SM100_TMA_2SM_LOAD_IM2COLENSA_14ComposedLayoutINSA_7SwizzleILi3ELi4ELi3EEENSA_18smem_ptr_flag_bitsILi16EEENSV_INSB_IJNSC_ILi8EEESJ_EEENSB_IJSJ_SE_EEEEEEEvEENS14_INSA_18SM100_TMA_2SM_LOADES1F_vEEEENS_8epilogue10collective18CollectiveEpilogueINS1K_23Sm100TmaWarpSpecializedILi4ELi2ELi32ELb1ELb0EEEJNSB_IJSI_SI_SK_EEENSB_IJNSV_ISI_SE_EENSV_INSC_ILi32EEESE_EEEEESM_NSB_IJNSB_IJllllEEESE_SX_EEESM_S1V_NS1K_6fusion15FusionCallbacksIS1O_NS1W_17LinearCombinationISM_fSM_fLNS_15FloatRoundStyleE2EEES1P_S1T_JEEENSA_5SM1004TMEM4LOAD26SM100_TMEM_LOAD_32dp32b32xENSA_20SM90_TMA_LOAD_IM2COLENS16_INS17_ILi2ELi4ELi3EEES1A_NSV_INSB_IJS1B_S1R_EEENSB_IJS1R_SE_EEEEEEENSA_39AutoVectorizingCopyWithAssumedAlignmentILi128EEENSA_21SM90_TMA_STORE_IM2COLES2B_S2D_S2D_EEEvvEEEEvNT_6ParamsE,"",@"SHT_CUDA_INFO"
	.sectionflags	@""
	.align	4


	//----- nvinfo : EIATTR_CUDA_API_VERSION
	.align		4
        /*0000*/ 	.byte	0x04, 0x37
        /*0002*/ 	.short	(.L_31 - .L_30)
.L_30:
        /*0004*/ 	.word	0x00000082


	//----- nvinfo : EIATTR_KPARAM_INFO
	.align		4
.L_31:
        /*0008*/ 	.byte	0x04, 0x17
        /*000a*/ 	.short	(.L_33 - .L_32)
.L_32:
        /*000c*/ 	.word	0x00000000
        /*0010*/ 	.short	0x0000
        /*0012*/ 	.short	0x0000
        /*0014*/ 	.byte	0x00, 0xf0, 0x01, 0x24


	//----- nvinfo : EIATTR_AT_ENTRY_FRAGMENTS
	.align		4
.L_33:
        /*0018*/ 	.byte	0x04, 0x4f
        /*001a*/ 	.short	(.L_35 - .L_34)


	//   ....[0]....
.L_34:
        /*001c*/ 	.word	0x00000007


	//----- nvinfo : EIATTR_RESERVED_SMEM_USED
	.align		4
.L_35:
        /*0020*/ 	.byte	0x01, 0x41
	.zero		2


	//----- nvinfo : EIATTR_SPARSE_MMA_MASK
	.align		4
        /*0024*/ 	.byte	0x03, 0x50
        /*0026*/ 	.short	0x0000


	//----- nvinfo : EIATTR_TCGEN05_2CTA_USED
	.align		4
        /*0028*/ 	.byte	0x01, 0x52
	.zero		2


	//----- nvinfo : EIATTR_MAXREG_COUNT
	.align		4
        /*002c*/ 	.byte	0x03, 0x1b
        /*002e*/ 	.short	0x00ff


	//----- nvinfo : EIATTR_NUM_BARRIERS
	.align		4
        /*0030*/ 	.byte	0x02, 0x4c
        /*0032*/ 	.byte	0x07
	.zero		1


	//----- nvinfo : EIATTR_EXTERNS
	.align		4
        /*0034*/ 	.byte	0x04, 0x0f
        /*0036*/ 	.short	(.L_37 - .L_36)


	//   ....[0]....
	.align		4
.L_36:
        /*0038*/ 	.word	index@(__assertfail)


	//----- nvinfo : EIATTR_MERCURY_ISA_VERSION
	.align		4
.L_37:
        /*003c*/ 	.byte	0x03, 0x5f
        /*003e*/ 	.short	0x0101


	//----- nvinfo : EIATTR_INT_WARP_WIDE_INSTR_OFFSETS
	.align		4
        /*0040*/ 	.byte	0x04, 0x31
        /*0042*/ 	.short	(.L_39 - .L_38)


	//   ....[0]....
.L_38:
        /*0044*/ 	.word	0x00000cd0


	//   ....[1]....
        /*0048*/ 	.word	0x00000d80


	//   ....[2]....
        /*004c*/ 	.word	0x00004730


	//   ....[3]....
        /*0050*/ 	.word	0x00004750


	//   ....[4]....
        /*0054*/ 	.word	0x00004780


	//   ....[5]....
        /*0058*/ 	.word	0x000054f0


	//   ....[6]....
        /*005c*/ 	.word	0x00005560


	//   ....[7]....
        /*0060*/ 	.word	0x00005670


	//   ....[8]....
        /*0064*/ 	.word	0x000056f0


	//   ....[9]....
        /*0068*/ 	.word	0x000057f0


	//   ....[10]....
        /*006c*/ 	.word	0x00005890


	//   ....[11]....
        /*0070*/ 	.word	0x00005980


	//   ....[12]....
        /*0074*/ 	.word	0x00005aa0


	//----- nvinfo : EIATTR_COOP_GROUP_MASK_REGIDS
	.align		4
.L_39:
        /*0078*/ 	.byte	0x04, 0x29
        /*007a*/ 	.short	(.L_41 - .L_40)


	//   ....[0]....
.L_40:
        /*007c*/ 	.word	0xffffffff


	//   ....[1]....
        /*0080*/ 	.word	0xffffffff


	//   ....[2]....
        /*0084*/ 	.word	0xffffffff


	//   ....[3]....
        /*0088*/ 	.word	0xffffffff


	//   ....[4]....
        /*008c*/ 	.word	0xffffffff


	//   ....[5]....
        /*0090*/ 	.word	0xffffffff


	//   ....[6]....
        /*0094*/ 	.word	0xffffffff


	//   ....[7]....
        /*0098*/ 	.word	0xffffffff


	//   ....[8]....
        /*009c*/ 	.word	0xffffffff


	//   ....[9]....
        /*00a0*/ 	.word	0xffffffff


	//   ....[10]....
        /*00a4*/ 	.word	0xffffffff


	//   ....[11]....
        /*00a8*/ 	.word	0xffffffff


	//   ....[12]....
        /*00ac*/ 	.word	0xffffffff


	//----- nvinfo : EIATTR_COOP_GROUP_INSTR_OFFSETS
	.align		4
.L_41:
        /*00b0*/ 	.byte	0x04, 0x28
        /*00b2*/ 	.short	(.L_43 - .L_42)


	//   ....[0]....
.L_42:
        /*00b4*/ 	.word	0x000000d0


	//   ....[1]....
        /*00b8*/ 	.word	0x00000540


	//   ....[2]....
        /*00bc*/ 	.word	0x00000760


	//   ....[3]....
        /*00c0*/ 	.word	0x00000900


	//   ....[4]....
        /*00c4*/ 	.word	0x00000a00


	//   ....[5]....
        /*00c8*/ 	.word	0x00000b50


	//   ....[6]....
        /*00cc*/ 	.word	0x00000df0


	//   ....[7]....
        /*00d0*/ 	.word	0x00002720


	//   ....[8]....
        /*00d4*/ 	.word	0x000035f0


	//   ....[9]....
        /*00d8*/ 	.word	0x00003ac0


	//   ....[10]....
        /*00dc*/ 	.word	0x00003af0


	//   ....[11]....
        /*00e0*/ 	.word	0x00004640


	//   ....[12]....
        /*00e4*/ 	.word	0x00004850


	//----- nvinfo : EIATTR_VRC_CTA_INIT_COUNT
	.align		4
.L_43:
        /*00e8*/ 	.byte	0x02, 0x4a
        /*00ea*/ 	.byte	0x80
	.zero		1


	//----- nvinfo : EIATTR_SYSCALL_OFFSETS
	.align		4
        /*00ec*/ 	.byte	0x04, 0x46
        /*00ee*/ 	.short	(.L_45 - .L_44)


	//   ....[0]....
.L_44:
        /*00f0*/ 	.word	0x000066d0


	//   ....[1]....
        /*00f4*/ 	.word	0x000067c0


	//   ....[2]....
        /*00f8*/ 	.word	0x00007190


	//   ....[3]....
        /*00fc*/ 	.word	0x00007e40


	//   ....[4]....
        /*0100*/ 	.word	0x00008ac0


	//   ....[5]....
        /*0104*/ 	.word	0x00009730


	//----- nvinfo : EIATTR_MBARRIER_INSTR_OFFSETS
	.align		4
.L_45:
        /*0108*/ 	.byte	0x04, 0x39
        /*010a*/ 	.short	(.L_47 - .L_46)


	//   ....[0]....
.L_46:
        /*010c*/ 	.word	0x00000650
        /*0110*/ 	.word	0x000000ff
        /*0114*/ 	.word	0x00000000
        /*0118*/ 	.short	0x0100
        /*011a*/ 	.byte	0x04
	.zero		1


	//   ....[1]....
        /*011c*/ 	.word	0x00000660
        /*0120*/ 	.word	0x000000ff
        /*0124*/ 	.word	0x00000040
        /*0128*/ 	.short	0x0100
        /*012a*/ 	.byte	0x04
	.zero		1


	//   ....[2]....
        /*012c*/ 	.word	0x00000670
        /*0130*/ 	.word	0x000000ff
        /*0134*/ 	.word	0x00000008
        /*0138*/ 	.short	0x0100
        /*013a*/ 	.byte	0x04
	.zero		1


	//   ....[3]....
        /*013c*/ 	.word	0x00000680
        /*0140*/ 	.word	0x000000ff
        /*0144*/ 	.word	0x00000048
        /*0148*/ 	.short	0x0100
        /*014a*/ 	.byte	0x04
	.zero		1


	//   ....[4]....
        /*014c*/ 	.word	0x00000690
        /*0150*/ 	.word	0x000000ff
        /*0154*/ 	.word	0x00000010
        /*0158*/ 	.short	0x0100
        /*015a*/ 	.byte	0x04
	.zero		1


	//   ....[5]....
        /*015c*/ 	.word	0x000006a0
        /*0160*/ 	.word	0x000000ff
        /*0164*/ 	.word	0x00000050
        /*0168*/ 	.short	0x0100
        /*016a*/ 	.byte	0x04
	.zero		1


	//   ....[6]....
        /*016c*/ 	.word	0x000006b0
        /*0170*/ 	.word	0x000000ff
        /*0174*/ 	.word	0x00000018
        /*0178*/ 	.short	0x0100
        /*017a*/ 	.byte	0x04
	.zero		1


	//   ....[7]....
        /*017c*/ 	.word	0x000006c0
        /*0180*/ 	.word	0x000000ff
        /*0184*/ 	.word	0x00000058
        /*0188*/ 	.short	0x0100
        /*018a*/ 	.byte	0x04
	.zero		1


	//   ....[8]....
        /*018c*/ 	.word	0x000006d0
        /*0190*/ 	.word	0x000000ff
        /*0194*/ 	.word	0x00000020
        /*0198*/ 	.short	0x0100
        /*019a*/ 	.byte	0x04
	.zero		1


	//   ....[9]....
        /*019c*/ 	.word	0x000006e0
        /*01a0*/ 	.word	0x000000ff
        /*01a4*/ 	.word	0x00000060
        /*01a8*/ 	.short	0x0100
        /*01aa*/ 	.byte	0x04
	.zero		1


	//   ....[10]....
        /*01ac*/ 	.word	0x000006f0
        /*01b0*/ 	.word	0x000000ff
        /*01b4*/ 	.word	0x00000028
        /*01b8*/ 	.short	0x0100
        /*01ba*/ 	.byte	0x04
	.zero		1


	//   ....[11]....
        /*01bc*/ 	.word	0x00000700
        /*01c0*/ 	.word	0x000000ff
        /*01c4*/ 	.word	0x00000068
        /*01c8*/ 	.short	0x0100
        /*01ca*/ 	.byte	0x04
	.zero		1


	//   ....[12]....
        /*01cc*/ 	.word	0x00000710
        /*01d0*/ 	.word	0x000000ff
        /*01d4*/ 	.word	0x00000030
        /*01d8*/ 	.short	0x0100
        /*01da*/ 	.byte	0x04
	.zero		1


	//   ....[13]....
        /*01dc*/ 	.word	0x00000720
        /*01e0*/ 	.word	0x000000ff
        /*01e4*/ 	.word	0x00000070
        /*01e8*/ 	.short	0x0100
        /*01ea*/ 	.byte	0x04
	.zero		1


	//   ....[14]....
        /*01ec*/ 	.word	0x00000730
        /*01f0*/ 	.word	0x000000ff
        /*01f4*/ 	.word	0x00000038
        /*01f8*/ 	.short	0x0100
        /*01fa*/ 	.byte	0x04
	.zero		1


	//   ....[15]....
        /*01fc*/ 	.word	0x00000740
        /*0200*/ 	.word	0x000000ff
        /*0204*/ 	.word	0x00000078
        /*0208*/ 	.short	0x0100
        /*020a*/ 	.byte	0x04
	.zero		1


	//   ....[16]....
        /*020c*/ 	.word	0x00000870
        /*0210*/ 	.word	0x000000ff
        /*0214*/ 	.word	0x00000080
        /*0218*/ 	.short	0x0100
        /*021a*/ 	.byte	0x04
	.zero		1


	//   ....[17]....
        /*021c*/ 	.word	0x00000880
        /*0220*/ 	.word	0x000000ff
        /*0224*/ 	.word	0x000000a0
        /*0228*/ 	.short	0x0100
        /*022a*/ 	.byte	0x04
	.zero		1


	//   ....[18]....
        /*022c*/ 	.word	0x00000890
        /*0230*/ 	.word	0x000000ff
        /*0234*/ 	.word	0x00000088
        /*0238*/ 	.short	0x0100
        /*023a*/ 	.byte	0x04
	.zero		1


	//   ....[19]....
        /*023c*/ 	.word	0x000008a0
        /*0240*/ 	.word	0x000000ff
        /*0244*/ 	.word	0x000000a8
        /*0248*/ 	.short	0x0100
        /*024a*/ 	.byte	0x04
	.zero		1


	//   ....[20]....
        /*024c*/ 	.word	0x000008b0
        /*0250*/ 	.word	0x000000ff
        /*0254*/ 	.word	0x00000090
        /*0258*/ 	.short	0x0100
        /*025a*/ 	.byte	0x04
	.zero		1


	//   ....[21]....
        /*025c*/ 	.word	0x000008c0
        /*0260*/ 	.word	0x000000ff
        /*0264*/ 	.word	0x000000b0
        /*0268*/ 	.short	0x0100
        /*026a*/ 	.byte	0x04
	.zero		1


	//   ....[22]....
        /*026c*/ 	.word	0x000008d0
        /*0270*/ 	.word	0x000000ff
        /*0274*/ 	.word	0x00000098
        /*0278*/ 	.short	0x0100
        /*027a*/ 	.byte	0x04
	.zero		1


	//   ....[23]....
        /*027c*/ 	.word	0x000008e0
        /*0280*/ 	.word	0x000000ff
        /*0284*/ 	.word	0x000000b8
        /*0288*/ 	.short	0x0100
        /*028a*/ 	.byte	0x04
	.zero		1


	//   ....[24]....
        /*028c*/ 	.word	0x000009d0
        /*0290*/ 	.word	0x000000ff
        /*0294*/ 	.word	0x000000c0
        /*0298*/ 	.short	0x0100
        /*029a*/ 	.byte	0x04
	.zero		1


	//   ....[25]....
        /*029c*/ 	.word	0x000009e0
        /*02a0*/ 	.word	0x000000ff
        /*02a4*/ 	.word	0x000000c8
        /*02a8*/ 	.short	0x0100
        /*02aa*/ 	.byte	0x04
	.zero		1


	//   ....[26]....
        /*02ac*/ 	.word	0x00000b20
        /*02b0*/ 	.word	0x000000ff
        /*02b4*/ 	.word	0x000000d0
        /*02b8*/ 	.short	0x0100
        /*02ba*/ 	.byte	0x06
	.zero		1


	//   ....[27]....
        /*02bc*/ 	.word	0x00000b30
        /*02c0*/ 	.word	0x000000ff
        /*02c4*/ 	.word	0x000000d8
        /*02c8*/ 	.short	0x0100
        /*02ca*/ 	.byte	0x06
	.zero		1


	//   ....[28]....
        /*02cc*/ 	.word	0x00000c70
        /*02d0*/ 	.word	0x000000ff
        /*02d4*/ 	.word	0x000000e0
        /*02d8*/ 	.short	0x0100
        /*02da*/ 	.byte	0x04
	.zero		1


	//   ....[29]....
        /*02dc*/ 	.word	0x00000c80
        /*02e0*/ 	.word	0x000000ff
        /*02e4*/ 	.word	0x000000f0
        /*02e8*/ 	.short	0x0100
        /*02ea*/ 	.byte	0x04
	.zero		1


	//   ....[30]....
        /*02ec*/ 	.word	0x00000c90
        /*02f0*/ 	.word	0x000000ff
        /*02f4*/ 	.word	0x000000e8
        /*02f8*/ 	.short	0x0100
        /*02fa*/ 	.byte	0x04
	.zero		1


	//   ....[31]....
        /*02fc*/ 	.word	0x00000ca0
        /*0300*/ 	.word	0x000000ff
        /*0304*/ 	.word	0x000000f8
        /*0308*/ 	.short	0x0100
        /*030a*/ 	.byte	0x04
	.zero		1


	//   ....[32]....
        /*030c*/ 	.word	0x00000da0
        /*0310*/ 	.word	0x000000ff
        /*0314*/ 	.word	0x00000100
        /*0318*/ 	.short	0x0100
        /*031a*/ 	.byte	0x06
	.zero		1


	//   ....[33]....
        /*031c*/ 	.word	0x00001900
        /*0320*/ 	.word	0x000000ff
        /*0324*/ 	.word	0x00000040
        /*0328*/ 	.short	0x010a
        /*032a*/ 	.byte	0x04
	.zero		1


	//   ....[34]....
        /*032c*/ 	.word	0x00001c50
        /*0330*/ 	.word	0x000000ff
        /*0334*/ 	.word	0x00000040
        /*0338*/ 	.short	0x010a
        /*033a*/ 	.byte	0x09
	.zero		1


	//   ....[35]....
        /*033c*/ 	.word	0x00001e00
        /*0340*/ 	.word	0x000000ff
        /*0344*/ 	.word	0x00000040
        /*0348*/ 	.short	0x010a
        /*034a*/ 	.byte	0x08
	.zero		1


	//   ....[36]....
        /*034c*/ 	.word	0x00002030
        /*0350*/ 	.word	0x000000ff
        /*0354*/ 	.word	0x000000c8
        /*0358*/ 	.short	0x0101
        /*035a*/ 	.byte	0x1e
	.zero		1


	//   ....[37]....
        /*035c*/ 	.word	0x00002060
        /*0360*/ 	.word	0x000000ff
        /*0364*/ 	.word	0x00000040
        /*0368*/ 	.short	0x010a
        /*036a*/ 	.byte	0x04
	.zero		1


	//   ....[38]....
        /*036c*/ 	.word	0x00002340
        /*0370*/ 	.word	0x000000ff
        /*0374*/ 	.word	0x00000040
        /*0378*/ 	.short	0x010a
        /*037a*/ 	.byte	0x09
	.zero		1


	//   ....[39]....
        /*037c*/ 	.word	0x000024f0
        /*0380*/ 	.word	0x000000ff
        /*0384*/ 	.word	0x00000040
        /*0388*/ 	.short	0x010a
        /*038a*/ 	.byte	0x08
	.zero		1


	//   ....[40]....
        /*038c*/ 	.word	0x00002730
        /*0390*/ 	.word	0x000000ff
        /*0394*/ 	.word	0x000000d0
        /*0398*/ 	.short	0x010a
        /*039a*/ 	.byte	0x1e
	.zero		1


	//   ....[41]....
        /*039c*/ 	.word	0x000027f0
        /*03a0*/ 	.word	0x000000ff
        /*03a4*/ 	.word	0x00000000
        /*03a8*/ 	.short	0x0101
        /*03aa*/ 	.byte	0x04
	.zero		1


	//   ....[42]....
        /*03ac*/ 	.word	0x00002df0
        /*03b0*/ 	.word	0x000000ff
        /*03b4*/ 	.word	0x00000000
        /*03b8*/ 	.short	0x010a
        /*03ba*/ 	.byte	0x04
	.zero		1


	//   ....[43]....
        /*03bc*/ 	.word	0x00002e90
        /*03c0*/ 	.word	0x000000ff
        /*03c4*/ 	.word	0x00000000
        /*03c8*/ 	.short	0x010a
        /*03ca*/ 	.byte	0x05
	.zero		1


	//   ....[44]....
        /*03cc*/ 	.word	0x00002f30
        /*03d0*/ 	.word	0x000000ff
        /*03d4*/ 	.word	0x00000000
        /*03d8*/ 	.short	0x010a
        /*03da*/ 	.byte	0x05
	.zero		1


	//   ....[45]....
        /*03dc*/ 	.word	0x00002fd0
        /*03e0*/ 	.word	0x000000ff
        /*03e4*/ 	.word	0x00000000
        /*03e8*/ 	.short	0x010a
        /*03ea*/ 	.byte	0x05
	.zero		1


	//   ....[46]....
        /*03ec*/ 	.word	0x00003070
        /*03f0*/ 	.word	0x000000ff
        /*03f4*/ 	.word	0x00000000
        /*03f8*/ 	.short	0x010a
        /*03fa*/ 	.byte	0x05
	.zero		1


	//   ....[47]....
        /*03fc*/ 	.word	0x00003110
        /*0400*/ 	.word	0x000000ff
        /*0404*/ 	.word	0x00000000
        /*0408*/ 	.short	0x010a
        /*040a*/ 	.byte	0x05
	.zero		1


	//   ....[48]....
        /*040c*/ 	.word	0x000031b0
        /*0410*/ 	.word	0x000000ff
        /*0414*/ 	.word	0x00000000
        /*0418*/ 	.short	0x010a
        /*041a*/ 	.byte	0x05
	.zero		1


	//   ....[49]....
        /*041c*/ 	.word	0x00003260
        /*0420*/ 	.word	0x00000000
        /*0424*/ 	.word	0x00000000
        /*0428*/ 	.short	0x010a
        /*042a*/ 	.byte	0xff
	.zero		1


	//   ....[50]....
        /*042c*/ 	.word	0x000033b0
        /*0430*/ 	.word	0x000000ff
        /*0434*/ 	.word	0x000000d8
        /*0438*/ 	.short	0x010a
        /*043a*/ 	.byte	0x04
	.zero		1


	//   ....[51]....
        /*043c*/ 	.word	0x00003450
        /*0440*/ 	.word	0x000000ff
        /*0444*/ 	.word	0x000000d0
        /*0448*/ 	.short	0x010a
        /*044a*/ 	.byte	0x04
	.zero		1


	//   ....[52]....
        /*044c*/ 	.word	0x000034f0
        /*0450*/ 	.word	0x000000ff
        /*0454*/ 	.word	0x00000000
        /*0458*/ 	.short	0x0101
        /*045a*/ 	.byte	0x05
	.zero		1


	//   ....[53]....
        /*045c*/ 	.word	0x00003530
        /*0460*/ 	.word	0x000000ff
        /*0464*/ 	.word	0x000000d8
        /*0468*/ 	.short	0x0106
        /*046a*/ 	.byte	0x04
	.zero		1


	//   ....[54]....
        /*046c*/ 	.word	0x00003570
        /*0470*/ 	.word	0x00000000
        /*0474*/ 	.word	0x000000d8
        /*0478*/ 	.short	0x010a
        /*047a*/ 	.byte	0xff
	.zero		1


	//   ....[55]....
        /*047c*/ 	.word	0x000037c0
        /*0480*/ 	.word	0x000000ff
        /*0484*/ 	.word	0x00000008
        /*0488*/ 	.short	0x010a
        /*048a*/ 	.byte	0x05
	.zero		1


	//   ....[56]....
        /*048c*/ 	.word	0x000037e0
        /*0490*/ 	.word	0x000000ff
        /*0494*/ 	.word	0x00000008
        /*0498*/ 	.short	0x010a
        /*049a*/ 	.byte	0x05
	.zero		1


	//   ....[57]....
        /*049c*/ 	.word	0x00003970
        /*04a0*/ 	.word	0x000000ff
        /*04a4*/ 	.word	0x00000008
        /*04a8*/ 	.short	0x010a
        /*04aa*/ 	.byte	0x05
	.zero		1


	//   ....[58]....
        /*04ac*/ 	.word	0x00003990
        /*04b0*/ 	.word	0x000000ff
        /*04b4*/ 	.word	0x00000008
        /*04b8*/ 	.short	0x010a
        /*04ba*/ 	.byte	0x05
	.zero		1


	//   ....[59]....
        /*04bc*/ 	.word	0x00003a50
        /*04c0*/ 	.word	0x000000ff
        /*04c4*/ 	.word	0x00000000
        /*04c8*/ 	.short	0x0101
        /*04ca*/ 	.byte	0x04
	.zero		1


	//   ....[60]....
        /*04cc*/ 	.word	0x00003df0
        /*04d0*/ 	.word	0x000000ff
        /*04d4*/ 	.word	0x000000d0
        /*04d8*/ 	.short	0x010a
        /*04da*/ 	.byte	0x14
	.zero		1


	//   ....[61]....
        /*04dc*/ 	.word	0x00003e90
        /*04e0*/ 	.word	0x000000ff
        /*04e4*/ 	.word	0x00000000
        /*04e8*/ 	.short	0x0101
        /*04ea*/ 	.byte	0x22
	.zero		1


	//   ....[62]....
        /*04ec*/ 	.word	0x00003ed0
        /*04f0*/ 	.word	0x000000ff
        /*04f4*/ 	.word	0x000000f0
        /*04f8*/ 	.short	0x010a
        /*04fa*/ 	.byte	0x19
	.zero		1


	//   ....[63]....
        /*04fc*/ 	.word	0x00003f70
        /*0500*/ 	.word	0x000000ff
        /*0504*/ 	.word	0x00000000
        /*0508*/ 	.short	0x010a
        /*050a*/ 	.byte	0x04
	.zero		1


	//   ....[64]....
        /*050c*/ 	.word	0x00003fc0
        /*0510*/ 	.word	0x000000ff
        /*0514*/ 	.word	0x00000000
        /*0518*/ 	.short	0x010a
        /*051a*/ 	.byte	0x12
	.zero		1


	//   ....[65]....
        /*051c*/ 	.word	0x00004110
        /*0520*/ 	.word	0x000000ff
        /*0524*/ 	.word	0x00000000
        /*0528*/ 	.short	0x010a
        /*052a*/ 	.byte	0x05
	.zero		1


	//   ....[66]....
        /*052c*/ 	.word	0x00004440
        /*0530*/ 	.word	0x000000ff
        /*0534*/ 	.word	0x00000000
        /*0538*/ 	.short	0x010a
        /*053a*/ 	.byte	0x04
	.zero		1


	//   ....[67]....
        /*053c*/ 	.word	0x000044e0
        /*0540*/ 	.word	0x00000000
        /*0544*/ 	.word	0x00000000
        /*0548*/ 	.short	0x010a
        /*054a*/ 	.byte	0xff
	.zero		1


	//   ....[68]....
        /*054c*/ 	.word	0x00004520
        /*0550*/ 	.word	0x00000000
        /*0554*/ 	.word	0x00000000
        /*0558*/ 	.short	0x010a
        /*055a*/ 	.byte	0xff
	.zero		1


	//   ....[69]....
        /*055c*/ 	.word	0x00004590
        /*0560*/ 	.word	0x000000ff
        /*0564*/ 	.word	0x00000000
        /*0568*/ 	.short	0x0101
        /*056a*/ 	.byte	0x04
	.zero		1


	//   ....[70]....
        /*056c*/ 	.word	0x000045d0
        /*0570*/ 	.word	0x000000ff
        /*0574*/ 	.word	0x00000100
        /*0578*/ 	.short	0x010a
        /*057a*/ 	.byte	0x14
	.zero		1


	//   ....[71]....
        /*057c*/ 	.word	0x00004630
        /*0580*/ 	.word	0x000000ff
        /*0584*/ 	.word	0x00000000
        /*0588*/ 	.short	0x0101
        /*058a*/ 	.byte	0x04
	.zero		1


	//   ....[72]....
        /*058c*/ 	.word	0x00004ba0
        /*0590*/ 	.word	0x000000ff
        /*0594*/ 	.word	0x000000d0
        /*0598*/ 	.short	0x010a
        /*059a*/ 	.byte	0x14
	.zero		1


	//   ....[73]....
        /*059c*/ 	.word	0x00004c40
        /*05a0*/ 	.word	0x000000ff
        /*05a4*/ 	.word	0x00000000
        /*05a8*/ 	.short	0x0101
        /*05aa*/ 	.byte	0x2d
	.zero		1


	//   ....[74]....
        /*05ac*/ 	.word	0x00005190
        /*05b0*/ 	.word	0x000000ff
        /*05b4*/ 	.word	0x000000c8
        /*05b8*/ 	.short	0x010a
        /*05ba*/ 	.byte	0x14
	.zero		1


	//   ....[75]....
        /*05bc*/ 	.word	0x00005330
        /*05c0*/ 	.word	0x000000ff
        /*05c4*/ 	.word	0x000000a0
        /*05c8*/ 	.short	0x010a
        /*05ca*/ 	.byte	0x14
	.zero		1


	//   ....[76]....
        /*05cc*/ 	.word	0x00005600
        /*05d0*/ 	.word	0x000000ff
        /*05d4*/ 	.word	0x00000080
        /*05d8*/ 	.short	0x010b
        /*05da*/ 	.byte	0x14
	.zero		1


	//   ....[77]....
        /*05dc*/ 	.word	0x00005610
        /*05e0*/ 	.word	0x000000ff
        /*05e4*/ 	.word	0x00000000
        /*05e8*/ 	.short	0x0101
        /*05ea*/ 	.byte	0x31
	.zero		1


	//   ....[78]....
        /*05ec*/ 	.word	0x00005630
        /*05f0*/ 	.word	0x000000ff
        /*05f4*/ 	.word	0x000000a8
        /*05f8*/ 	.short	0x010a
        /*05fa*/ 	.byte	0x14
	.zero		1


	//   ....[79]....
        /*05fc*/ 	.word	0x00005780
        /*0600*/ 	.word	0x000000ff
        /*0604*/ 	.word	0x00000088
        /*0608*/ 	.short	0x010b
        /*060a*/ 	.byte	0x14
	.zero		1


	//   ....[80]....
        /*060c*/ 	.word	0x00005790
        /*0610*/ 	.word	0x000000ff
        /*0614*/ 	.word	0x00000000
        /*0618*/ 	.short	0x0101
        /*061a*/ 	.byte	0x30
	.zero		1


	//   ....[81]....
        /*061c*/ 	.word	0x000057b0
        /*0620*/ 	.word	0x000000ff
        /*0624*/ 	.word	0x000000b0
        /*0628*/ 	.short	0x010a
        /*062a*/ 	.byte	0x14
	.zero		1


	//   ....[82]....
        /*062c*/ 	.word	0x00005920
        /*0630*/ 	.word	0x000000ff
        /*0634*/ 	.word	0x00000090
        /*0638*/ 	.short	0x010b
        /*063a*/ 	.byte	0x14
	.zero		1


	//   ....[83]....
        /*063c*/ 	.word	0x00005930
        /*0640*/ 	.word	0x000000ff
        /*0644*/ 	.word	0x00000000
        /*0648*/ 	.short	0x0101
        /*064a*/ 	.byte	0x2f
	.zero		1


	//   ....[84]....
        /*064c*/ 	.word	0x00005940
        /*0650*/ 	.word	0x000000ff
        /*0654*/ 	.word	0x000000b8
        /*0658*/ 	.short	0x010a
        /*065a*/ 	.byte	0x14
	.zero		1


	//   ....[85]....
        /*065c*/ 	.word	0x00005b10
        /*0660*/ 	.word	0x000000ff
        /*0664*/ 	.word	0x00000098
        /*0668*/ 	.short	0x010b
        /*066a*/ 	.byte	0x14
	.zero		1


	//   ....[86]....
        /*066c*/ 	.word	0x00005b20
        /*0670*/ 	.word	0x000000ff
        /*0674*/ 	.word	0x00000000
        /*0678*/ 	.short	0x0101
        /*067a*/ 	.byte	0x2e
	.zero		1


	//   ....[87]....
        /*067c*/ 	.word	0x00005b50
        /*0680*/ 	.word	0x000000ff
        /*0684*/ 	.word	0x000000a0
        /*0688*/ 	.short	0x010a
        /*068a*/ 	.byte	0x14
	.zero		1


	//   ....[88]....
        /*068c*/ 	.word	0x00005b70
        /*0690*/ 	.word	0x000000ff
        /*0694*/ 	.word	0x000000a8
        /*0698*/ 	.short	0x010a
        /*069a*/ 	.byte	0x14
	.zero		1


	//   ....[89]....
        /*069c*/ 	.word	0x00005b90
        /*06a0*/ 	.word	0x000000ff
        /*06a4*/ 	.word	0x000000b0
        /*06a8*/ 	.short	0x010a
        /*06aa*/ 	.byte	0x14
	.zero		1


	//   ....[90]....
        /*06ac*/ 	.word	0x00005bd0
        /*06b0*/ 	.word	0x00000000
        /*06b4*/ 	.word	0x000000b8
        /*06b8*/ 	.short	0x010a
        /*06ba*/ 	.byte	0xff
	.zero		1


	//   ....[91]....
        /*06bc*/ 	.word	0x00005f50
        /*06c0*/ 	.word	0x000000ff
        /*06c4*/ 	.word	0x000000d0
        /*06c8*/ 	.short	0x010a
        /*06ca*/ 	.byte	0x32
	.zero		1


	//   ....[92]....
        /*06cc*/ 	.word	0x00006020
        /*06d0*/ 	.word	0x000000ff
        /*06d4*/ 	.word	0x00000000
        /*06d8*/ 	.short	0x0101
        /*06da*/ 	.byte	0x04
	.zero		1


	//   ....[93]....
        /*06dc*/ 	.word	0x00006cc0
        /*06e0*/ 	.word	0x000000ff
        /*06e4*/ 	.word	0x00000080
        /*06e8*/ 	.short	0x010a
        /*06ea*/ 	.byte	0x32
	.zero		1


	//   ....[94]....
        /*06ec*/ 	.word	0x00006d70
        /*06f0*/ 	.word	0x00000067
        /*06f4*/ 	.word	0x000000e0
        /*06f8*/ 	.short	0x010a
        /*06fa*/ 	.byte	0xff
	.zero		1


	//   ....[95]....
        /*06fc*/ 	.word	0x00006f80
        /*0700*/ 	.word	0x000000ff
        /*0704*/ 	.word	0x00000080
        /*0708*/ 	.short	0x010a
        /*070a*/ 	.byte	0x32
	.zero		1


	//   ....[96]....
        /*070c*/ 	.word	0x00007070
        /*0710*/ 	.word	0x00000067
        /*0714*/ 	.word	0x000000e0
        /*0718*/ 	.short	0x010a
        /*071a*/ 	.byte	0xff
	.zero		1


	//   ....[97]....
        /*071c*/ 	.word	0x00007b70
        /*0720*/ 	.word	0x00000000
        /*0724*/ 	.word	0x00000000
        /*0728*/ 	.short	0x0101
        /*072a*/ 	.byte	0xff
	.zero		1


	//   ....[98]....
        /*072c*/ 	.word	0x00007b80
        /*0730*/ 	.word	0x00000002
        /*0734*/ 	.word	0x00000080
        /*0738*/ 	.short	0x010a
        /*073a*/ 	.byte	0xff
	.zero		1


	//   ....[99]....
        /*073c*/ 	.word	0x00007c60
        /*0740*/ 	.word	0x00000002
        /*0744*/ 	.word	0x00000080
        /*0748*/ 	.short	0x010a
        /*074a*/ 	.byte	0xff
	.zero		1


	//   ....[100]....
        /*074c*/ 	.word	0x000087f0
        /*0750*/ 	.word	0x00000000
        /*0754*/ 	.word	0x00000000
        /*0758*/ 	.short	0x0101
        /*075a*/ 	.byte	0xff
	.zero		1


	//   ....[101]....
        /*075c*/ 	.word	0x00008810
        /*0760*/ 	.word	0x00000006
        /*0764*/ 	.word	0x00000080
        /*0768*/ 	.short	0x010a
        /*076a*/ 	.byte	0xff
	.zero		1


	//   ....[102]....
        /*076c*/ 	.word	0x000088e0
        /*0770*/ 	.word	0x00000006
        /*0774*/ 	.word	0x00000080
        /*0778*/ 	.short	0x010a
        /*077a*/ 	.byte	0xff
	.zero		1


	//   ....[103]....
        /*077c*/ 	.word	0x00009460
        /*0780*/ 	.word	0x00000000
        /*0784*/ 	.word	0x00000000
        /*0788*/ 	.short	0x0101
        /*078a*/ 	.byte	0xff
	.zero		1


	//   ....[104]....
        /*078c*/ 	.word	0x00009480
        /*0790*/ 	.word	0x00000002
        /*0794*/ 	.word	0x00000080
        /*0798*/ 	.short	0x010a
        /*079a*/ 	.byte	0xff
	.zero		1


	//   ....[105]....
        /*079c*/ 	.word	0x00009550
        /*07a0*/ 	.word	0x00000002
        /*07a4*/ 	.word	0x00000080
        /*07a8*/ 	.short	0x010a
        /*07aa*/ 	.byte	0xff
	.zero		1


	//   ....[106]....
        /*07ac*/ 	.word	0x00009940
        /*07b0*/ 	.word	0x00000067
        /*07b4*/ 	.word	0x00000000
        /*07b8*/ 	.short	0x0101
        /*07ba*/ 	.byte	0xff
	.zero		1


	//   ....[107]....
        /*07bc*/ 	.word	0x0000a120
        /*07c0*/ 	.word	0x00000000
        /*07c4*/ 	.word	0x00000000
        /*07c8*/ 	.short	0x0101
        /*07ca*/ 	.byte	0xff
	.zero		1


	//   ....[108]....
        /*07cc*/ 	.word	0x0000a3a0
        /*07d0*/ 	.word	0x000000ff
        /*07d4*/ 	.word	0x00000000
        /*07d8*/ 	.short	0x0101
        /*07da*/ 	.byte	0x04
	.zero		1


	//   ....[109]....
        /*07dc*/ 	.word	0x0000a3d0
        /*07e0*/ 	.word	0x00000000
        /*07e4*/ 	.word	0x00000040
        /*07e8*/ 	.short	0x010a
        /*07ea*/ 	.byte	0xff
	.zero		1


	//   ....[110]....
        /*07ec*/ 	.word	0x0000a430
        /*07f0*/ 	.word	0x00000000
        /*07f4*/ 	.word	0x00000040
        /*07f8*/ 	.short	0x010a
        /*07fa*/ 	.byte	0xff
	.zero		1


	//   ....[111]....
        /*07fc*/ 	.word	0x0000a490
        /*0800*/ 	.word	0x00000000
        /*0804*/ 	.word	0x000000d0
        /*0808*/ 	.short	0x010a
        /*080a*/ 	.byte	0xff
	.zero		1


	//   ....[112]....
        /*080c*/ 	.word	0x0000a4f0
        /*0810*/ 	.word	0x00000000
        /*0814*/ 	.word	0x00000000
        /*0818*/ 	.short	0x010a
        /*081a*/ 	.byte	0xff
	.zero		1


	//   ....[113]....
        /*081c*/ 	.word	0x0000a550
        /*0820*/ 	.word	0x00000000
        /*0824*/ 	.word	0x00000000
        /*0828*/ 	.short	0x010a
        /*082a*/ 	.byte	0xff
	.zero		1


	//   ....[114]....
        /*082c*/ 	.word	0x0000a5b0
        /*0830*/ 	.word	0x00000000
        /*0834*/ 	.word	0x00000000
        /*0838*/ 	.short	0x010a
        /*083a*/ 	.byte	0xff
	.zero		1


	//   ....[115]....
        /*083c*/ 	.word	0x0000a610
        /*0840*/ 	.word	0x00000000
        /*0844*/ 	.word	0x00000000
        /*0848*/ 	.short	0x010a
        /*084a*/ 	.byte	0xff
	.zero		1


	//   ....[116]....
        /*084c*/ 	.word	0x0000a670
        /*0850*/ 	.word	0x00000000
        /*0854*/ 	.word	0x00000000
        /*0858*/ 	.short	0x010a
        /*085a*/ 	.byte	0xff
	.zero		1


	//   ....[117]....
        /*085c*/ 	.word	0x0000a6d0
        /*0860*/ 	.word	0x00000000
        /*0864*/ 	.word	0x00000000
        /*0868*/ 	.short	0x010a
        /*086a*/ 	.byte	0xff
	.zero		1


	//   ....[118]....
        /*086c*/ 	.word	0x0000a730
        /*0870*/ 	.word	0x00000000
        /*0874*/ 	.word	0x00000000
        /*0878*/ 	.short	0x010a
        /*087a*/ 	.byte	0xff
	.zero		1


	//   ....[119]....
        /*087c*/ 	.word	0x0000a790
        /*0880*/ 	.word	0x00000004
        /*0884*/ 	.word	0x000000d8
        /*0888*/ 	.short	0x010a
        /*088a*/ 	.byte	0xff
	.zero		1


	//   ....[120]....
        /*088c*/ 	.word	0x0000a7f0
        /*0890*/ 	.word	0x00000004
        /*0894*/ 	.word	0x000000d0
        /*0898*/ 	.short	0x010a
        /*089a*/ 	.byte	0xff
	.zero		1


	//   ....[121]....
        /*089c*/ 	.word	0x0000a850
        /*08a0*/ 	.word	0x00000005
        /*08a4*/ 	.word	0x00000008
        /*08a8*/ 	.short	0x010a
        /*08aa*/ 	.byte	0xff
	.zero		1


	//   ....[122]....
        /*08ac*/ 	.word	0x0000a940
        /*08b0*/ 	.word	0x00000003
        /*08b4*/ 	.word	0x00000008
        /*08b8*/ 	.short	0x010a
        /*08ba*/ 	.byte	0xff
	.zero		1


	//   ....[123]....
        /*08bc*/ 	.word	0x0000a9a0
        /*08c0*/ 	.word	0x00000004
        /*08c4*/ 	.word	0x000000d0
        /*08c8*/ 	.short	0x010a
        /*08ca*/ 	.byte	0xff
	.zero		1


	//   ....[124]....
        /*08cc*/ 	.word	0x0000aa00
        /*08d0*/ 	.word	0x00000004
        /*08d4*/ 	.word	0x000000f0
        /*08d8*/ 	.short	0x010a
        /*08da*/ 	.byte	0xff
	.zero		1


	//   ....[125]....
        /*08dc*/ 	.word	0x0000aa60
        /*08e0*/ 	.word	0x00000004
        /*08e4*/ 	.word	0x00000000
        /*08e8*/ 	.short	0x010a
        /*08ea*/ 	.byte	0xff
	.zero		1


	//   ....[126]....
        /*08ec*/ 	.word	0x0000aac0
        /*08f0*/ 	.word	0x00000000
        /*08f4*/ 	.word	0x00000000
        /*08f8*/ 	.short	0x010a
        /*08fa*/ 	.byte	0xff
	.zero		1


	//   ....[127]....
        /*08fc*/ 	.word	0x0000ab20
        /*0900*/ 	.word	0x00000000
        /*0904*/ 	.word	0x00000100
        /*0908*/ 	.short	0x010a
        /*090a*/ 	.byte	0xff
	.zero		1


	//   ....[128]....
        /*090c*/ 	.word	0x0000ab80
        /*0910*/ 	.word	0x00000000
        /*0914*/ 	.word	0x000000d0
        /*0918*/ 	.short	0x010a
        /*091a*/ 	.byte	0xff
	.zero		1


	//   ....[129]....
        /*091c*/ 	.word	0x0000abe0
        /*0920*/ 	.word	0x00000000
        /*0924*/ 	.word	0x000000c8
        /*0928*/ 	.short	0x010a
        /*092a*/ 	.byte	0xff
	.zero		1


	//   ....[130]....
        /*092c*/ 	.word	0x0000ac40
        /*0930*/ 	.word	0x00000002
        /*0934*/ 	.word	0x000000a0
        /*0938*/ 	.short	0x010a
        /*093a*/ 	.byte	0xff
	.zero		1


	//   ....[131]....
        /*093c*/ 	.word	0x0000aca0
        /*0940*/ 	.word	0x00000002
        /*0944*/ 	.word	0x000000a8
        /*0948*/ 	.short	0x010a
        /*094a*/ 	.byte	0xff
	.zero		1


	//   ....[132]....
        /*094c*/ 	.word	0x0000ad00
        /*0950*/ 	.word	0x00000002
        /*0954*/ 	.word	0x000000b0
        /*0958*/ 	.short	0x010a
        /*095a*/ 	.byte	0xff
	.zero		1


	//   ....[133]....
        /*095c*/ 	.word	0x0000ad60
        /*0960*/ 	.word	0x00000000
        /*0964*/ 	.word	0x000000b8
        /*0968*/ 	.short	0x010a
        /*096a*/ 	.byte	0xff
	.zero		1


	//   ....[134]....
        /*096c*/ 	.word	0x0000adc0
        /*0970*/ 	.word	0x00000000
        /*0974*/ 	.word	0x000000a0
        /*0978*/ 	.short	0x010a
        /*097a*/ 	.byte	0xff
	.zero		1


	//   ....[135]....
        /*097c*/ 	.word	0x0000ae20
        /*0980*/ 	.word	0x00000000
        /*0984*/ 	.word	0x000000a8
        /*0988*/ 	.short	0x010a
        /*098a*/ 	.byte	0xff
	.zero		1


	//   ....[136]....
        /*098c*/ 	.word	0x0000ae80
        /*0990*/ 	.word	0x00000000
        /*0994*/ 	.word	0x000000b0
        /*0998*/ 	.short	0x010a
        /*099a*/ 	.byte	0xff
	.zero		1


	//   ....[137]....
        /*099c*/ 	.word	0x0000aee0
        /*09a0*/ 	.word	0x00000000
        /*09a4*/ 	.word	0x000000d0
        /*09a8*/ 	.short	0x010a
        /*09aa*/ 	.byte	0xff
	.zero		1


	//   ....[138]....
        /*09ac*/ 	.word	0x0000af40
        /*09b0*/ 	.word	0x00000002
        /*09b4*/ 	.word	0x00000080
        /*09b8*/ 	.short	0x010a
        /*09ba*/ 	.byte	0xff
	.zero		1


	//   ....[139]....
        /*09bc*/ 	.word	0x0000af90
        /*09c0*/ 	.word	0x00000067
        /*09c4*/ 	.word	0x000000e0
        /*09c8*/ 	.short	0x010a
        /*09ca*/ 	.byte	0xff
	.zero		1


	//   ....[140]....
        /*09cc*/ 	.word	0x0000afe0
        /*09d0*/ 	.word	0x00000002
        /*09d4*/ 	.word	0x00000080
        /*09d8*/ 	.short	0x010a
        /*09da*/ 	.byte	0xff
	.zero		1


	//   ....[141]....
        /*09dc*/ 	.word	0x0000b030
        /*09e0*/ 	.word	0x00000006
        /*09e4*/ 	.word	0x00000080
        /*09e8*/ 	.short	0x010a
        /*09ea*/ 	.byte	0xff
	.zero		1


	//   ....[142]....
        /*09ec*/ 	.word	0x0000b080
        /*09f0*/ 	.word	0x00000002
        /*09f4*/ 	.word	0x00000080
        /*09f8*/ 	.short	0x010a
        /*09fa*/ 	.byte	0xff
	.zero		1


	//----- nvinfo : EIATTR_NUM_MBARRIERS
	.align		4
.L_47:
        /*09fc*/ 	.byte	0x03, 0x38
        /*09fe*/ 	.short	0x0021


	//----- nvinfo : EIATTR_EXIT_INSTR_OFFSETS
	.align		4
        /*0a00*/ 	.byte	0x04, 0x1c
        /*0a02*/ 	.short	(.L_49 - .L_48)


	//   ....[0]....
.L_48:
        /*0a04*/ 	.word	0x00003290


	//   ....[1]....
        /*0a08*/ 	.word	0x00003540


	//   ....[2]....
        /*0a0c*/ 	.word	0x000035a0


	//   ....[3]....
        /*0a10*/ 	.word	0x00004860


	//   ....[4]....
        /*0a14*/ 	.word	0x00005c00


	//   ....[5]....
        /*0a18*/ 	.word	0x00005c40


	//   ....[6]....
        /*0a1c*/ 	.word	0x0000a280


	//   ....[7]....
        /*0a20*/ 	.word	0x0000a300


	//   ....[8]....
        /*0a24*/ 	.word	0x0000a330


	//   ....[9]....
        /*0a28*/ 	.word	0x0000a3b0


	//----- nvinfo : EIATTR_MAX_THREADS
	.align		4
.L_49:
        /*0a2c*/ 	.byte	0x04, 0x05
        /*0a2e*/ 	.short	(.L_51 - .L_50)
.L_50:
        /*0a30*/ 	.word	0x00000100
        /*0a34*/ 	.word	0x00000001
        /*0a38*/ 	.word	0x00000001


	//----- nvinfo : EIATTR_CRS_STACK_SIZE
	.align		4
.L_51:
        /*0a3c*/ 	.byte	0x04, 0x1e
        /*0a3e*/ 	.short	(.L_53 - .L_52)
.L_52:
        /*0a40*/ 	.word	0x00000000


	//----- nvinfo : EIATTR_CBANK_PARAM_SIZE
	.align		4
.L_53:
        /*0a44*/ 	.byte	0x03, 0x19
        /*0a46*/ 	.short	0x0900


	//----- nvinfo : EIATTR_PARAM_CBANK
	.align		4
        /*0a48*/ 	.byte	0x04, 0x0a
        /*0a4a*/ 	.short	(.L_55 - .L_54)
	.align		4
.L_54:
        /*0a4c*/ 	.word	index@(.nv.constant0._ZN7cutlass13device_kernelINS_4conv6kernel13ConvUniversalINS1_16ConvProblemShapeILNS1_8OperatorE0ELi3EEENS1_10collective14CollectiveConvINS1_47MainloopSm100TmaUmmaWarpSpecializedImplicitGemmILS5_0ELi8ELi3ELi1ELi2EN4cute5tupleIJNSA_1CILi2EEENSC_ILi1EEESE_EEEEENSB_IJNSC_ILi256EEENSC_ILi128EEENSB_IJNSC_ILi64EEEEEEEEENS_10bfloat16_tESM_NSA_8TiledMMAINSA_8MMA_AtomIJNSA_26SM100_MMA_F16BF16_2x1SM_SSISM_SM_fLi256ELi128ELNSA_4UMMA5MajorE0ELSR_0ELNSQ_7ScaleInE0ELSS_0EEEEEENSA_6LayoutINSB_IJSE_SE_SE_EEENSB_IJNSC_ILi0EEESX_SX_EEEEENSB_IJNSA_10UnderscoreES10_S10_EEEEENS7_6detail27Sm100ImplicitGemmTileTraitsINSA_25SM100_TMA_2SM_LOAD_IM2COLENSA_14ComposedLayoutINSA_7SwizzleILi3ELi4ELi3EEENSA_18smem_ptr_flag_bitsILi16EEENSV_INSB_IJNSC_ILi8EEESJ_EEENSB_IJSJ_SE_EEEEEEEvEENS14_INSA_18SM100_TMA_2SM_LOADES1F_vEEEENS_8epilogue10collective18CollectiveEpilogueINS1K_23Sm100TmaWarpSpecializedILi4ELi2ELi32ELb1ELb0EEEJNSB_IJSI_SI_SK_EEENSB_IJNSV_ISI_SE_EENSV_INSC_ILi32EEESE_EEEEESM_NSB_IJNSB_IJllllEEESE_SX_EEESM_S1V_NS1K_6fusion15FusionCallbacksIS1O_NS1W_17LinearCombinationISM_fSM_fLNS_15FloatRoundStyleE2EEES1P_S1T_JEEENSA_5SM1004TMEM4LOAD26SM100_TMEM_LOAD_32dp32b32xENSA_20SM90_TMA_LOAD_IM2COLENS16_INS17_ILi2ELi4ELi3EEES1A_NSV_INSB_IJS1B_S1R_EEENSB_IJS1R_SE_EEEEEEENSA_39AutoVectorizingCopyWithAssumedAlignmentILi128EEENSA_21SM90_TMA_STORE_IM2COLES2B_S2D_S2D_EEEvvEEEEvNT_6ParamsE)
        /*0a50*/ 	.short	0x0380
        /*0a52*/ 	.short	0x0900


	//----- nvinfo : EIATTR_SW_WAR
	.align		4
.L_55:
        /*0a54*/ 	.byte	0x04, 0x36
        /*0a56*/ 	.short	(.L_57 - .L_56)
.L_56:
        /*0a58*/ 	.word	0x00000008
.L_57:


//--------------------- .nv.callgraph             --------------------------
	.section	.nv.callgraph,"",@"SHT_CUDA_CALLGRAPH"
	.align	4
	.sectionentsize	8
	.align		4
        /*0000*/ 	.word	0x00000000
	.align		4
        /*0004*/ 	.word	0xffffffff
	.align		4
        /*0008*/ 	.word	index@(_ZN7cutlass13device_kernelINS_4conv6kernel13ConvUniversalINS1_16ConvProblemShapeILNS1_8OperatorE0ELi3EEENS1_10collective14CollectiveConvINS1_47MainloopSm100TmaUmmaWarpSpecializedImplicitGemmILS5_0ELi8ELi3ELi1ELi2EN4cute5tupleIJNSA_1CILi2EEENSC_ILi1EEESE_EEEEENSB_IJNSC_ILi256EEENSC_ILi128EEENSB_IJNSC_ILi64EEEEEEEEENS_10bfloat16_tESM_NSA_8TiledMMAINSA_8MMA_AtomIJNSA_26SM100_MMA_F16BF16_2x1SM_SSISM_SM_fLi256ELi128ELNSA_4UMMA5MajorE0ELSR_0ELNSQ_7ScaleInE0ELSS_0EEEEEENSA_6LayoutINSB_IJSE_SE_SE_EEENSB_IJNSC_ILi0EEESX_SX_EEEEENSB_IJNSA_10UnderscoreES10_S10_EEEEENS7_6detail27Sm100ImplicitGemmTileTraitsINSA_25SM100_TMA_2SM_LOAD_IM2COLENSA_14ComposedLayoutINSA_7SwizzleILi3ELi4ELi3EEENSA_18smem_ptr_flag_bitsILi16EEENSV_INSB_IJNSC_ILi8EEESJ_EEENSB_IJSJ_SE_EEEEEEEvEENS14_INSA_18SM100_TMA_2SM_LOADES1F_vEEEENS_8epilogue10collective18CollectiveEpilogueINS1K_23Sm100TmaWarpSpecializedILi4ELi2ELi32ELb1ELb0EEEJNSB_IJSI_SI_SK_EEENSB_IJNSV_ISI_SE_EENSV_INSC_ILi32EEESE_EEEEESM_NSB_IJNSB_IJllllEEESE_SX_EEESM_S1V_NS1K_6fusion15FusionCallbacksIS1O_NS1W_17LinearCombinationISM_fSM_fLNS_15FloatRoundStyleE2EEES1P_S1T_JEEENSA_5SM1004TMEM4LOAD26SM100_TMEM_LOAD_32dp32b32xENSA_20SM90_TMA_LOAD_IM2COLENS16_INS17_ILi2ELi4ELi3EEES1A_NSV_INSB_IJS1B_S1R_EEENSB_IJS1R_SE_EEEEEEENSA_39AutoVectorizingCopyWithAssumedAlignmentILi128EEENSA_21SM90_TMA_STORE_IM2COLES2B_S2D_S2D_EEEvvEEEEvNT_6ParamsE)
	.align		4
        /*000c*/ 	.word	index@(__assertfail)
	.align		4
        /*0010*/ 	.word	0x00000000
	.align		4
        /*0014*/ 	.word	0xfffffffe
	.align		4
        /*0018*/ 	.word	0x00000000
	.align		4
        /*001c*/ 	.word	0xfffffffd
	.align		4
        /*0020*/ 	.word	0x00000000
	.align		4
        /*0024*/ 	.word	0xfffffffc


//--------------------- .nv.constant4             --------------------------
	.section	.nv.constant4,"a",@progbits
	.align	8
	.align		8
.nv.constant4:
        /*0000*/ 	.dword	__assertfail
	.align		8
        /*0008*/ 	.dword	__unnamed_1
	.align		8
        /*0010*/ 	.dword	__unnamed_2
	.align		8
        /*0018*/ 	.dword	_ZN39_INTERNAL_8882e2c3_4_k_cu_a59c7b35_31454cuda3std3__45__cpo5beginE
	.align		8
        /*0020*/ 	.dword	_ZN39_INTERNAL_8882e2c3_4_k_cu_a59c7b35_31454cuda3std3__45__cpo3endE
	.align		8
        /*0028*/ 	.dword	_ZN39_INTERNAL_8882e2c3_4_k_cu_a59c7b35_31454cuda3std3__45__cpo6cbeginE
	.align		8
        /*0030*/ 	.dword	_ZN39_INTERNAL_8882e2c3_4_k_cu_a59c7b35_31454cuda3std3__45__cpo4cendE
	.align		8
        /*0038*/ 	.dword	_ZN39_INTERNAL_8882e2c3_4_k_cu_a59c7b35_31454cuda3std3__441_GLOBAL__N__8882e2c3_4_k_cu_a59c7b35_31456ignoreE
	.align		8
        /*0040*/ 	.dword	_ZN39_INTERNAL_8882e2c3_4_k_cu_a59c7b35_31454cuda3std3__419piecewise_constructE
	.align		8
        /*0048*/ 	.dword	_ZN39_INTERNAL_8882e2c3_4_k_cu_a59c7b35_31454cuda3std3__48in_placeE
	.align		8
        /*0050*/ 	.dword	_ZN39_INTERNAL_8882e2c3_4_k_cu_a59c7b35_31454cuda3std6ranges3__45__cpo4swapE
	.align		8
        /*0058*/ 	.dword	_ZN39_INTERNAL_8882e2c3_4_k_cu_a59c7b35_31454cuda3std6ranges3__45__cpo9iter_moveE
	.align		8
        /*0060*/ 	.dword	_ZN39_INTERNAL_8882e2c3_4_k_cu_a59c7b35_31454cute7productE
	.align		8
        /*0068*/ 	.dword	_ZN39_INTERNAL_8882e2c3_4_k_cu_a59c7b35_31454cute1_E
	.align		8
        /*0070*/ 	.dword	$str$27
	.align		8
        /*0078*/ 	.dword	$str$28
	.align		8
        /*0080*/ 	.dword	$str$29
	.align		8
        /*0088*/ 	.dword	$str$30


//--------------------- .text._ZN7cutlass13device_kernelINS_4conv6kernel13ConvUniversalINS1_16ConvProblemShapeILNS1_8OperatorE0ELi3EEENS1_10collective14CollectiveConvINS1_47MainloopSm100TmaUmmaWarpSpecializedImplicitGemmILS5_0ELi8ELi3ELi1ELi2EN4cute5tupleIJNSA_1CILi2EEENSC_ILi1EEESE_EEEEENSB_IJNSC_ILi256EEENSC_ILi128EEENSB_IJNSC_ILi64EEEEEEEEENS_10bfloat16_tESM_NSA_8TiledMMAINSA_8MMA_AtomIJNSA_26SM100_MMA_F16BF16_2x1SM_SSISM_SM_fLi256ELi128ELNSA_4UMMA5MajorE0ELSR_0ELNSQ_7ScaleInE0ELSS_0EEEEEENSA_6LayoutINSB_IJSE_SE_SE_EEENSB_IJNSC_ILi0EEESX_SX_EEEEENSB_IJNSA_10UnderscoreES10_S10_EEEEENS7_6detail27Sm100ImplicitGemmTileTraitsINSA_25SM100_TMA_2SM_LOAD_IM2COLENSA_14ComposedLayoutINSA_7SwizzleILi3ELi4ELi3EEENSA_18smem_ptr_flag_bitsILi16EEENSV_INSB_IJNSC_ILi8EEESJ_EEENSB_IJSJ_SE_EEEEEEEvEENS14_INSA_18SM100_TMA_2SM_LOADES1F_vEEEENS_8epilogue10collective18CollectiveEpilogueINS1K_23Sm100TmaWarpSpecializedILi4ELi2ELi32ELb1ELb0EEEJNSB_IJSI_SI_SK_EEENSB_IJNSV_ISI_SE_EENSV_INSC_ILi32EEESE_EEEEESM_NSB_IJNSB_IJllllEEESE_SX_EEESM_S1V_NS1K_6fusion15FusionCallbacksIS1O_NS1W_17LinearCombinationISM_fSM_fLNS_15FloatRoundStyleE2EEES1P_S1T_JEEENSA_5SM1004TMEM4LOAD26SM100_TMEM_LOAD_32dp32b32xENSA_20SM90_TMA_LOAD_IM2COLENS16_INS17_ILi2ELi4ELi3EEES1A_NSV_INSB_IJS1B_S1R_EEENSB_IJS1R_SE_EEEEEEENSA_39AutoVectorizingCopyWithAssumedAlignmentILi128EEENSA_21SM90_TMA_STORE_IM2COLES2B_S2D_S2D_EEEvvEEEEvNT_6ParamsE --------------------------
	.section	.text._ZN7cutlass13device_kernelINS_4conv6kernel13ConvUniversalINS1_16ConvProblemShapeILNS1_8OperatorE0ELi3EEENS1_10collective14CollectiveConvINS1_47MainloopSm100TmaUmmaWarpSpecializedImplicitGemmILS5_0ELi8ELi3ELi1ELi2EN4cute5tupleIJNSA_1CILi2EEENSC_ILi1EEESE_EEEEENSB_IJNSC_ILi256EEENSC_ILi128EEENSB_IJNSC_ILi64EEEEEEEEENS_10bfloat16_tESM_NSA_8TiledMMAINSA_8MMA_AtomIJNSA_26SM100_MMA_F16BF16_2x1SM_SSISM_SM_fLi256ELi128ELNSA_4UMMA5MajorE0ELSR_0ELNSQ_7ScaleInE0ELSS_0EEEEEENSA_6LayoutINSB_IJSE_SE_SE_EEENSB_IJNSC_ILi0EEESX_SX_EEEEENSB_IJNSA_10UnderscoreES10_S10_EEEEENS7_6detail27Sm100ImplicitGemmTileTraitsINSA_25SM100_TMA_2SM_LOAD_IM2COLENSA_14ComposedLayoutINSA_7SwizzleILi3ELi4ELi3EEENSA_18smem_ptr_flag_bitsILi16EEENSV_INSB_IJNSC_ILi8EEESJ_EEENSB_IJSJ_SE_EEEEEEEvEENS14_INSA_18SM100_TMA_2SM_LOADES1F_vEEEENS_8epilogue10collective18CollectiveEpilogueINS1K_23Sm100TmaWarpSpecializedILi4ELi2ELi32ELb1ELb0EEEJNSB_IJSI_SI_SK_EEENSB_IJNSV_ISI_SE_EENSV_INSC_ILi32EEESE_EEEEESM_NSB_IJNSB_IJllllEEESE_SX_EEESM_S1V_NS1K_6fusion15FusionCallbacksIS1O_NS1W_17LinearCombinationISM_fSM_fLNS_15FloatRoundStyleE2EEES1P_S1T_JEEENSA_5SM1004TMEM4LOAD26SM100_TMEM_LOAD_32dp32b32xENSA_20SM90_TMA_LOAD_IM2COLENS16_INS17_ILi2ELi4ELi3EEES1A_NSV_INSB_IJS1B_S1R_EEENSB_IJS1R_SE_EEEEEEENSA_39AutoVectorizingCopyWithAssumedAlignmentILi128EEENSA_21SM90_TMA_STORE_IM2COLES2B_S2D_S2D_EEEvvEEEEvNT_6ParamsE,"ax",@progbits
	.align	128
.text._ZN7cutlass13device_kernelINS_4conv6kernel13ConvUniversalINS1_16ConvProblemShapeILNS1_8OperatorE0ELi3EEENS1_10collective14CollectiveConvINS1_47MainloopSm100TmaUmmaWarpSpecializedImplicitGemmILS5_0ELi8ELi3ELi1ELi2EN4cute5tupleIJNSA_1CILi2EEENSC_ILi1EEESE_EEEEENSB_IJNSC_ILi256EEENSC_ILi128EEENSB_IJNSC_ILi64EEEEEEEEENS_10bfloat16_tESM_NSA_8TiledMMAINSA_8MMA_AtomIJNSA_26SM100_MMA_F16BF16_2x1SM_SSISM_SM_fLi256ELi128ELNSA_4UMMA5MajorE0ELSR_0ELNSQ_7ScaleInE0ELSS_0EEEEEENSA_6LayoutINSB_IJSE_SE_SE_EEENSB_IJNSC_ILi0EEESX_SX_EEEEENSB_IJNSA_10UnderscoreES10_S10_EEEEENS7_6detail27Sm100ImplicitGemmTileTraitsINSA_25SM100_TMA_2SM_LOAD_IM2COLENSA_14ComposedLayoutINSA_7SwizzleILi3ELi4ELi3EEENSA_18smem_ptr_flag_bitsILi16EEENSV_INSB_IJNSC_ILi8EEESJ_EEENSB_IJSJ_SE_EEEEEEEvEENS14_INSA_18SM100_TMA_2SM_LOADES1F_vEEEENS_8epilogue10collective18CollectiveEpilogueINS1K_23Sm100TmaWarpSpecializedILi4ELi2ELi32ELb1ELb0EEEJNSB_IJSI_SI_SK_EEENSB_IJNSV_ISI_SE_EENSV_INSC_ILi32EEESE_EEEEESM_NSB_IJNSB_IJllllEEESE_SX_EEESM_S1V_NS1K_6fusion15FusionCallbacksIS1O_NS1W_17LinearCombinationISM_fSM_fLNS_15FloatRoundStyleE2EEES1P_S1T_JEEENSA_5SM1004TMEM4LOAD26SM100_TMEM_LOAD_32dp32b32xENSA_20SM90_TMA_LOAD_IM2COLENS16_INS17_ILi2ELi4ELi3EEES1A_NSV_INSB_IJS1B_S1R_EEENSB_IJS1R_SE_EEEEEEENSA_39AutoVectorizingCopyWithAssumedAlignmentILi128EEENSA_21SM90_TMA_STORE_IM2COLES2B_S2D_S2D_EEEvvEEEEvNT_6ParamsE:
        .type           _ZN7cutlass13device_kernelINS_4conv6kernel13ConvUniversalINS1_16ConvProblemShapeILNS1_8OperatorE0ELi3EEENS1_10collective14CollectiveConvINS1_47MainloopSm100TmaUmmaWarpSpecializedImplicitGemmILS5_0ELi8ELi3ELi1ELi2EN4cute5tupleIJNSA_1CILi2EEENSC_ILi1EEESE_EEEEENSB_IJNSC_ILi256EEENSC_ILi128EEENSB_IJNSC_ILi64EEEEEEEEENS_10bfloat16_tESM_NSA_8TiledMMAINSA_8MMA_AtomIJNSA_26SM100_MMA_F16BF16_2x1SM_SSISM_SM_fLi256ELi128ELNSA_4UMMA5MajorE0ELSR_0ELNSQ_7ScaleInE0ELSS_0EEEEEENSA_6LayoutINSB_IJSE_SE_SE_EEENSB_IJNSC_ILi0EEESX_SX_EEEEENSB_IJNSA_10UnderscoreES10_S10_EEEEENS7_6detail27Sm100ImplicitGemmTileTraitsINSA_25SM100_TMA_2SM_LOAD_IM2COLENSA_14ComposedLayoutINSA_7SwizzleILi3ELi4ELi3EEENSA_18smem_ptr_flag_bitsILi16EEENSV_INSB_IJNSC_ILi8EEESJ_EEENSB_IJSJ_SE_EEEEEEEvEENS14_INSA_18SM100_TMA_2SM_LOADES1F_vEEEENS_8epilogue10collective18CollectiveEpilogueINS1K_23Sm100TmaWarpSpecializedILi4ELi2ELi32ELb1ELb0EEEJNSB_IJSI_SI_SK_EEENSB_IJNSV_ISI_SE_EENSV_INSC_ILi32EEESE_EEEEESM_NSB_IJNSB_IJllllEEESE_SX_EEESM_S1V_NS1K_6fusion15FusionCallbacksIS1O_NS1W_17LinearCombinationISM_fSM_fLNS_15FloatRoundStyleE2EEES1P_S1T_JEEENSA_5SM1004TMEM4LOAD26SM100_TMEM_LOAD_32dp32b32xENSA_20SM90_TMA_LOAD_IM2COLENS16_INS17_ILi2ELi4ELi3EEES1A_NSV_INSB_IJS1B_S1R_EEENSB_IJS1R_SE_EEEEEEENSA_39AutoVectorizingCopyWithAssumedAlignmentILi128EEENSA_21SM90_TMA_STORE_IM2COLES2B_S2D_S2D_EEEvvEEEEvNT_6ParamsE,@function
        .size           _ZN7cutlass13device_kernelINS_4conv6kernel13ConvUniversalINS1_16ConvProblemShapeILNS1_8OperatorE0ELi3EEENS1_10collective14CollectiveConvINS1_47MainloopSm100TmaUmmaWarpSpecializedImplicitGemmILS5_0ELi8ELi3ELi1ELi2EN4cute5tupleIJNSA_1CILi2EEENSC_ILi1EEESE_EEEEENSB_IJNSC_ILi256EEENSC_ILi128EEENSB_IJNSC_ILi64EEEEEEEEENS_10bfloat16_tESM_NSA_8TiledMMAINSA_8MMA_AtomIJNSA_26SM100_MMA_F16BF16_2x1SM_SSISM_SM_fLi256ELi128ELNSA_4UMMA5MajorE0ELSR_0ELNSQ_7ScaleInE0ELSS_0EEEEEENSA_6LayoutINSB_IJSE_SE_SE_EEENSB_IJNSC_ILi0EEESX_SX_EEEEENSB_IJNSA_10UnderscoreES10_S10_EEEEENS7_6detail27Sm100ImplicitGemmTileTraitsINSA_25SM100_TMA_2SM_LOAD_IM2COLENSA_14ComposedLayoutINSA_7SwizzleILi3ELi4ELi3EEENSA_18smem_ptr_flag_bitsILi16EEENSV_INSB_IJNSC_ILi8EEESJ_EEENSB_IJSJ_SE_EEEEEEEvEENS14_INSA_18SM100_TMA_2SM_LOADES1F_vEEEENS_8epilogue10collective18CollectiveEpilogueINS1K_23Sm100TmaWarpSpecializedILi4ELi2ELi32ELb1ELb0EEEJNSB_IJSI_SI_SK_EEENSB_IJNSV_ISI_SE_EENSV_INSC_ILi32EEESE_EEEEESM_NSB_IJNSB_IJllllEEESE_SX_EEESM_S1V_NS1K_6fusion15FusionCallbacksIS1O_NS1W_17LinearCombinationISM_fSM_fLNS_15FloatRoundStyleE2EEES1P_S1T_JEEENSA_5SM1004TMEM4LOAD26SM100_TMEM_LOAD_32dp32b32xENSA_20SM90_TMA_LOAD_IM2COLENS16_INS17_ILi2ELi4ELi3EEES1A_NSV_INSB_IJS1B_S1R_EEENSB_IJS1R_SE_EEEEEEENSA_39AutoVectorizingCopyWithAssumedAlignmentILi128EEENSA_21SM90_TMA_STORE_IM2COLES2B_S2D_S2D_EEEvvEEEEvNT_6ParamsE,(.L_x_199 - _ZN7cutlass13device_kernelINS_4conv6kernel13ConvUniversalINS1_16ConvProblemShapeILNS1_8OperatorE0ELi3EEENS1_10collective14CollectiveConvINS1_47MainloopSm100TmaUmmaWarpSpecializedImplicitGemmILS5_0ELi8ELi3ELi1ELi2EN4cute5tupleIJNSA_1CILi2EEENSC_ILi1EEESE_EEEEENSB_IJNSC_ILi256EEENSC_ILi128EEENSB_IJNSC_ILi64EEEEEEEEENS_10bfloat16_tESM_NSA_8TiledMMAINSA_8MMA_AtomIJNSA_26SM100_MMA_F16BF16_2x1SM_SSISM_SM_fLi256ELi128ELNSA_4UMMA5MajorE0ELSR_0ELNSQ_7ScaleInE0ELSS_0EEEEEENSA_6LayoutINSB_IJSE_SE_SE_EEENSB_IJNSC_ILi0EEESX_SX_EEEEENSB_IJNSA_10UnderscoreES10_S10_EEEEENS7_6detail27Sm100ImplicitGemmTileTraitsINSA_25SM100_TMA_2SM_LOAD_IM2COLENSA_14ComposedLayoutINSA_7SwizzleILi3ELi4ELi3EEENSA_18smem_ptr_flag_bitsILi16EEENSV_INSB_IJNSC_ILi8EEESJ_EEENSB_IJSJ_SE_EEEEEEEvEENS14_INSA_18SM100_TMA_2SM_LOADES1F_vEEEENS_8epilogue10collective18CollectiveEpilogueINS1K_23Sm100TmaWarpSpecializedILi4ELi2ELi32ELb1ELb0EEEJNSB_IJSI_SI_SK_EEENSB_IJNSV_ISI_SE_EENSV_INSC_ILi32EEESE_EEEEESM_NSB_IJNSB_IJllllEEESE_SX_EEESM_S1V_NS1K_6fusion15FusionCallbacksIS1O_NS1W_17LinearCombinationISM_fSM_fLNS_15FloatRoundStyleE2EEES1P_S1T_JEEENSA_5SM1004TMEM4LOAD26SM100_TMEM_LOAD_32dp32b32xENSA_20SM90_TMA_LOAD_IM2COLENS16_INS17_ILi2ELi4ELi3EEES1A_NSV_INSB_IJS1B_S1R_EEENSB_IJS1R_SE_EEEEEEENSA_39AutoVectorizingCopyWithAssumedAlignmentILi128EEENSA_21SM90_TMA_STORE_IM2COLES2B_S2D_S2D_EEEvvEEEEvNT_6ParamsE)
        .other          _ZN7cutlass13device_kernelINS_4conv6kernel13ConvUniversalINS1_16ConvProblemShapeILNS1_8OperatorE0ELi3EEENS1_10collective14CollectiveConvINS1_47MainloopSm100TmaUmmaWarpSpecializedImplicitGemmILS5_0ELi8ELi3ELi1ELi2EN4cute5tupleIJNSA_1CILi2EEENSC_ILi1EEESE_EEEEENSB_IJNSC_ILi256EEENSC_ILi128EEENSB_IJNSC_ILi64EEEEEEEEENS_10bfloat16_tESM_NSA_8TiledMMAINSA_8MMA_AtomIJNSA_26SM100_MMA_F16BF16_2x1SM_SSISM_SM_fLi256ELi128ELNSA_4UMMA5MajorE0ELSR_0ELNSQ_7ScaleInE0ELSS_0EEEEEENSA_6LayoutINSB_IJSE_SE_SE_EEENSB_IJNSC_ILi0EEESX_SX_EEEEENSB_IJNSA_10UnderscoreES10_S10_EEEEENS7_6detail27Sm100ImplicitGemmTileTraitsINSA_25SM100_TMA_2SM_LOAD_IM2COLENSA_14ComposedLayoutINSA_7SwizzleILi3ELi4ELi3EEENSA_18smem_ptr_flag_bitsILi16EEENSV_INSB_IJNSC_ILi8EEESJ_EEENSB_IJSJ_SE_EEEEEEEvEENS14_INSA_18SM100_TMA_2SM_LOADES1F_vEEEENS_8epilogue10collective18CollectiveEpilogueINS1K_23Sm100TmaWarpSpecializedILi4ELi2ELi32ELb1ELb0EEEJNSB_IJSI_SI_SK_EEENSB_IJNSV_ISI_SE_EENSV_INSC_ILi32EEESE_EEEEESM_NSB_IJNSB_IJllllEEESE_SX_EEESM_S1V_NS1K_6fusion15FusionCallbacksIS1O_NS1W_17LinearCombinationISM_fSM_fLNS_15FloatRoundStyleE2EEES1P_S1T_JEEENSA_5SM1004TMEM4LOAD26SM100_TMEM_LOAD_32dp32b32xENSA_20SM90_TMA_LOAD_IM2COLENS16_INS17_ILi2ELi4ELi3EEES1A_NSV_INSB_IJS1B_S1R_EEENSB_IJS1R_SE_EEEEEEENSA_39AutoVectorizingCopyWithAssumedAlignmentILi128EEENSA_21SM90_TMA_STORE_IM2COLES2B_S2D_S2D_EEEvvEEEEvNT_6ParamsE,@"STO_CUDA_ENTRY STV_DEFAULT"
_ZN7cutlass13device_kernelINS_4conv6kernel13ConvUniversalINS1_16ConvProblemShapeILNS1_8OperatorE0ELi3EEENS1_10collective14CollectiveConvINS1_47MainloopSm100TmaUmmaWarpSpecializedImplicitGemmILS5_0ELi8ELi3ELi1ELi2EN4cute5tupleIJNSA_1CILi2EEENSC_ILi1EEESE_EEEEENSB_IJNSC_ILi256EEENSC_ILi128EEENSB_IJNSC_ILi64EEEEEEEEENS_10bfloat16_tESM_NSA_8TiledMMAINSA_8MMA_AtomIJNSA_26SM100_MMA_F16BF16_2x1SM_SSISM_SM_fLi256ELi128ELNSA_4UMMA5MajorE0ELSR_0ELNSQ_7ScaleInE0ELSS_0EEEEEENSA_6LayoutINSB_IJSE_SE_SE_EEENSB_IJNSC_ILi0EEESX_SX_EEEEENSB_IJNSA_10UnderscoreES10_S10_EEEEENS7_6detail27Sm100ImplicitGemmTileTraitsINSA_25SM100_TMA_2SM_LOAD_IM2COLENSA_14ComposedLayoutINSA_7SwizzleILi3ELi4ELi3EEENSA_18smem_ptr_flag_bitsILi16EEENSV_INSB_IJNSC_ILi8EEESJ_EEENSB_IJSJ_SE_EEEEEEEvEENS14_INSA_18SM100_TMA_2SM_LOADES1F_vEEEENS_8epilogue10collective18CollectiveEpilogueINS1K_23Sm100TmaWarpSpecializedILi4ELi2ELi32ELb1ELb0EEEJNSB_IJSI_SI_SK_EEENSB_IJNSV_ISI_SE_EENSV_INSC_ILi32EEESE_EEEEESM_NSB_IJNSB_IJllllEEESE_SX_EEESM_S1V_NS1K_6fusion15FusionCallbacksIS1O_NS1W_17LinearCombinationISM_fSM_fLNS_15FloatRoundStyleE2EEES1P_S1T_JEEENSA_5SM1004TMEM4LOAD26SM100_TMEM_LOAD_32dp32b32xENSA_20SM90_TMA_LOAD_IM2COLENS16_INS17_ILi2ELi4ELi3EEES1A_NSV_INSB_IJS1B_S1R_EEENSB_IJS1R_SE_EEEEEEENSA_39AutoVectorizingCopyWithAssumedAlignmentILi128EEENSA_21SM90_TMA_STORE_IM2COLES2B_S2D_S2D_EEEvvEEEEvNT_6ParamsE:
[----:B------:R-:W1:Y:S01]  /*0000*/  LDC R1, c[0x0][0x37c] ;  /* 0x0000df00ff017b82 */ /* 0x000e620000000800 */
[----:B------:R-:W2:Y:S01]  /*0010*/  S2R R81, SR_TID.X ;  /* 0x0000000000517919 */ /* 0x000ea20000002100 */
[----:B------:R-:W3:Y:S06]  /*0020*/  LDCU.64 UR8, c[0x0][0x990] ;  /* 0x00013200ff0877ac */ /* 0x000eec0008000a00 */
[----:B------:R-:W4:Y:S01]  /*0030*/  S2UR UR4, SR_CgaCtaId ;  /* 0x00000000000479c3 */ /* 0x000f220000008800 */
[----:B-1----:R-:W-:Y:S01]  /*0040*/  VIADD R1, R1, 0xfffffff8 ;  /* 0xfffffff801017836 */ /* 0x002fe20000000000 */
[----:B------:R-:W-:-:S02]  /*0050*/  PRMT R83, RZ, 0x7610, R83 ;  /* 0x00007610ff537816 */ /* 0x000fc40000000053 */
[----:B------:R-:W-:Y:S02]  /*0060*/  ELECT P1, URZ, PT ;  /* 0x0000000000ff782f */ /* 0x000fe40003820000 */
[----:B------:R-:W-:Y:S01]  /*0070*/  R2UR UR49, R1 ;  /* 0x00000000013172ca */ /* 0x000fe200000e0000 */
[----:B---3--:R-:W-:-:S04]  /*0080*/  UISETP.NE.U32.AND UP0, UPT, UR8, URZ, UPT ;  /* 0x000000ff0800728c */ /* 0x008fc8000bf05070 */
[----:B------:R-:W-:Y:S02]  /*0090*/  UISETP.NE.AND.EX UP0, UPT, UR9, URZ, UPT, UP0 ;  /* 0x000000ff0900728c */ /* 0x000fe4000bf05300 */
[----:B----4-:R-:W-:Y:S02]  /*00a0*/  ULOP3.LUT UR38, UR4, 0x1, URZ, 0xc0, !UPT ;  /* 0x0000000104267892 */ /* 0x010fe4000f8ec0ff */
[----:B------:R-:W-:Y:S01]  /*00b0*/  ULOP3.LUT UR37, UR4, 0x1, URZ, 0x3c, !UPT ;  /* 0x0000000104257892 */ /* 0x000fe2000f8e3cff */
[----:B--2---:R-:W-:-:S05]  /*00c0*/  SHF.R.U32.HI R84, RZ, 0x5, R81 ;  /* 0x00000005ff547819 */ /* 0x004fca0000011651 */
[----:B------:R-:W1:Y:S02]  /*00d0*/  SHFL.IDX PT, R0, R84, RZ, 0x1f ;  /* 0x00001fff54007589 */ /* 0x000e6400000e0000 */
[----:B-1----:R-:W-:Y:S01]  /*00e0*/  R2UR UR18, R0 ;  /* 0x00000000001272ca */ /* 0x002fe200000e0000 */
[----:B------:R-:W-:-:S14]  /*00f0*/  BRA.U UP0, `(.L_x_0) ;  /* 0x0000000100307547 */ /* 0x000fdc000b800000 */
[----:B------:R-:W1:Y:S02]  /*0100*/  LDCU.64 UR4, c[0x0][0x988] ;  /* 0x00013100ff0477ac */ /* 0x000e640008000a00 */
[----:B-1----:R-:W-:-:S04]  /*0110*/  UISETP.NE.U32.AND UP0, UPT, UR4, URZ, UPT ;  /* 0x000000ff0400728c */ /* 0x002fc8000bf05070 */
[----:B------:R-:W-:-:S09]  /*0120*/  UISETP.NE.AND.EX UP0, UPT, UR5, URZ, UPT, UP0 ;  /* 0x000000ff0500728c */ /* 0x000fd2000bf05300 */
[----:B------:R-:W-:Y:S05]  /*0130*/  BRA.U !UP0, `(.L_x_1) ;  /* 0x0000000108147547 */ /* 0x000fea000b800000 */
[----:B------:R-:W1:Y:S01]  /*0140*/  LDC.64 R2, c[0x0][0x988] ;  /* 0x00026200ff027b82 */ /* 0x000e620000000a00 */
[----:B------:R-:W1:Y:S02]  /*0150*/  LDCU.64 UR4, c[0x0][0x358] ;  /* 0x00006b00ff0477ac */ /* 0x000e640008000a00 */
[----:B-1----:R1:W5:Y:S01]  /*0160*/  LDG.E R41, desc[UR4][R2.64] ;  /* 0x0000000402297981 */ /* 0x002362000c1e1900 */
[----:B------:R-:W-:Y:S01]  /*0170*/  HFMA2 R83, -RZ, RZ, 0, 5.9604644775390625e-08 ;  /* 0x00000001ff537431 */ /* 0x000fe200000001ff */
[----:B------:R-:W-:Y:S05]  /*0180*/  BRA `(.L_x_0) ;  /* 0x00000000000c7947 */ /* 0x000fea0003800000 */
.L_x_1:
[----:B------:R-:W1:Y:S01]  /*0190*/  LDCU UR4, c[0x0][0x980] ;  /* 0x00013000ff0477ac */ /* 0x000e620008000800 */
[----:B------:R-:W-:Y:S01]  /*01a0*/  HFMA2 R83, -RZ, RZ, 0, 5.9604644775390625e-08 ;  /* 0x00000001ff537431 */ /* 0x000fe200000001ff */
[----:B-1----:R-:W-:-:S07]  /*01b0*/  MOV R41, UR4 ;  /* 0x0000000400297c02 */ /* 0x002fce0008000f00 */
.L_x_0:
[----:B------:R-:W2:Y:S02]  /*01c0*/  LDCU.64 UR4, c[0x0][0x9b0] ;  /* 0x00013600ff0477ac */ /* 0x000ea40008000a00 */
[----:B--2---:R-:W-:-:S04]  /*01d0*/  UISETP.NE.U32.AND UP0, UPT, UR4, URZ, UPT ;  /* 0x000000ff0400728c */ /* 0x004fc8000bf05070 */
[----:B------:R-:W-:-:S09]  /*01e0*/  UISETP.NE.AND.EX UP0, UPT, UR5, URZ, UPT, UP0 ;  /* 0x000000ff0500728c */ /* 0x000fd2000bf05300 */
[----:B------:R-:W-:Y:S05]  /*01f0*/  BRA.U UP0, `(.L_x_2) ;  /* 0x0000000100287547 */ /* 0x000fea000b800000 */
[----:B------:R-:W2:Y:S02]  /*0200*/  LDCU.64 UR4, c[0x0][0x9a8] ;  /* 0x00013500ff0477ac */ /* 0x000ea40008000a00 */
[----:B--2---:R-:W-:-:S04]  /*0210*/  UISETP.NE.U32.AND UP0, UPT, UR4, URZ, UPT ;  /* 0x000000ff0400728c */ /* 0x004fc8000bf05070 */
[----:B------:R-:W-:-:S09]  /*0220*/  UISETP.NE.AND.EX UP0, UPT, UR5, URZ, UPT, UP0 ;  /* 0x000000ff0500728c */ /* 0x000fd2000bf05300 */
[----:B------:R-:W-:Y:S05]  /*0230*/  BRA.U !UP0, `(.L_x_3) ;  /* 0x0000000108107547 */ /* 0x000fea000b800000 */
[----:B------:R-:W2:Y:S01]  /*0240*/  LDC.64 R38, c[0x0][0x9a8] ;  /* 0x00026a00ff267b82 */ /* 0x000ea20000000a00 */
[----:B------:R-:W2:Y:S02]  /*0250*/  LDCU.64 UR4, c[0x0][0x358] ;  /* 0x00006b00ff0477ac */ /* 0x000ea40008000a00 */
[----:B--2---:R2:W5:Y:S01]  /*0260*/  LDG.E R38, desc[UR4][R38.64] ;  /* 0x0000000426267981 */ /* 0x004562000c1e1900 */
[----:B------:R-:W-:Y:S05]  /*0270*/  BRA `(.L_x_2) ;  /* 0x0000000000087947 */ /* 0x000fea0003800000 */
.L_x_3:
[----:B------:R-:W2:Y:S02]  /*0280*/  LDCU UR4, c[0x0][0x9a0] ;  /* 0x00013400ff0477ac */ /* 0x000ea40008000800 */
[----:B--2---:R-:W-:Y:S02]  /*0290*/  MOV R38, UR4 ;  /* 0x0000000400267c02 */ /* 0x004fe40008000f00 */
.L_x_2:
[----:B------:R-:W-:Y:S01]  /*02a0*/  IMAD.U32 R0, RZ, RZ, UR18 ;  /* 0x00000012ff007e24 */ /* 0x000fe2000f8e00ff */
[----:B------:R-:W-:Y:S04]  /*02b0*/  BSSY.RECONVERGENT B0, `(.L_x_4) ;  /* 0x000000c000007945 */ /* 0x000fe80003800200 */
[C---:B------:R-:W-:Y:S02]  /*02c0*/  ISETP.NE.OR P2, PT, R0.reuse, 0x1, !P1 ;  /* 0x000000010000780c */ /* 0x040fe40004f45670 */
[----:B------:R-:W-:-:S11]  /*02d0*/  ISETP.NE.OR P0, PT, R0, 0x3, !P1 ;  /* 0x000000030000780c */ /* 0x000fd60004f05670 */
[----:B------:R-:W-:Y:S05]  /*02e0*/  @P2 BRA `(.L_x_5) ;  /* 0x0000000000202947 */ /* 0x000fea0003800000 */
[----:B------:R-:W3:Y:S02]  /*02f0*/  LDCU.64 UR4, c[0x0][0x348] ;  /* 0x00006900ff0477ac */ /* 0x000ee40008000a00 */
[----:B---3--:R-:W-:Y:S02]  /*0300*/  UIADD3 UR6, UP1, UPT, UR4, 0x80, URZ ;  /* 0x0000008004067890 */ /* 0x008fe4000ff3e0ff */
[----:B------:R-:W-:Y:S02]  /*0310*/  UIADD3 UR4, UP0, UPT, UR4, 0x200, URZ ;  /* 0x0000020004047890 */ /* 0x000fe4000ff1e0ff */
[----:B------:R-:W-:Y:S02]  /*0320*/  UIADD3.X UR7, UPT, UPT, URZ, UR5, URZ, UP1, !UPT ;  /* 0x00000005ff077290 */ /* 0x000fe40008ffe4ff */
[----:B------:R-:W-:-:S07]  /*0330*/  UIADD3.X UR5, UPT, UPT, URZ, UR5, URZ, UP0, !UPT ;  /* 0x00000005ff057290 */ /* 0x000fce00087fe4ff */
[----:B------:R3:W-:Y:S02]  /*0340*/  UTMACCTL.PF [UR6] ;  /* 0x00000000060079b9 */ /* 0x0007e40008040000 */
[----:B------:R3:W-:Y:S02]  /*0350*/  UTMACCTL.PF [UR4] ;  /* 0x00000000040079b9 */ /* 0x0007e40008040000 */
[----:B---3--:R-:W-:Y:S01]  /*0360*/  NOP ;  /* 0x0000000000007918 */ /* 0x008fe20000000000 */
.L_x_5:
[----:B------:R-:W-:Y:S05]  /*0370*/  BSYNC.RECONVERGENT B0 ;  /* 0x0000000000007941 */ /* 0x000fea0003800200 */
.L_x_4:
[----:B------:R-:W-:Y:S04]  /*0380*/  BSSY.RECONVERGENT B0, `(.L_x_6) ;  /* 0x000000a000007945 */ /* 0x000fe80003800200 */
        /* <DEDUP_REMOVED lines=9> */
.L_x_7:
[----:B------:R-:W-:Y:S05]  /*0420*/  BSYNC.RECONVERGENT B0 ;  /* 0x0000000000007941 */ /* 0x000fea0003800200 */
.L_x_6:
[----:B------:R-:W3:Y:S01]  /*0430*/  LDCU.64 UR4, c[0x0][0x988] ;  /* 0x00013100ff0477ac */ /* 0x000ee20008000a00 */
[----:B------:R-:W-:Y:S02]  /*0440*/  UISETP.EQ.U32.AND UP2, UPT, UR8, URZ, UPT ;  /* 0x000000ff0800728c */ /* 0x000fe4000bf42070 */
[----:B------:R-:W-:Y:S02]  /*0450*/  UPLOP3.LUT UP3, UPT, UPT, UPT, UPT, 0x80, 0x8 ;  /* 0x000000000008789c */ /* 0x000fe40003f6f070 */
[----:B---3--:R-:W-:-:S04]  /*0460*/  UISETP.NE.U32.AND UP0, UPT, UR4, URZ, UPT ;  /* 0x000000ff0400728c */ /* 0x008fc8000bf05070 */
[----:B------:R-:W-:-:S04]  /*0470*/  UISETP.NE.AND.EX UP1, UPT, UR5, URZ, UPT, UP0 ;  /* 0x000000ff0500728c */ /* 0x000fc8000bf25300 */
[----:B------:R-:W-:-:S04]  /*0480*/  UISETP.EQ.OR.EX UP4, UPT, UR9, URZ, !UP1, UP2 ;  /* 0x000000ff0900728c */ /* 0x000fc8000cf82720 */
[----:B------:R-:W-:-:S06]  /*0490*/  UP2UR UR4, UPR, URZ, 0x10 ;  /* 0x00000010ff047883 */ /* 0x000fcc0008000000 */
[----:B------:R-:W-:Y:S01]  /*04a0*/  MOV R93, UR4 ;  /* 0x00000004005d7c02 */ /* 0x000fe20008000f00 */
[----:B------:R-:W-:Y:S06]  /*04b0*/  BRA.U !UP4, `(.L_x_8) ;  /* 0x000000010c207547 */ /* 0x000fec000b800000 */
[----:B------:R-:W-:Y:S01]  /*04c0*/  UISETP.NE.U32.AND UP2, UPT, UR8, URZ, UPT ;  /* 0x000000ff0800728c */ /* 0x000fe2000bf45070 */
[----:B-----5:R-:W-:Y:S01]  /*04d0*/  FSETP.NEU.AND P0, PT, R41, RZ, PT ;  /* 0x000000ff2900720b */ /* 0x020fe20003f0d000 */
[----:B------:R-:W-:Y:S02]  /*04e0*/  USEL UR4, URZ, 0xffffffff, UP1 ;  /* 0xffffffffff047887 */ /* 0x000fe40008800000 */
[----:B------:R-:W-:-:S10]  /*04f0*/  UISETP.NE.AND.EX UP2, UPT, UR9, URZ, UPT, UP2 ;  /* 0x000000ff0900728c */ /* 0x000fd4000bf45320 */
[----:B------:R-:W-:Y:S01]  /*0500*/  VOTEU.ANY UP0, P0 ;  /* 0x0000000000ff7886 */ /* 0x000fe20000000100 */
[----:B------:R-:W-:-:S04]  /*0510*/  @!UP2 USEL UR4, URZ, 0xffffffff, UP0 ;  /* 0xffffffffff04a887 */ /* 0x000fc80008000000 */
[----:B------:R-:W-:-:S04]  /*0520*/  ULOP3.LUT UR4, UR4, 0x1, URZ, 0xc0, !UPT ;  /* 0x0000000104047892 */ /* 0x000fc8000f8ec0ff */
[----:B------:R-:W-:-:S11]  /*0530*/  UISETP.NE.U32.AND UP3, UPT, UR4, 0x1, UPT ;  /* 0x000000010400788c */ /* 0x000fd6000bf65070 */
.L_x_8:
[----:B------:R-:W3:Y:S01]  /*0540*/  SHFL.IDX PT, R0, R84, RZ, 0x1f ;  /* 0x00001fff54007589 */ /* 0x000ee200000e0000 */
[----:B------:R-:W-:Y:S02]  /*0550*/  UISETP.NE.AND UP5, UPT, UR18, 0x2, UPT ;  /* 0x000000021200788c */ /* 0x000fe4000bfa5270 */
[----:B------:R-:W-:Y:S02]  /*0560*/  UISETP.NE.AND UP0, UPT, UR18, 0x2, UPT ;  /* 0x000000021200788c */ /* 0x000fe4000bf05270 */
[----:B------:R-:W-:Y:S02]  /*0570*/  UISETP.NE.OR UP2, UPT, UR38, URZ, UP5 ;  /* 0x000000ff2600728c */ /* 0x000fe4000af45670 */
[----:B------:R-:W-:-:S04]  /*0580*/  USEL UR56, URZ, 0x1, UP0 ;  /* 0x00000001ff387887 */ /* 0x000fc80008000000 */
[----:B------:R-:W-:Y:S02]  /*0590*/  PLOP3.LUT P3, PT, P1, PT, UP2, 0xae, 0xea ;  /* 0x0000000000ea781c */ /* 0x000fe40000f6f52e */
[----:B---3--:R-:W-:-:S13]  /*05a0*/  ISETP.NE.AND P0, PT, R0, RZ, PT ;  /* 0x000000ff0000720c */ /* 0x008fda0003f05270 */
[----:B------:R-:W-:Y:S05]  /*05b0*/  @P0 BRA `(.L_x_9) ;  /* 0x0000000000680947 */ /* 0x000fea0003800000 */
[----:B------:R-:W3:Y:S01]  /*05c0*/  S2UR UR5, SR_CgaCtaId ;  /* 0x00000000000579c3 */ /* 0x000ee20000008800 */
[----:B------:R-:W-:Y:S01]  /*05d0*/  UMOV UR4, 0x400 ;  /* 0x0000040000047882 */ /* 0x000fe20000000000 */
[----:B------:R-:W-:Y:S01]  /*05e0*/  UMOV UR6, 0x1 ;  /* 0x0000000100067882 */ /* 0x000fe20000000000 */
[----:B------:R-:W-:Y:S01]  /*05f0*/  ELECT P0, URZ, PT ;  /* 0x0000000000ff782f */ /* 0x000fe20003800000 */
[----:B------:R-:W-:-:S04]  /*0600*/  UIADD3 UR6, UPT, UPT, -UR6, 0x100000, URZ ;  /* 0x0010000006067890 */ /* 0x000fc8000fffe1ff */
[----:B------:R-:W-:Y:S02]  /*0610*/  USHF.L.U32 UR7, UR6, 0xb, URZ ;  /* 0x0000000b06077899 */ /* 0x000fe400080006ff */
[----:B------:R-:W-:Y:S02]  /*0620*/  USHF.L.U32 UR6, UR6, 0x1, URZ ;  /* 0x0000000106067899 */ /* 0x000fe400080006ff */
[----:B---3--:R-:W-:Y:S01]  /*0630*/  ULEA UR4, UR5, UR4, 0x18 ;  /* 0x0000000405047291 */ /* 0x008fe2000f8ec0ff */
[----:B------:R-:W3:Y:S11]  /*0640*/  FENCE.VIEW.ASYNC.S ;  /* 0x00000000000073c6 */ /* 0x000ef60000000000 */
[----:B---3--:R3:W4:Y:S01]  /*0650*/  SYNCS.EXCH.64 URZ, [UR4], UR6 ;  /* 0x0000000604ff75b2 */ /* 0x0087220008000100 */
[----:B------:R3:W1:Y:S01]  /*0660*/  SYNCS.EXCH.64 URZ, [UR4+0x40], UR6 ;  /* 0x0000400604ff75b2 */ /* 0x0006620008000100 */
        /* <DEDUP_REMOVED lines=13> */
[----:B------:R3:W1:Y:S02]  /*0740*/  SYNCS.EXCH.64 URZ, [UR4+0x78], UR6 ;  /* 0x0000780604ff75b2 */ /* 0x0006640008000100 */
[----:B---3--:R-:W-:Y:S01]  /*0750*/  NOP ;  /* 0x0000000000007918 */ /* 0x008fe20000000000 */
.L_x_9:
[----:B------:R-:W3:Y:S01]  /*0760*/  SHFL.IDX PT, R0, R84, RZ, 0x1f ;  /* 0x00001fff54007589 */ /* 0x000ee200000e0000 */
[----:B------:R-:W-:Y:S01]  /*0770*/  NOP ;  /* 0x0000000000007918 */ /* 0x000fe20000000000 */
[----:B---3--:R-:W-:-:S13]  /*0780*/  ISETP.NE.AND P0, PT, R0, 0x1, PT ;  /* 0x000000010000780c */ /* 0x008fda0003f05270 */
[----:B------:R-:W-:Y:S05]  /*0790*/  @P0 BRA `(.L_x_10) ;  /* 0x0000000000580947 */ /* 0x000fea0003800000 */
[----:B------:R-:W3:Y:S01]  /*07a0*/  S2UR UR5, SR_CgaCtaId ;  /* 0x00000000000579c3 */ /* 0x000ee20000008800 */
[----:B------:R-:W-:Y:S01]  /*07b0*/  UMOV UR4, 0x400 ;  /* 0x0000040000047882 */ /* 0x000fe20000000000 */
[----:B------:R-:W-:Y:S01]  /*07c0*/  UMOV UR8, 0x20 ;  /* 0x0000002000087882 */ /* 0x000fe20000000000 */
[----:B------:R-:W-:Y:S01]  /*07d0*/  UMOV UR6, 0x80 ;  /* 0x0000008000067882 */ /* 0x000fe20000000000 */
[----:B------:R-:W-:-:S04]  /*07e0*/  UIADD3 UR8, UPT, UPT, -UR8, 0x100000, URZ ;  /* 0x0010000008087890 */ /* 0x000fc8000fffe1ff */
[----:B------:R-:W-:Y:S02]  /*07f0*/  USHF.L.U32 UR9, UR8, 0xb, URZ ;  /* 0x0000000b08097899 */ /* 0x000fe400080006ff */
[----:B------:R-:W-:Y:S02]  /*0800*/  USHF.L.U32 UR8, UR8, 0x1, URZ ;  /* 0x0000000108087899 */ /* 0x000fe400080006ff */
[----:B------:R-:W-:-:S04]  /*0810*/  UIADD3 UR6, UPT, UPT, -UR6, 0x100000, URZ ;  /* 0x0010000006067890 */ /* 0x000fc8000fffe1ff */
[----:B------:R-:W-:Y:S02]  /*0820*/  USHF.L.U32 UR7, UR6, 0xb, URZ ;  /* 0x0000000b06077899 */ /* 0x000fe400080006ff */
[----:B------:R-:W-:Y:S01]  /*0830*/  USHF.L.U32 UR6, UR6, 0x1, URZ ;  /* 0x0000000106067899 */ /* 0x000fe200080006ff */
[----:B------:R-:W-:Y:S01]  /*0840*/  ELECT P0, URZ, PT ;  /* 0x0000000000ff782f */ /* 0x000fe20003800000 */
[----:B---3--:R-:W-:Y:S01]  /*0850*/  ULEA UR4, UR5, UR4, 0x18 ;  /* 0x0000000405047291 */ /* 0x008fe2000f8ec0ff */
[----:B------:R-:W3:Y:S11]  /*0860*/  FENCE.VIEW.ASYNC.S ;  /* 0x00000000000073c6 */ /* 0x000ef60000000000 */
[----:B---3--:R3:W1:Y:S01]  /*0870*/  SYNCS.EXCH.64 URZ, [UR4+0x80], UR8 ;  /* 0x0000800804ff75b2 */ /* 0x0086620008000100 */
[----:B------:R3:W1:Y:S01]  /*0880*/  SYNCS.EXCH.64 URZ, [UR4+0xa0], UR6 ;  /* 0x0000a00604ff75b2 */ /* 0x0006620008000100 */
[----:B------:R3:W1:Y:S01]  /*0890*/  SYNCS.EXCH.64 URZ, [UR4+0x88], UR8 ;  /* 0x0000880804ff75b2 */ /* 0x0006620008000100 */
[----:B------:R3:W1:Y:S01]  /*08a0*/  SYNCS.EXCH.64 URZ, [UR4+0xa8], UR6 ;  /* 0x0000a80604ff75b2 */ /* 0x0006620008000100 */
[----:B------:R3:W1:Y:S01]  /*08b0*/  SYNCS.EXCH.64 URZ, [UR4+0x90], UR8 ;  /* 0x0000900804ff75b2 */ /* 0x0006620008000100 */
[----:B------:R3:W1:Y:S01]  /*08c0*/  SYNCS.EXCH.64 URZ, [UR4+0xb0], UR6 ;  /* 0x0000b00604ff75b2 */ /* 0x0006620008000100 */
[----:B------:R3:W1:Y:S01]  /*08d0*/  SYNCS.EXCH.64 URZ, [UR4+0x98], UR8 ;  /* 0x0000980804ff75b2 */ /* 0x0006620008000100 */
[----:B------:R3:W1:Y:S01]  /*08e0*/  SYNCS.EXCH.64 URZ, [UR4+0xb8], UR6 ;  /* 0x0000b80604ff75b2 */ /* 0x0006620008000100 */
[----:B------:R-:W-:Y:S01]  /*08f0*/  NOP ;  /* 0x0000000000007918 */ /* 0x000fe20000000000 */
.L_x_10:
[----:B------:R-:W2:Y:S01]  /*0900*/  SHFL.IDX PT, R0, R84, RZ, 0x1f ;  /* 0x00001fff54007589 */ /* 0x000ea200000e0000 */
[----:B------:R-:W-:Y:S01]  /*0910*/  NOP ;  /* 0x0000000000007918 */ /* 0x000fe20000000000 */
[----:B--2---:R-:W-:-:S13]  /*0920*/  ISETP.NE.AND P0, PT, R0, 0x3, PT ;  /* 0x000000030000780c */ /* 0x004fda0003f05270 */
[----:B------:R-:W-:Y:S05]  /*0930*/  @P0 BRA `(.L_x_11) ;  /* 0x0000000000300947 */ /* 0x000fea0003800000 */
[----:B------:R-:W2:Y:S01]  /*0940*/  S2UR UR5, SR_CgaCtaId ;  /* 0x00000000000579c3 */ /* 0x000ea20000008800 */
[----:B---3--:R-:W-:Y:S01]  /*0950*/  UMOV UR4, 0x400 ;  /* 0x0000040000047882 */ /* 0x008fe20000000000 */
[----:B------:R-:W-:Y:S01]  /*0960*/  UMOV UR6, 0x20 ;  /* 0x0000002000067882 */ /* 0x000fe20000000000 */
[----:B------:R-:W-:Y:S01]  /*0970*/  ELECT P0, URZ, PT ;  /* 0x0000000000ff782f */ /* 0x000fe20003800000 */
[----:B------:R-:W-:-:S04]  /*0980*/  UIADD3 UR6, UPT, UPT, -UR6, 0x100000, URZ ;  /* 0x0010000006067890 */ /* 0x000fc8000fffe1ff */
[----:B------:R-:W-:Y:S02]  /*0990*/  USHF.L.U32 UR7, UR6, 0xb, URZ ;  /* 0x0000000b06077899 */ /* 0x000fe400080006ff */
[----:B------:R-:W-:Y:S02]  /*09a0*/  USHF.L.U32 UR6, UR6, 0x1, URZ ;  /* 0x0000000106067899 */ /* 0x000fe400080006ff */
[----:B--2---:R-:W-:Y:S01]  /*09b0*/  ULEA UR4, UR5, UR4, 0x18 ;  /* 0x0000000405047291 */ /* 0x004fe2000f8ec0ff */
[----:B------:R-:W2:Y:S11]  /*09c0*/  FENCE.VIEW.ASYNC.S ;  /* 0x00000000000073c6 */ /* 0x000eb60000000000 */
[----:B--2---:R2:W3:Y:S01]  /*09d0*/  SYNCS.EXCH.64 URZ, [UR4+0xc0], UR6 ;  /* 0x0000c00604ff75b2 */ /* 0x0044e20008000100 */
[----:B------:R2:W1:Y:S01]  /*09e0*/  SYNCS.EXCH.64 URZ, [UR4+0xc8], UR6 ;  /* 0x0000c80604ff75b2 */ /* 0x0004620008000100 */
[----:B------:R-:W-:Y:S01]  /*09f0*/  NOP ;  /* 0x0000000000007918 */ /* 0x000fe20000000000 */
.L_x_11:
[----:B------:R-:W4:Y:S01]  /*0a00*/  SHFL.IDX PT, R0, R84, RZ, 0x1f ;  /* 0x00001fff54007589 */ /* 0x000f2200000e0000 */
[----:B------:R-:W-:Y:S01]  /*0a10*/  NOP ;  /* 0x0000000000007918 */ /* 0x000fe20000000000 */
[----:B----4-:R-:W-:-:S13]  /*0a20*/  ISETP.NE.AND P0, PT, R0, 0x4, PT ;  /* 0x000000040000780c */ /* 0x010fda0003f05270 */
[----:B------:R-:W-:Y:S05]  /*0a30*/  @P0 BRA `(.L_x_12) ;  /* 0x0000000000440947 */ /* 0x000fea0003800000 */
[----:B------:R-:W4:Y:S01]  /*0a40*/  S2UR UR5, SR_CgaCtaId ;  /* 0x00000000000579c3 */ /* 0x000f220000008800 */
[----:B--23--:R-:W-:Y:S01]  /*0a50*/  UMOV UR4, 0x1e0 ;  /* 0x000001e000047882 */ /* 0x00cfe20000000000 */
[----:B------:R-:W-:Y:S01]  /*0a60*/  UMOV UR6, 0x400 ;  /* 0x0000040000067882 */ /* 0x000fe20000000000 */
[----:B------:R-:W-:Y:S01]  /*0a70*/  USEL UR4, UR4, 0x1a0, UP3 ;  /* 0x000001a004047887 */ /* 0x000fe20009800000 */
[----:B------:R-:W-:Y:S01]  /*0a80*/  UMOV UR8, 0x1 ;  /* 0x0000000100087882 */ /* 0x000fe20000000000 */
[----:B------:R-:W-:Y:S01]  /*0a90*/  ELECT P0, URZ, PT ;  /* 0x0000000000ff782f */ /* 0x000fe20003800000 */
[----:B------:R-:W-:-:S04]  /*0aa0*/  UIADD3 UR8, UPT, UPT, -UR8, 0x100000, URZ ;  /* 0x0010000008087890 */ /* 0x000fc8000fffe1ff */
[----:B------:R-:W-:Y:S02]  /*0ab0*/  USHF.L.U32 UR9, UR8, 0xb, URZ ;  /* 0x0000000b08097899 */ /* 0x000fe400080006ff */
[----:B------:R-:W-:Y:S02]  /*0ac0*/  USHF.L.U32 UR8, UR8, 0x1, URZ ;  /* 0x0000000108087899 */ /* 0x000fe400080006ff */
[----:B----4-:R-:W-:Y:S02]  /*0ad0*/  ULEA UR6, UR5, UR6, 0x18 ;  /* 0x0000000605067291 */ /* 0x010fe4000f8ec0ff */
[----:B------:R-:W-:-:S04]  /*0ae0*/  UIADD3 UR4, UPT, UPT, -UR4, 0x100000, URZ ;  /* 0x0010000004047890 */ /* 0x000fc8000fffe1ff */
[----:B------:R-:W-:Y:S02]  /*0af0*/  USHF.L.U32 UR5, UR4, 0xb, URZ ;  /* 0x0000000b04057899 */ /* 0x000fe400080006ff */
[----:B------:R-:W-:Y:S01]  /*0b00*/  USHF.L.U32 UR4, UR4, 0x1, URZ ;  /* 0x0000000104047899 */ /* 0x000fe200080006ff */
[----:B------:R-:W2:Y:S03]  /*0b10*/  FENCE.VIEW.ASYNC.S ;  /* 0x00000000000073c6 */ /* 0x000ea60000000000 */
[----:B--2---:R4:W2:Y:S08]  /*0b20*/  SYNCS.EXCH.64 URZ, [UR6+0xd0], UR8 ;  /* 0x0000d00806ff75b2 */ /* 0x0048b00008000100 */
[----:B------:R4:W3:Y:S02]  /*0b30*/  SYNCS.EXCH.64 URZ, [UR6+0xd8], UR4 ;  /* 0x0000d80406ff75b2 */ /* 0x0008e40008000100 */
[----:B----4-:R-:W-:Y:S01]  /*0b40*/  NOP ;  /* 0x0000000000007918 */ /* 0x010fe20000000000 */
.L_x_12:
[----:B------:R-:W4:Y:S01]  /*0b50*/  SHFL.IDX PT, R0, R84, RZ, 0x1f ;  /* 0x00001fff54007589 */ /* 0x000f2200000e0000 */
[----:B------:R-:W-:Y:S01]  /*0b60*/  ISETP.NE.OR P1, PT, RZ, UR18, !P1 ;  /* 0x00000012ff007c0c */ /* 0x000fe2000cf25670 */
[----:B------:R-:W-:Y:S01]  /*0b70*/  NOP ;  /* 0x0000000000007918 */ /* 0x000fe20000000000 */
[----:B----4-:R-:W-:-:S13]  /*0b80*/  ISETP.NE.AND P0, PT, R0, 0x5, PT ;  /* 0x000000050000780c */ /* 0x010fda0003f05270 */
[----:B------:R-:W-:Y:S05]  /*0b90*/  @P0 BRA `(.L_x_13) ;  /* 0x0000000000480947 */ /* 0x000fea0003800000 */
[----:B------:R-:W4:Y:S01]  /*0ba0*/  S2UR UR5, SR_CgaCtaId ;  /* 0x00000000000579c3 */ /* 0x000f220000008800 */
[----:B--23--:R-:W-:Y:S01]  /*0bb0*/  UMOV UR4, 0x400 ;  /* 0x0000040000047882 */ /* 0x00cfe20000000000 */
        /* <DEDUP_REMOVED lines=9> */
[----:B----4-:R-:W-:Y:S01]  /*0c50*/  ULEA UR4, UR5, UR4, 0x18 ;  /* 0x0000000405047291 */ /* 0x010fe2000f8ec0ff */
[----:B------:R-:W2:Y:S11]  /*0c60*/  FENCE.VIEW.ASYNC.S ;  /* 0x00000000000073c6 */ /* 0x000eb60000000000 */
[----:B--2---:R4:W2:Y:S01]  /*0c70*/  SYNCS.EXCH.64 URZ, [UR4+0xe0], UR6 ;  /* 0x0000e00604ff75b2 */ /* 0x0048a20008000100 */
[----:B------:R4:W3:Y:S01]  /*0c80*/  SYNCS.EXCH.64 URZ, [UR4+0xf0], UR8 ;  /* 0x0000f00804ff75b2 */ /* 0x0008e20008000100 */
[----:B------:R4:W1:Y:S01]  /*0c90*/  SYNCS.EXCH.64 URZ, [UR4+0xe8], UR6 ;  /* 0x0000e80604ff75b2 */ /* 0x0008620008000100 */
[----:B------:R4:W1:Y:S02]  /*0ca0*/  SYNCS.EXCH.64 URZ, [UR4+0xf8], UR8 ;  /* 0x0000f80804ff75b2 */ /* 0x0008640008000100 */
[----:B----4-:R-:W-:Y:S01]  /*0cb0*/  NOP ;  /* 0x0000000000007918 */ /* 0x010fe20000000000 */
.L_x_13:
[----:B--23--:R-:W2:Y:S01]  /*0cc0*/  S2UR UR7, SR_CgaCtaId ;  /* 0x00000000000779c3 */ /* 0x00cea20000008800 */
[----:B------:R-:W-:Y:S01]  /*0cd0*/  VOTEU.ALL UP0, P1 ;  /* 0x0000000000ff7886 */ /* 0x000fe20000800000 */
[----:B------:R-:W-:Y:S01]  /*0ce0*/  UMOV UR4, 0x20 ;  /* 0x0000002000047882 */ /* 0x000fe20000000000 */
[----:B------:R-:W-:Y:S01]  /*0cf0*/  NOP ;  /* 0x0000000000007918 */ /* 0x000fe20000000000 */
[----:B-1----:R-:W-:Y:S01]  /*0d00*/  LOP3.LUT R3, R81, 0x1f, RZ, 0xc0, !PT ;  /* 0x0000001f51037812 */ /* 0x002fe200078ec0ff */
[----:B------:R-:W-:Y:S01]  /*0d10*/  UISETP.NE.AND UP4, UPT, UR18, URZ, UPT ;  /* 0x000000ff1200728c */ /* 0x000fe2000bf85270 */
[----:B------:R-:W-:Y:S01]  /*0d20*/  @!UP0 UMOV UR6, 0x400 ;  /* 0x0000040000068882 */ /* 0x000fe20000000000 */
[----:B------:R-:W-:-:S04]  /*0d30*/  @!UP0 UIADD3 UR4, UPT, UPT, -UR4, 0x100000, URZ ;  /* 0x0010000004048890 */ /* 0x000fc8000fffe1ff */
[----:B------:R-:W-:Y:S02]  /*0d40*/  @!UP0 USHF.L.U32 UR5, UR4, 0xb, URZ ;  /* 0x0000000b04058899 */ /* 0x000fe400080006ff */
[----:B------:R-:W-:Y:S02]  /*0d50*/  @!UP0 USHF.L.U32 UR4, UR4, 0x1, URZ ;  /* 0x0000000104048899 */ /* 0x000fe400080006ff */
[----:B--2---:R-:W-:Y:S01]  /*0d60*/  @!UP0 ULEA UR6, UR7, UR6, 0x18 ;  /* 0x0000000607068291 */ /* 0x004fe2000f8ec0ff */
[----:B------:R-:W1:Y:S01]  /*0d70*/  LDCU UR7, c[0x0][0x36c] ;  /* 0x00006d80ff0777ac */ /* 0x000e620008000800 */
[----:B------:R-:W-:Y:S01]  /*0d80*/  VOTEU.ALL UP0, P1 ;  /* 0x0000000000ff7886 */ /* 0x000fe20000800000 */
[----:B------:R-:W2:Y:S09]  /*0d90*/  FENCE.VIEW.ASYNC.S ;  /* 0x00000000000073c6 */ /* 0x000eb20000000000 */
[----:B--2---:R2:W3:Y:S01]  /*0da0*/  @!UP0 SYNCS.EXCH.64 URZ, [UR6+0x100], UR4 ;  /* 0x0001000406ff85b2 */ /* 0x0044e20008000100 */
[----:B-1----:R-:W-:-:S09]  /*0db0*/  UISETP.EQ.U32.AND UP6, UPT, UR7, 0x1, UPT ;  /* 0x000000010700788c */ /* 0x002fd2000bfc2070 */
[----:B--2---:R-:W-:Y:S05]  /*0dc0*/  BRA.U !UP6, `(.L_x_14) ;  /* 0x000000010e087547 */ /* 0x004fea000b800000 */
[----:B---3--:R-:W-:Y:S01]  /*0dd0*/  UCGABAR_ARV ;  /* 0x00000000000079c7 */ /* 0x008fe20008000000 */
[----:B------:R-:W-:Y:S05]  /*0de0*/  BRA `(.L_x_15) ;  /* 0x0000000000047947 */ /* 0x000fea0003800000 */
.L_x_14:
[----:B---3--:R-:W-:Y:S01]  /*0df0*/  NOP ;  /* 0x0000000000007918 */ /* 0x008fe20000000000 */
.L_x_15:
[----:B------:R-:W1:Y:S01]  /*0e00*/  S2UR UR21, SR_CTAID.X ;  /* 0x00000000001579c3 */ /* 0x000e620000002500 */
[----:B------:R-:W-:-:S05]  /*0e10*/  CS2R.32 R92, SR_CgaSize ;  /* 0x00000000005c7805 */ /* 0x000fca0000008a00 */
[----:B------:R-:W-:-:S05]  /*0e20*/  IMAD R92, R92, -0xa0, RZ ;  /* 0xffffff605c5c7824 */ /* 0x000fca00078e02ff */
[----:B------:R-:W-:-:S14]  /*0e30*/  R2UR UR5, R92 ;  /* 0x000000005c0572ca */ /* 0x000fdc00000e0000 */
[----:B------:R-:W2:Y:S01]  /*0e40*/  LDCU UR5, c[0x0][UR5+0x2b0] ;  /* 0x00005600050577ac */ /* 0x000ea20008000800 */
[----:B------:R-:W-:-:S05]  /*0e50*/  CS2R.32 R92, SR_CgaSize ;  /* 0x00000000005c7805 */ /* 0x000fca0000008a00 */
[----:B------:R-:W-:-:S05]  /*0e60*/  IMAD R92, R92, -0xa0, RZ ;  /* 0xffffff605c5c7824 */ /* 0x000fca00078e02ff */
[----:B------:R-:W-:-:S14]  /*0e70*/  R2UR UR4, R92 ;  /* 0x000000005c0472ca */ /* 0x000fdc00000e0000 */
[----:B------:R-:W3:Y:S01]  /*0e80*/  LDCU UR4, c[0x0][UR4+0x2b4] ;  /* 0x00005680040477ac */ /* 0x000ee20008000800 */
[----:B------:R-:W4:Y:S01]  /*0e90*/  S2UR UR24, SR_CTAID.Y ;  /* 0x00000000001879c3 */ /* 0x000f220000002600 */
[----:B------:R-:W-:-:S05]  /*0ea0*/  CS2R.32 R92, SR_CgaSize ;  /* 0x00000000005c7805 */ /* 0x000fca0000008a00 */
[----:B------:R-:W-:-:S05]  /*0eb0*/  IMAD R92, R92, -0xa0, RZ ;  /* 0xffffff605c5c7824 */ /* 0x000fca00078e02ff */
[----:B------:R-:W-:-:S14]  /*0ec0*/  R2UR UR7, R92 ;  /* 0x000000005c0772ca */ /* 0x000fdc00000e0000 */
[----:B------:R-:W3:Y:S01]  /*0ed0*/  LDCU UR7, c[0x0][UR7+0x2a0] ;  /* 0x00005400070777ac */ /* 0x000ee20008000800 */
[----:B------:R-:W-:-:S05]  /*0ee0*/  CS2R.32 R92, SR_CgaSize ;  /* 0x00000000005c7805 */ /* 0x000fca0000008a00 */
[----:B------:R-:W-:-:S05]  /*0ef0*/  IMAD R92, R92, -0xa0, RZ ;  /* 0xffffff605c5c7824 */ /* 0x000fca00078e02ff */
[----:B------:R-:W-:-:S14]  /*0f00*/  R2UR UR8, R92 ;  /* 0x000000005c0872ca */ /* 0x000fdc00000e0000 */
[----:B------:R-:W3:Y:S01]  /*0f10*/  LDCU UR8, c[0x0][UR8+0x2a4] ;  /* 0x00005480080877ac */ /* 0x000ee20008000800 */
[----:B------:R-:W3:Y:S01]  /*0f20*/  LDCU UR19, c[0x0][0xc24] ;  /* 0x00018480ff1377ac */ /* 0x000ee20008000800 */
[----:B------:R-:W3:Y:S01]  /*0f30*/  LDCU UR39, c[0x0][0xc24] ;  /* 0x00018480ff2777ac */ /* 0x000ee20008000800 */
[----:B-1----:R-:W-:Y:S01]  /*0f40*/  I2FP.F32.U32 R2, UR21 ;  /* 0x0000001500027c45 */ /* 0x002fe20008201000 */
[----:B------:R-:W1:Y:S04]  /*0f50*/  LDCU UR23, c[0x0][0xc30] ;  /* 0x00018600ff1777ac */ /* 0x000e680008000800 */
[----:B--2---:R-:W-:Y:S01]  /*0f60*/  FMUL R2, R2, UR5 ;  /* 0x0000000502027c20 */ /* 0x004fe20008400000 */
[----:B----4-:R-:W-:-:S05]  /*0f70*/  I2FP.F32.U32 R0, UR24 ;  /* 0x0000001800007c45 */ /* 0x010fca0008201000 */
[----:B------:R-:W2:Y:S01]  /*0f80*/  F2I.U32.TRUNC.NTZ R2, R2 ;  /* 0x0000000200027305 */ /* 0x000ea2000020f000 */
[----:B---3--:R-:W-:-:S07]  /*0f90*/  FMUL R0, R0, UR4 ;  /* 0x0000000400007c20 */ /* 0x008fce0008400000 */
[----:B------:R-:W3:Y:S01]  /*0fa0*/  F2I.U32.TRUNC.NTZ R0, R0 ;  /* 0x0000000000007305 */ /* 0x000ee2000020f000 */
[----:B--2---:R-:W-:Y:S02]  /*0fb0*/  R2UR UR4, R2 ;  /* 0x00000000020472ca */ /* 0x004fe400000e0000 */
[----:B------:R-:W-:Y:S02]  /*0fc0*/  PRMT R2, RZ, 0x7610, R2 ;  /* 0x00007610ff027816 */ /* 0x000fe40000000002 */
[----:B---3--:R-:W-:Y:S02]  /*0fd0*/  R2UR UR6, R0 ;  /* 0x00000000000672ca */ /* 0x008fe400000e0000 */
[----:B------:R-:W-:-:S07]  /*0fe0*/  PRMT R0, RZ, 0x7610, R0 ;  /* 0x00007610ff007816 */ /* 0x000fce0000000000 */
[----:B------:R-:W-:-:S04]  /*0ff0*/  UIADD3 UR5, UPT, UPT, -UR4, URZ, URZ ;  /* 0x000000ff04057290 */ /* 0x000fc8000fffe1ff */
[----:B------:R-:W-:Y:S02]  /*1000*/  UIMAD UR5, UR7, UR5, UR21 ;  /* 0x00000005070572a4 */ /* 0x000fe4000f8e0215 */
[----:B------:R-:W-:-:S04]  /*1010*/  UIADD3 UR4, UPT, UPT, -UR6, URZ, URZ ;  /* 0x000000ff06047290 */ /* 0x000fc8000fffe1ff */
[----:B------:R-:W-:Y:S01]  /*1020*/  IMAD.U32 R92, RZ, RZ, UR5 ;  /* 0x00000005ff5c7e24 */ /* 0x000fe2000f8e00ff */
[----:B------:R-:W-:-:S06]  /*1030*/  UIMAD UR4, UR8, UR4, UR24 ;  /* 0x00000004080472a4 */ /* 0x000fcc000f8e0218 */
[----:B------:R-:W-:Y:S01]  /*1040*/  IMAD.U32 R91, RZ, RZ, UR4 ;  /* 0x00000004ff5b7e24 */ /* 0x000fe2000f8e00ff */
[----:B-1----:R-:W-:Y:S06]  /*1050*/  BRA.U UP4, `(.L_x_16) ;  /* 0x0000000104307547 */ /* 0x002fec000b800000 */
[----:B------:R-:W-:Y:S01]  /*1060*/  R2UR UR5, R91 ;  /* 0x000000005b0572ca */ /* 0x000fe200000e0000 */
[----:B------:R-:W-:Y:S01]  /*1070*/  UMOV UR7, 0x3 ;  /* 0x0000000300077882 */ /* 0x000fe20000000000 */
[----:B------:R-:W-:-:S11]  /*1080*/  R2UR UR4, R92 ;  /* 0x000000005c0472ca */ /* 0x000fd600000e0000 */
[----:B------:R-:W-:-:S04]  /*1090*/  UISETP.NE.AND UP0, UPT, UR5, URZ, UPT ;  /* 0x000000ff0500728c */ /* 0x000fc8000bf05270 */
[----:B------:R-:W-:Y:S02]  /*10a0*/  UISETP.LT.U32.OR UP0, UPT, UR4, 0x2, !UP0 ;  /* 0x000000020400788c */ /* 0x000fe4000c701470 */
[----:B------:R-:W-:Y:S02]  /*10b0*/  ULOP3.LUT UR4, UR4, 0xfffffffe, URZ, 0xc0, !UPT ;  /* 0xfffffffe04047892 */ /* 0x000fe4000f8ec0ff */
[----:B------:R-:W-:Y:S02]  /*10c0*/  USEL UR6, URZ, 0x1, !UP0 ;  /* 0x00000001ff067887 */ /* 0x000fe4000c000000 */
[----:B------:R-:W-:Y:S02]  /*10d0*/  USEL UR5, URZ, 0x2, !UP0 ;  /* 0x00000002ff057887 */ /* 0x000fe4000c000000 */
[----:B------:R-:W-:Y:S02]  /*10e0*/  USHF.L.U32 UR4, UR7, UR4, URZ ;  /* 0x0000000407047299 */ /* 0x000fe400080006ff */
[----:B------:R-:W-:-:S04]  /*10f0*/  UIADD3 UR5, UPT, UPT, UR6, UR5, URZ ;  /* 0x0000000506057290 */ /* 0x000fc8000fffe0ff */
[----:B------:R-:W-:Y:S02]  /*1100*/  IMAD.U32 R0, RZ, RZ, UR4 ;  /* 0x00000004ff007e24 */ /* 0x000fe4000f8e00ff */
[----:B------:R-:W-:-:S07]  /*1110*/  IMAD.U32 R2, RZ, RZ, UR5 ;  /* 0x00000005ff027e24 */ /* 0x000fce000f8e00ff */
.L_x_16:
[----:B------:R-:W1:Y:S01]  /*1120*/  S2UR UR53, SR_CTAID.Z ;  /* 0x00000000003579c3 */ /* 0x000e620000002700 */
[----:B------:R-:W-:Y:S01]  /*1130*/  UISETP.GE.AND UP0, UPT, UR19, 0x1, UPT ;  /* 0x000000011300788c */ /* 0x000fe2000bf06270 */
[----:B------:R-:W-:-:S08]  /*1140*/  UMOV UR52, UR21 ;  /* 0x0000001500347c82 */ /* 0x000fd00008000000 */
[----:B------:R-:W-:Y:S05]  /*1150*/  BRA.U !UP0, `(.L_x_17) ;  /* 0x0000000108d47547 */ /* 0x000fea000b800000 */
[----:B------:R-:W2:Y:S01]  /*1160*/  LDCU.128 UR12, c[0x0][0xc10] ;  /* 0x00018200ff0c77ac */ /* 0x000ea20008000c00 */
[----:B------:R-:W3:Y:S01]  /*1170*/  LDCU UR20, c[0x0][0xc0c] ;  /* 0x00018180ff1477ac */ /* 0x000ee20008000800 */
[----:B------:R-:W4:Y:S01]  /*1180*/  LDCU UR6, c[0x0][0x370] ;  /* 0x00006e00ff0677ac */ /* 0x000f220008000800 */
[----:B------:R-:W1:Y:S01]  /*1190*/  LDCU UR7, c[0x0][0x374] ;  /* 0x00006e80ff0777ac */ /* 0x000e620008000800 */
[----:B------:R-:W1:Y:S01]  /*11a0*/  LDCU UR22, c[0x0][0xc20] ;  /* 0x00018400ff1677ac */ /* 0x000e620008000800 */
[----:B--2---:R-:W-:Y:S02]  /*11b0*/  UIMAD.WIDE.U32 UR4, UR21, UR12, URZ ;  /* 0x0000000c150472a5 */ /* 0x004fe4000f8e00ff */
[----:B---3--:R-:W-:Y:S01]  /*11c0*/  UISETP.NE.AND UP0, UPT, UR20, 0x1, UPT ;  /* 0x000000011400788c */ /* 0x008fe2000bf05270 */
[----:B------:R-:W2:Y:S01]  /*11d0*/  LDCU.64 UR8, c[0x0][0xc28] ;  /* 0x00018500ff0877ac */ /* 0x000ea20008000a00 */
[----:B----4-:R-:W-:-:S03]  /*11e0*/  UIMAD.WIDE.U32 UR10, UR6, UR12, URZ ;  /* 0x0000000c060a72a5 */ /* 0x010fc6000f8e00ff */
[----:B------:R-:W-:Y:S01]  /*11f0*/  UMOV UR4, UR5 ;  /* 0x0000000500047c82 */ /* 0x000fe20008000000 */
[----:B------:R-:W-:Y:S02]  /*1200*/  UISETP.NE.AND UP2, UPT, UR19, 0x1, UPT ;  /* 0x000000011300788c */ /* 0x000fe4000bf45270 */
[----:B------:R-:W-:Y:S01]  /*1210*/  USHF.R.U32.HI UR4, URZ, UR13, UR4 ;  /* 0x0000000dff047299 */ /* 0x000fe20008011604 */
[----:B------:R-:W-:Y:S01]  /*1220*/  UMOV UR10, UR11 ;  /* 0x0000000b000a7c82 */ /* 0x000fe20008000000 */
[----:B------:R-:W-:Y:S02]  /*1230*/  UIMAD.WIDE.U32 UR16, UR24, UR15, URZ ;  /* 0x0000000f181072a5 */ /* 0x000fe4000f8e00ff */
[----:B------:R-:W-:Y:S02]  /*1240*/  USEL UR5, UR21, UR4, !UP0 ;  /* 0x0000000415057287 */ /* 0x000fe4000c000000 */
[----:B------:R-:W-:Y:S02]  /*1250*/  @UP0 USHF.R.U32.HI UR6, URZ, UR13, UR10 ;  /* 0x0000000dff060299 */ /* 0x000fe4000801160a */
[----:B------:R-:W-:-:S02]  /*1260*/  UISETP.NE.AND UP0, UPT, UR14, 0x1, UPT ;  /* 0x000000010e00788c */ /* 0x000fc4000bf05270 */
[----:B-1----:R-:W-:Y:S02]  /*1270*/  UIMAD.WIDE.U32 UR10, UR7, UR15, URZ ;  /* 0x0000000f070a72a5 */ /* 0x002fe4000f8e00ff */
[----:B--2---:R-:W-:Y:S01]  /*1280*/  UIMAD.WIDE.U32 UR12, UR6, UR8, URZ ;  /* 0x00000008060c72a5 */ /* 0x004fe2000f8e00ff */
[----:B------:R-:W-:Y:S01]  /*1290*/  UMOV UR4, UR17 ;  /* 0x0000001100047c82 */ /* 0x000fe20008000000 */
[----:B------:R-:W-:-:S03]  /*12a0*/  UIADD3 UR52, UPT, UPT, -UR5, URZ, URZ ;  /* 0x000000ff05347290 */ /* 0x000fc6000fffe1ff */
[----:B------:R-:W-:Y:S01]  /*12b0*/  UMOV UR10, UR11 ;  /* 0x0000000b000a7c82 */ /* 0x000fe20008000000 */
[----:B------:R-:W-:Y:S02]  /*12c0*/  USHF.R.U32.HI UR4, URZ, UR22, UR4 ;  /* 0x00000016ff047299 */ /* 0x000fe40008011604 */
[----:B------:R-:W-:Y:S01]  /*12d0*/  @UP0 USHF.R.U32.HI UR7, URZ, UR22, UR10 ;  /* 0x00000016ff070299 */ /* 0x000fe2000801160a */
[----:B------:R-:W-:Y:S01]  /*12e0*/  UMOV UR12, UR13 ;  /* 0x0000000d000c7c82 */ /* 0x000fe20008000000 */
[----:B------:R-:W-:Y:S02]  /*12f0*/  USEL UR4, UR24, UR4, !UP0 ;  /* 0x0000000418047287 */ /* 0x000fe4000c000000 */
[----:B------:R-:W-:Y:S02]  /*1300*/  UIMAD.WIDE.U32 UR10, UR7, UR8, URZ ;  /* 0x00000008070a72a5 */ /* 0x000fe4000f8e00ff */
[----:B------:R-:W-:Y:S02]  /*1310*/  @UP2 USHF.R.U32.HI UR6, URZ, UR9, UR12 ;  /* 0x00000009ff062299 */ /* 0x000fe4000801160c */
[----:B------:R-:W-:-:S02]  /*1320*/  UIMAD.WIDE.U32 UR12, UR4, UR8, URZ ;  /* 0x00000008040c72a5 */ /* 0x000fc4000f8e00ff */
[----:B------:R-:W-:Y:S01]  /*1330*/  UIMAD UR52, UR20, UR52, UR21 ;  /* 0x00000034143472a4 */ /* 0x000fe2000f8e0215 */
[----:B------:R-:W-:Y:S02]  /*1340*/  UMOV UR10, UR11 ;  /* 0x0000000b000a7c82 */ /* 0x000fe40008000000 */
[----:B------:R-:W-:Y:S02]  /*1350*/  @UP2 USHF.R.U32.HI UR7, URZ, UR9, UR10 ;  /* 0x00000009ff072299 */ /* 0x000fe4000801160a */
[----:B------:R-:W-:Y:S02]  /*1360*/  UIMAD UR10, UR6, UR19, URZ ;  /* 0x00000013060a72a4 */ /* 0x000fe4000f8e02ff */
[----:B------:R-:W-:-:S04]  /*1370*/  UIMAD UR7, UR7, UR19, URZ ;  /* 0x00000013070772a4 */ /* 0x000fc8000f8e02ff */
[----:B------:R-:W-:-:S03]  /*1380*/  UISETP.GE.AND UP0, UPT, UR4, UR7, UPT ;  /* 0x000000070400728c */ /* 0x000fc6000bf06270 */
[----:B------:R-:W-:Y:S01]  /*1390*/  UMOV UR7, UR13 ;  /* 0x0000000d00077c82 */ /* 0x000fe20008000000 */
[----:B------:R-:W-:Y:S02]  /*13a0*/  UISETP.GE.OR UP0, UPT, UR5, UR10, UP0 ;  /* 0x0000000a0500728c */ /* 0x000fe40008706670 */
[----:B------:R-:W-:Y:S02]  /*13b0*/  UIMAD.WIDE.U32 UR10, UR5, UR8, URZ ;  /* 0x00000008050a72a5 */ /* 0x000fe4000f8e00ff */
[----:B------:R-:W-:Y:S02]  /*13c0*/  USHF.R.U32.HI UR7, URZ, UR9, UR7 ;  /* 0x00000009ff077299 */ /* 0x000fe40008011607 */
[----:B------:R-:W-:Y:S02]  /*13d0*/  UIADD3 UR10, UPT, UPT, -UR4, URZ, URZ ;  /* 0x000000ff040a7290 */ /* 0x000fe4000fffe1ff */
[----:B------:R-:W-:Y:S02]  /*13e0*/  USEL UR7, UR4, UR7, !UP2 ;  /* 0x0000000704077287 */ /* 0x000fe4000d000000 */
[----:B------:R-:W-:Y:S01]  /*13f0*/  UIMAD UR10, UR14, UR10, UR24 ;  /* 0x0000000a0e0a72a4 */ /* 0x000fe2000f8e0218 */
[----:B------:R-:W-:-:S02]  /*1400*/  @!UP0 UMOV UR8, UR11 ;  /* 0x0000000b00088c82 */ /* 0x000fc40008000000 */
[----:B------:R-:W-:Y:S02]  /*1410*/  @!UP0 USHF.R.U32.HI UR8, URZ, UR9, UR8 ;  /* 0x00000009ff088299 */ /* 0x000fe40008011608 */
[----:B------:R-:W-:Y:S02]  /*1420*/  UIADD3 UR9, UPT, UPT, -UR7, URZ, URZ ;  /* 0x000000ff07097290 */ /* 0x000fe4000fffe1ff */
[----:B------:R-:W-:Y:S02]  /*1430*/  @!UP0 USEL UR8, UR5, UR8, !UP2 ;  /* 0x0000000805088287 */ /* 0x000fe4000d000000 */
[----:B------:R-:W-:Y:S02]  /*1440*/  UIMAD UR9, UR19, UR9, UR4 ;  /* 0x00000009130972a4 */ /* 0x000fe4000f8e0204 */
[----:B------:R-:W-:Y:S02]  /*1450*/  @!UP0 UIADD3 UR7, UPT, UPT, UR7, -UR8, URZ ;  /* 0x8000000807078290 */ /* 0x000fe4000fffe0ff */
[----:B------:R-:W-:-:S02]  /*1460*/  @!UP0 UIMAD UR6, UR9, UR6, UR8 ;  /* 0x00000006090682a4 */ /* 0x000fc4000f8e0208 */
[----:B------:R-:W-:-:S04]  /*1470*/  @!UP0 UIMAD UR4, UR7, UR19, UR5 ;  /* 0x00000013070482a4 */ /* 0x000fc8000f8e0205 */
[----:B------:R-:W-:Y:S01]  /*1480*/  UIMAD UR24, UR4, UR14, UR10 ;  /* 0x0000000e041872a4 */ /* 0x000fe2000f8e020a */
[----:B------:R-:W-:Y:S02]  /*1490*/  @!UP0 UMOV UR5, UR6 ;  /* 0x0000000600058c82 */ /* 0x000fe40008000000 */
[----:B------:R-:W-:-:S12]  /*14a0*/  UIMAD UR52, UR5, UR20, UR52 ;  /* 0x00000014053472a4 */ /* 0x000fd8000f8e0234 */
.L_x_17:
[----:B------:R-:W-:-:S09]  /*14b0*/  UISETP.NE.AND UP0, UPT, UR23, 0x1, UPT ;  /* 0x000000011700788c */ /* 0x000fd2000bf05270 */
[----:B------:R-:W-:Y:S05]  /*14c0*/  BRA.U UP0, `(.L_x_18) ;  /* 0x0000000100407547 */ /* 0x000fea000b800000 */
[----:B------:R-:W2:Y:S01]  /*14d0*/  LDCU.128 UR8, c[0x0][0xc10] ;  /* 0x00018200ff0877ac */ /* 0x000ea20008000c00 */
[----:B------:R-:W3:Y:S01]  /*14e0*/  LDCU UR12, c[0x0][0xc0c] ;  /* 0x00018180ff0c77ac */ /* 0x000ee20008000800 */
[----:B------:R-:W4:Y:S01]  /*14f0*/  LDCU UR13, c[0x0][0xc20] ;  /* 0x00018400ff0d77ac */ /* 0x000f220008000800 */
[----:B--2---:R-:W-:Y:S02]  /*1500*/  UIMAD.WIDE.U32 UR4, UR52, UR8, URZ ;  /* 0x00000008340472a5 */ /* 0x004fe4000f8e00ff */
[----:B------:R-:W-:Y:S02]  /*1510*/  UIMAD.WIDE.U32 UR6, UR24, UR11, URZ ;  /* 0x0000000b180672a5 */ /* 0x000fe4000f8e00ff */
[----:B---3--:R-:W-:Y:S02]  /*1520*/  UISETP.NE.AND UP0, UPT, UR12, 0x1, UPT ;  /* 0x000000010c00788c */ /* 0x008fe4000bf05270 */
[----:B------:R-:W-:-:S03]  /*1530*/  USHF.R.U32.HI UR5, URZ, UR9, UR5 ;  /* 0x00000009ff057299 */ /* 0x000fc60008011605 */
[----:B------:R-:W-:Y:S01]  /*1540*/  UMOV UR4, UR7 ;  /* 0x0000000700047c82 */ /* 0x000fe20008000000 */
[----:B------:R-:W-:Y:S02]  /*1550*/  USEL UR5, UR52, UR5, !UP0 ;  /* 0x0000000534057287 */ /* 0x000fe4000c000000 */
[----:B------:R-:W-:Y:S02]  /*1560*/  UISETP.NE.AND UP0, UPT, UR10, 0x1, UPT ;  /* 0x000000010a00788c */ /* 0x000fe4000bf05270 */
[----:B----4-:R-:W-:-:S04]  /*1570*/  USHF.R.U32.HI UR4, URZ, UR13, UR4 ;  /* 0x0000000dff047299 */ /* 0x010fc80008011604 */
[----:B------:R-:W-:-:S04]  /*1580*/  USEL UR4, UR24, UR4, !UP0 ;  /* 0x0000000418047287 */ /* 0x000fc8000c000000 */
[----:B------:R-:W-:Y:S02]  /*1590*/  UIADD3 UR6, UPT, UPT, -UR4, UR5, URZ ;  /* 0x0000000504067290 */ /* 0x000fe4000fffe1ff */
[----:B------:R-:W-:Y:S02]  /*15a0*/  UIADD3 UR4, UPT, UPT, UR4, -UR5, URZ ;  /* 0x8000000504047290 */ /* 0x000fe4000fffe0ff */
[----:B------:R-:W-:Y:S02]  /*15b0*/  UIMAD UR24, UR6, UR10, UR24 ;  /* 0x0000000a061872a4 */ /* 0x000fe4000f8e0218 */
[----:B------:R-:W-:-:S12]  /*15c0*/  UIMAD UR52, UR4, UR12, UR52 ;  /* 0x0000000c043472a4 */ /* 0x000fd8000f8e0234 */
.L_x_18:
[----:B------:R-:W-:Y:S05]  /*15d0*/  BRA.U !UP6, `(.L_x_19) ;  /* 0x000000010e0c7547 */ /* 0x000fea000b800000 */
[----:B------:R-:W-:Y:S01]  /*15e0*/  UCGABAR_WAIT ;  /* 0x0000000000007dc7 */ /* 0x000fe20008000000 */
[----:B------:R-:W-:Y:S01]  /*15f0*/  CCTL.IVALL ;  /* 0x00000000ff00798f */ /* 0x000fe20002000000 */
[----:B------:R-:W-:Y:S05]  /*1600*/  BRA `(.L_x_20) ;  /* 0x0000000000047947 */ /* 0x000fea0003800000 */
.L_x_19:
[----:B------:R-:W-:Y:S06]  /*1610*/  BAR.SYNC.DEFER_BLOCKING 0x0 ;  /* 0x0000000000007b1d */ /* 0x000fec0000010000 */
.L_x_20:
[----:B------:R-:W-:Y:S05]  /*1620*/  BRA.U UP5, `(.L_x_21) ;  /* 0x0000001d05207547 */ /* 0x000fea000b800000 */
[----:B------:R-:W2:Y:S01]  /*1630*/  LDCU UR5, c[0x0][0x388] ;  /* 0x00007100ff0577ac */ /* 0x000ea20008000800 */
[----:B------:R-:W-:Y:S01]  /*1640*/  PLOP3.LUT P1, PT, PT, PT, UP3, 0x80, 0x8 ;  /* 0x000000000008781c */ /* 0x000fe20003f2f038 */
[----:B------:R-:W-:Y:S01]  /*1650*/  IMAD.MOV.U32 R2, RZ, RZ, RZ ;  /* 0x000000ffff027224 */ /* 0x000fe200078e00ff */
[----:B------:R-:W-:Y:S01]  /*1660*/  ISETP.EQ.OR P2, PT, R3, RZ, P3 ;  /* 0x000000ff0300720c */ /* 0x000fe20001f42670 */
[----:B------:R-:W3:Y:S01]  /*1670*/  LDCU UR8, c[0x0][0x38c] ;  /* 0x00007180ff0877ac */ /* 0x000ee20008000800 */
[----:B------:R-:W-:Y:S01]  /*1680*/  PLOP3.LUT P1, PT, P1, PT, PT, 0x8, 0x80 ;  /* 0x000000000080781c */ /* 0x000fe20000f2e170 */
[----:B------:R-:W4:Y:S01]  /*1690*/  LDCU.64 UR6, c[0x0][0x390] ;  /* 0x00007200ff0677ac */ /* 0x000f220008000a00 */
[----:B------:R-:W-:Y:S01]  /*16a0*/  UISETP.NE.AND UP1, UPT, UR18, URZ, UPT ;  /* 0x000000ff1200728c */ /* 0x000fe2000bf25270 */
[----:B------:R-:W1:Y:S01]  /*16b0*/  LDCU UR54, c[0x0][0x370] ;  /* 0x00006e00ff3677ac */ /* 0x000e620008000800 */
[----:B--2---:R-:W-:Y:S02]  /*16c0*/  UIADD3 UR5, UPT, UPT, UR5, 0x3f, URZ ;  /* 0x0000003f05057890 */ /* 0x004fe4000fffe0ff */
[----:B------:R-:W-:-:S02]  /*16d0*/  USEL UR38, UR56, 0x2, UP1 ;  /* 0x0000000238267887 */ /* 0x000fc40008800000 */
[----:B------:R-:W-:Y:S01]  /*16e0*/  USHF.R.S32.HI UR4, URZ, 0x1f, UR5 ;  /* 0x0000001fff047899 */ /* 0x000fe20008011405 */
[----:B------:R-:W2:Y:S03]  /*16f0*/  LDCU.64 UR46, c[0x0][0x348] ;  /* 0x00006900ff2e77ac */ /* 0x000ea60008000a00 */
[----:B------:R-:W-:Y:S02]  /*1700*/  ULEA.HI UR4, UR4, UR5, URZ, 0x6 ;  /* 0x0000000504047291 */ /* 0x000fe4000f8f30ff */
[----:B------:R-:W-:Y:S02]  /*1710*/  USHF.L.U32 UR5, UR21, 0x6, URZ ;  /* 0x0000000615057899 */ /* 0x000fe400080006ff */
[----:B------:R-:W-:Y:S02]  /*1720*/  USHF.R.S32.HI UR4, URZ, 0x6, UR4 ;  /* 0x00000006ff047899 */ /* 0x000fe40008011404 */
[----:B------:R-:W-:-:S02]  /*1730*/  ULOP3.LUT UR57, UR5, 0x40, URZ, 0xc0, !UPT ;  /* 0x0000004005397892 */ /* 0x000fc4000f8ec0ff */
[----:B---3--:R-:W-:Y:S02]  /*1740*/  UIMAD UR4, UR4, UR8, URZ ;  /* 0x00000008040472a4 */ /* 0x008fe4000f8e02ff */
[----:B------:R-:W-:Y:S02]  /*1750*/  USHF.L.U32 UR58, UR21, 0x7, URZ ;  /* 0x00000007153a7899 */ /* 0x000fe400080006ff */
[----:B----4-:R-:W-:Y:S01]  /*1760*/  UIMAD UR4, UR4, UR6, URZ ;  /* 0x00000006040472a4 */ /* 0x010fe2000f8e02ff */
[----:B-1----:R-:W1:Y:S03]  /*1770*/  LDCU UR53, c[0x0][0x374] ;  /* 0x00006e80ff3577ac */ /* 0x002e660008000800 */
[----:B------:R-:W-:Y:S01]  /*1780*/  UIMAD UR55, UR4, UR7, URZ ;  /* 0x00000007043772a4 */ /* 0x000fe2000f8e02ff */
[----:B------:R-:W-:Y:S01]  /*1790*/  UMOV UR27, 0x1 ;  /* 0x00000001001b7882 */ /* 0x000fe20000000000 */
[----:B------:R-:W-:-:S02]  /*17a0*/  UMOV UR31, URZ ;  /* 0x000000ff001f7c82 */ /* 0x000fc40008000000 */
[----:B------:R-:W-:Y:S02]  /*17b0*/  UISETP.NE.AND UP2, UPT, UR55, URZ, UPT ;  /* 0x000000ff3700728c */ /* 0x000fe4000bf45270 */
[----:B------:R-:W-:Y:S01]  /*17c0*/  UISETP.LT.U32.AND UP0, UPT, UR55, 0x8, UPT ;  /* 0x000000083700788c */ /* 0x000fe2000bf01070 */
[----:B------:R-:W-:Y:S01]  /*17d0*/  UMOV UR36, URZ ;  /* 0x000000ff00247c82 */ /* 0x000fe20008000000 */
[----:B------:R-:W-:Y:S02]  /*17e0*/  UMOV UR42, URZ ;  /* 0x000000ff002a7c82 */ /* 0x000fe40008000000 */
[----:B------:R-:W-:-:S04]  /*17f0*/  USEL UR4, UR55, 0x8, UP0 ;  /* 0x0000000837047887 */ /* 0x000fc80008000000 */
[----:B------:R-:W-:Y:S02]  /*1800*/  UIADD3 UR5, UPT, UPT, UR4, -0x1, URZ ;  /* 0xffffffff04057890 */ /* 0x000fe4000fffe0ff */
[----:B------:R-:W-:Y:S02]  /*1810*/  @!UP2 UIADD3 UR5, UPT, UPT, UR4, URZ, URZ ;  /* 0x000000ff0405a290 */ /* 0x000fe4000fffe0ff */
[----:B------:R-:W-:Y:S02]  /*1820*/  UIADD3 UR51, UPT, UPT, UR55, -UR4, URZ ;  /* 0x8000000437337290 */ /* 0x000fe4000fffe0ff */
[----:B-12---:R-:W-:-:S12]  /*1830*/  UIADD3 UR56, UPT, UPT, UR5, 0x1, URZ ;  /* 0x0000000105387890 */ /* 0x006fd8000fffe0ff */
.L_x_39:
[----:B------:R-:W1:Y:S01]  /*1840*/  S2UR UR30, SR_CgaCtaId ;  /* 0x00000000001e79c3 */ /* 0x000e620000008800 */
[----:B------:R-:W-:Y:S01]  /*1850*/  UMOV UR4, 0x400 ;  /* 0x0000040000047882 */ /* 0x000fe20000000000 */
[----:B------:R-:W-:Y:S01]  /*1860*/  MOV R0, UR27 ;  /* 0x0000001b00007c02 */ /* 0x000fe20008000f00 */
[----:B------:R-:W-:Y:S02]  /*1870*/  UISETP.NE.AND UP0, UPT, UR55, URZ, UPT ;  /* 0x000000ff3700728c */ /* 0x000fe4000bf05270 */
[----:B------:R-:W-:Y:S01]  /*1880*/  ULEA UR19, UR24, UR57, 0x7 ;  /* 0x0000003918137291 */ /* 0x000fe2000f8e38ff */
[----:B------:R-:W-:Y:S01]  /*1890*/  SHF.L.U32 R0, R0, 0x1f, RZ ;  /* 0x0000001f00007819 */ /* 0x000fe200000006ff */
[----:B------:R-:W-:Y:S01]  /*18a0*/  UMOV UR28, URZ ;  /* 0x000000ff001c7c82 */ /* 0x000fe20008000000 */
[----:B------:R-:W-:Y:S01]  /*18b0*/  UMOV UR22, URZ ;  /* 0x000000ff00167c82 */ /* 0x000fe20008000000 */
[----:B------:R-:W-:Y:S01]  /*18c0*/  UMOV UR21, URZ ;  /* 0x000000ff00157c82 */ /* 0x000fe20008000000 */
[----:B------:R-:W-:Y:S01]  /*18d0*/  UMOV UR20, URZ ;  /* 0x000000ff00147c82 */ /* 0x000fe20008000000 */
[----:B-1----:R-:W-:-:S04]  /*18e0*/  ULEA UR30, UR30, UR4, 0x18 ;  /* 0x000000041e1e7291 */ /* 0x002fc8000f8ec0ff */
[----:B------:R-:W-:-:S09]  /*18f0*/  ULEA UR4, UR31, UR30, 0x3 ;  /* 0x0000001e1f047291 */ /* 0x000fd2000f8e18ff */
[----:B------:R1:W2:Y:S01]  /*1900*/  SYNCS.PHASECHK.TRANS64.TRYWAIT P0, [UR4+0x40], R0 ;  /* 0x00004000ff0075a7 */ /* 0x0002a20008001104 */
[----:B------:R-:W-:-:S04]  /*1910*/  ULEA.HI UR4, UR52, UR52, URZ, 0x1 ;  /* 0x0000003434047291 */ /* 0x000fc8000f8f08ff */
[----:B------:R-:W-:-:S04]  /*1920*/  USHF.L.U32 UR4, UR4, 0x7, URZ ;  /* 0x0000000704047899 */ /* 0x000fc800080006ff */
[----:B------:R-:W-:-:S04]  /*1930*/  ULOP3.LUT UR4, UR4, 0xffffff00, URZ, 0xc0, !UPT ;  /* 0xffffff0004047892 */ /* 0x000fc8000f8ec0ff */
[----:B------:R-:W-:Y:S01]  /*1940*/  ULOP3.LUT UR43, UR4, 0x80, UR58, 0xf8, !UPT ;  /* 0x00000080042b7892 */ /* 0x000fe2000f8ef83a */
[----:B------:R-:W-:Y:S11]  /*1950*/  BRA.U !UP0, `(.L_x_22) ;  /* 0x0000000508ac7547 */ /* 0x000ff6000b800000 */
[----:B------:R-:W3:Y:S01]  /*1960*/  LDCU.128 UR12, c[0x0][0x480] ;  /* 0x00009000ff0c77ac */ /* 0x000ee20008000c00 */
[----:B------:R-:W4:Y:S01]  /*1970*/  LDCU.128 UR8, c[0x0][0x490] ;  /* 0x00009200ff0877ac */ /* 0x000f220008000c00 */
[----:B------:R-:W1:Y:S01]  /*1980*/  LDCU.64 UR20, c[0x0][0x4c0] ;  /* 0x00009800ff1477ac */ /* 0x000e620008000a00 */
[----:B------:R-:W1:Y:S01]  /*1990*/  LDCU.64 UR16, c[0x0][0x4f0] ;  /* 0x00009e00ff1077ac */ /* 0x000e620008000a00 */
[----:B------:R-:W1:Y:S01]  /*19a0*/  LDCU UR18, c[0x0][0x4c8] ;  /* 0x00009900ff1277ac */ /* 0x000e620008000800 */
[----:B---3--:R-:W-:Y:S02]  /*19b0*/  UIMAD.WIDE.U32 UR4, UR43, UR13, URZ ;  /* 0x0000000d2b0472a5 */ /* 0x008fe4000f8e00ff */
[----:B------:R-:W-:Y:S02]  /*19c0*/  UISETP.NE.AND UP0, UPT, UR12, 0x1, UPT ;  /* 0x000000010c00788c */ /* 0x000fe4000bf05270 */
[----:B------:R-:W-:Y:S01]  /*19d0*/  USHF.R.U32.HI UR5, URZ, UR14, UR5 ;  /* 0x0000000eff057299 */ /* 0x000fe20008011605 */
[----:B------:R-:W3:Y:S03]  /*19e0*/  LDCU UR49, c[0x0][0x38c] ;  /* 0x00007180ff3177ac */ /* 0x000ee60008000800 */
[----:B------:R-:W-:-:S02]  /*19f0*/  USEL UR5, UR43, UR5, !UP0 ;  /* 0x000000052b057287 */ /* 0x000fc4000c000000 */
[----:B------:R-:W-:Y:S02]  /*1a00*/  UISETP.NE.AND UP0, UPT, UR15, 0x1, UPT ;  /* 0x000000010f00788c */ /* 0x000fe4000bf05270 */
[----:B----4-:R-:W-:Y:S01]  /*1a10*/  UIMAD.WIDE.U32 UR6, UR5, UR8, URZ ;  /* 0x00000008050672a5 */ /* 0x010fe2000f8e00ff */
[----:B------:R-:W4:Y:S01]  /*1a20*/  LDCU UR8, c[0x0][0x4a0] ;  /* 0x00009400ff0877ac */ /* 0x000f220008000800 */
[----:B------:R-:W1:Y:S05]  /*1a30*/  LDCU UR23, c[0x0][0x4cc] ;  /* 0x00009980ff1777ac */ /* 0x000e6a0008000800 */
[----:B------:R-:W-:Y:S01]  /*1a40*/  UMOV UR4, UR7 ;  /* 0x0000000700047c82 */ /* 0x000fe20008000000 */
[----:B------:R-:W1:Y:S01]  /*1a50*/  LDCU.64 UR40, c[0x0][0x390] ;  /* 0x00007200ff2877ac */ /* 0x000e620008000a00 */
[----:B------:R-:W-:Y:S01]  /*1a60*/  USHF.R.U32.HI UR4, URZ, UR9, UR4 ;  /* 0x00000009ff047299 */ /* 0x000fe20008011604 */
[----:B------:R-:W1:Y:S03]  /*1a70*/  LDCU UR9, c[0x0][0x4ec] ;  /* 0x00009d80ff0977ac */ /* 0x000e660008000800 */
[----:B------:R-:W-:-:S02]  /*1a80*/  USEL UR4, UR5, UR4, !UP0 ;  /* 0x0000000405047287 */ /* 0x000fc4000c000000 */
[----:B------:R-:W-:Y:S02]  /*1a90*/  UISETP.NE.AND UP0, UPT, UR10, 0x1, UPT ;  /* 0x000000010a00788c */ /* 0x000fe4000bf05270 */
[----:B------:R-:W-:Y:S01]  /*1aa0*/  UIMAD.WIDE.U32 UR6, UR4, UR11, URZ ;  /* 0x0000000b040672a5 */ /* 0x000fe2000f8e00ff */
[----:B------:R-:W1:Y:S01]  /*1ab0*/  LDCU.64 UR24, c[0x0][0x4d0] ;  /* 0x00009a00ff1877ac */ /* 0x000e620008000a00 */
[----:B------:R-:W-:-:S05]  /*1ac0*/  UIADD3 UR42, UPT, UPT, UR56, UR36, URZ ;  /* 0x00000024382a7290 */ /* 0x000fca000fffe0ff */
[----:B------:R-:W-:Y:S01]  /*1ad0*/  UMOV UR6, UR7 ;  /* 0x0000000700067c82 */ /* 0x000fe20008000000 */
[----:B------:R-:W-:Y:S02]  /*1ae0*/  UIADD3 UR7, UPT, UPT, -UR4, URZ, URZ ;  /* 0x000000ff04077290 */ /* 0x000fe4000fffe1ff */
[----:B----4-:R-:W-:Y:S02]  /*1af0*/  USHF.R.U32.HI UR6, URZ, UR8, UR6 ;  /* 0x00000008ff067299 */ /* 0x010fe40008011606 */
[----:B------:R-:W-:Y:S02]  /*1b00*/  UIADD3 UR8, UPT, UPT, -UR5, URZ, URZ ;  /* 0x000000ff05087290 */ /* 0x000fe4000fffe1ff */
[----:B------:R-:W-:Y:S02]  /*1b10*/  USEL UR14, UR4, UR6, !UP0 ;  /* 0x00000006040e7287 */ /* 0x000fe4000c000000 */
[----:B------:R-:W-:Y:S02]  /*1b20*/  UIMAD UR7, UR15, UR7, UR5 ;  /* 0x000000070f0772a4 */ /* 0x000fe4000f8e0205 */
[----:B------:R-:W-:-:S02]  /*1b30*/  UIADD3 UR6, UPT, UPT, -UR14, URZ, URZ ;  /* 0x000000ff0e067290 */ /* 0x000fc4000fffe1ff */
[----:B------:R-:W-:Y:S02]  /*1b40*/  UIMAD UR8, UR12, UR8, UR43 ;  /* 0x000000080c0872a4 */ /* 0x000fe4000f8e022b */
[----:B------:R-:W-:Y:S02]  /*1b50*/  UIMAD UR13, UR10, UR6, UR4 ;  /* 0x000000060a0d72a4 */ /* 0x000fe4000f8e0204 */
[----:B-1----:R-:W-:Y:S02]  /*1b60*/  UIMAD UR11, UR8, UR20, UR9 ;  /* 0x00000014080b72a4 */ /* 0x002fe4000f8e0209 */
[----:B------:R-:W-:Y:S01]  /*1b70*/  UIMAD UR12, UR7, UR21, UR16 ;  /* 0x00000015070c72a4 */ /* 0x000fe2000f8e0210 */
[----:B------:R-:W1:Y:S02]  /*1b80*/  LDCU.64 UR4, c[0x0][0x4f8] ;  /* 0x00009f00ff0477ac */ /* 0x000e640008000a00 */
[----:B------:R-:W4:Y:S01]  /*1b90*/  LDCU UR6, c[0x0][0x500] ;  /* 0x0000a000ff0677ac */ /* 0x000f220008000800 */
[----:B------:R-:W-:Y:S01]  /*1ba0*/  UIMAD UR13, UR13, UR18, UR17 ;  /* 0x000000120d0d72a4 */ /* 0x000fe2000f8e0211 */
[----:B------:R-:W-:Y:S01]  /*1bb0*/  UMOV UR28, URZ ;  /* 0x000000ff001c7c82 */ /* 0x000fe20008000000 */
[----:B------:R-:W-:Y:S01]  /*1bc0*/  UMOV UR7, UR31 ;  /* 0x0000001f00077c82 */ /* 0x000fe20008000000 */
[----:B------:R-:W-:Y:S01]  /*1bd0*/  UMOV UR20, URZ ;  /* 0x000000ff00147c82 */ /* 0x000fe20008000000 */
[----:B------:R-:W-:Y:S01]  /*1be0*/  UMOV UR21, URZ ;  /* 0x000000ff00157c82 */ /* 0x000fe20008000000 */
[----:B---3--:R-:W-:-:S07]  /*1bf0*/  UMOV UR22, URZ ;  /* 0x000000ff00167c82 */ /* 0x008fce0008000000 */
.L_x_28:
[----:B------:R-:W-:Y:S01]  /*1c00*/  @!P3 MOV R3, 0xc000 ;  /* 0x0000c0000003b802 */ /* 0x000fe20000000f00 */
[----:B------:R-:W-:Y:S01]  /*1c10*/  ULEA UR9, UR7, UR30, 0x3 ;  /* 0x0000001e07097291 */ /* 0x000fe2000f8e18ff */
[----:B--2---:R-:W-:Y:S11]  /*1c20*/  @P0 BRA `(.L_x_23) ;  /* 0x0000000000100947 */ /* 0x004ff60003800000 */
[----:B------:R-:W-:Y:S04]  /*1c30*/  MOV R4, UR27 ;  /* 0x0000001b00047c02 */ /* 0x000fe80008000f00 */
[----:B------:R-:W-:Y:S04]  /*1c40*/  SHF.L.U32 R4, R4, 0x1f, RZ ;  /* 0x0000001f04047819 */ /* 0x000fe800000006ff */
[----:B------:R-:W2:Y:S02]  /*1c50*/  SYNCS.PHASECHK.TRANS64.TRYWAIT P0, [UR9+0x40], R4 ;  /* 0x00004004ff0075a7 */ /* 0x000ea40008001109 */
[----:B--2---:R-:W-:Y:S05]  /*1c60*/  @!P0 BRA `(.L_x_24) ;  /* 0x0000008400d48947 */ /* 0x004fea0003800000 */
.L_x_23:
[----:B------:R3:W-:Y:S01]  /*1c70*/  @!P3 SYNCS.ARRIVE.TRANS64 RZ, [UR9], R3 ;  /* 0x00000003ffffb9a7 */ /* 0x0007e20008000009 */
[----:B------:R-:W-:Y:S04]  /*1c80*/  ULOP3.LUT UR8, UR38, 0x2, URZ, 0xfc, !UPT ;  /* 0x0000000226087892 */ /* 0x000fe8000f8efcff */
[----:B------:R-:W-:Y:S09]  /*1c90*/  UISETP.NE.AND UP0, UPT, UR8, 0x2, UPT ;  /* 0x000000020800788c */ /* 0x000ff2000bf05270 */
[----:B------:R-:W-:Y:S05]  /*1ca0*/  BRA.U UP0, `(.L_x_25) ;  /* 0x0000000100047547 */ /* 0x000fea000b800000 */
[----:B-1--4-:R-:W-:Y:S05]  /*1cb0*/  BPT.TRAP 0x1 ;  /* 0x000000040000795c */ /* 0x012fea0000300000 */
.L_x_25:
[----:B------:R-:W-:Y:S04]  /*1cc0*/  BSSY.RECONVERGENT B0, `(.L_x_26) ;  /* 0x0000003000007945 */ /* 0x000fe80003800200 */
[----:B------:R-:W-:Y:S05]  /*1cd0*/  @P2 BRA `(.L_x_27) ;  /* 0x0000000000042947 */ /* 0x000fea0003800000 */
[----:B-1--4-:R-:W-:Y:S05]  /*1ce0*/  BPT.TRAP 0x1 ;  /* 0x000000040000795c */ /* 0x012fea0000300000 */
.L_x_27:
[----:B-1--4-:R-:W-:Y:S05]  /*1cf0*/  BSYNC.RECONVERGENT B0 ;  /* 0x0000000000007941 */ /* 0x012fea0003800200 */
.L_x_26:
[----:B------:R-:W-:Y:S02]  /*1d00*/  UIADD3 UR8, UPT, UPT, UR7, 0x1, URZ ;  /* 0x0000000107087890 */ /* 0x000fe4000fffe0ff */
[----:B------:R-:W-:Y:S02]  /*1d10*/  UIMAD UR15, UR20, UR23, UR4 ;  /* 0x00000017140f72a4 */ /* 0x000fe4000f8e0204 */
[----:B------:R-:W-:Y:S02]  /*1d20*/  UISETP.NE.AND UP0, UPT, UR8, 0x8, UPT ;  /* 0x000000080800788c */ /* 0x000fe4000bf05270 */
[----:B------:R-:W-:Y:S02]  /*1d30*/  ULEA UR17, UR7, UR30, 0xe ;  /* 0x0000001e07117291 */ /* 0x000fe4000f8e70ff */
[----:B------:R-:W-:Y:S02]  /*1d40*/  USEL UR10, URZ, 0x1, UP0 ;  /* 0x00000001ff0a7887 */ /* 0x000fe40008000000 */
[----:B------:R-:W-:Y:S02]  /*1d50*/  USEL UR31, UR8, URZ, UP0 ;  /* 0x000000ff081f7287 */ /* 0x000fe40008000000 */
[----:B------:R-:W-:Y:S02]  /*1d60*/  ULOP3.LUT UR27, UR27, UR10, URZ, 0x3c, !UPT ;  /* 0x0000000a1b1b7292 */ /* 0x000fe4000f8e3cff */
[----:B------:R-:W-:Y:S02]  /*1d70*/  ULEA UR8, UR31, UR30, 0x3 ;  /* 0x0000001e1f087291 */ /* 0x000fe4000f8e18ff */
[----:B------:R-:W-:Y:S02]  /*1d80*/  ULEA UR16, UR7, UR30, 0xd ;  /* 0x0000001e07107291 */ /* 0x000fe4000f8e68ff */
[----:B------:R-:W-:Y:S01]  /*1d90*/  UIADD3 UR34, UP0, UPT, UR46, 0x80, URZ ;  /* 0x000000802e227890 */ /* 0x000fe2000ff1e0ff */
[----:B--2---:R-:W-:Y:S01]  /*1da0*/  MOV R0, UR27 ;  /* 0x0000001b00007c02 */ /* 0x004fe20008000f00 */
[----:B------:R-:W-:Y:S02]  /*1db0*/  ULOP3.LUT UR9, UR9, 0xfefffff8, URZ, 0xc0, !UPT ;  /* 0xfefffff809097892 */ /* 0x000fe4000f8ec0ff */
[----:B------:R-:W-:Y:S01]  /*1dc0*/  USHF.L.U32 UR10, UR28, 0x6, URZ ;  /* 0x000000061c0a7899 */ /* 0x000fe200080006ff */
[----:B------:R-:W-:Y:S01]  /*1dd0*/  SHF.L.U32 R0, R0, 0x1f, RZ ;  /* 0x0000001f00007819 */ /* 0x000fe200000006ff */
[----:B------:R-:W-:Y:S02]  /*1de0*/  UIADD3.X UR35, UPT, UPT, URZ, UR47, URZ, UP0, !UPT ;  /* 0x0000002fff237290 */ /* 0x000fe400087fe4ff */
[----:B------:R-:W-:Y:S01]  /*1df0*/  UIADD3 UR32, UP3, UPT, UR46, 0x200, URZ ;  /* 0x000002002e207890 */ /* 0x000fe2000ff7e0ff */
[----:B------:R1:W2:Y:S01]  /*1e00*/  SYNCS.PHASECHK.TRANS64.TRYWAIT P0, [UR8+0x40], R0 ;  /* 0x00004000ff0075a7 */ /* 0x0002a20008001108 */
[----:B------:R-:W-:Y:S02]  /*1e10*/  UIMAD UR8, UR21, UR24, UR5 ;  /* 0x00000018150872a4 */ /* 0x000fe4000f8e0205 */
[----:B------:R-:W-:Y:S02]  /*1e20*/  UIMAD UR7, UR22, UR25, UR6 ;  /* 0x00000019160772a4 */ /* 0x000fe4000f8e0206 */
[----:B------:R-:W-:Y:S02]  /*1e30*/  ULEA UR15, UR8, UR15, 0x5 ;  /* 0x0000000f080f7291 */ /* 0x000fe4000f8e28ff */
[----:B------:R-:W-:Y:S02]  /*1e40*/  UIADD3 UR8, UPT, UPT, UR17, 0x8400, URZ ;  /* 0x0000840011087890 */ /* 0x000fe4000fffe0ff */
[----:B------:R-:W-:Y:S02]  /*1e50*/  ULEA UR7, UR7, UR15, 0xa ;  /* 0x0000000f07077291 */ /* 0x000fe4000f8e50ff */
[----:B------:R-:W-:Y:S02]  /*1e60*/  UIADD3.X UR33, UPT, UPT, URZ, UR47, URZ, UP3, !UPT ;  /* 0x0000002fff217290 */ /* 0x000fe40009ffe4ff */
[----:B------:R-:W-:Y:S02]  /*1e70*/  UPRMT UR7, UR7, 0x5410, URZ ;  /* 0x0000541007077896 */ /* 0x000fe400080000ff */
[----:B------:R-:W-:Y:S02]  /*1e80*/  UIADD3 UR16, UPT, UPT, UR16, 0x28400, URZ ;  /* 0x0002840010107890 */ /* 0x000fe4000fffe0ff */
[----:B------:R-:W-:Y:S02]  /*1e90*/  UIADD3 UR37, UPT, UPT, UR20, 0x1, URZ ;  /* 0x0000000114257890 */ /* 0x000fe4000fffe0ff */
[----:B------:R-:W-:Y:S02]  /*1ea0*/  UIADD3 UR29, UPT, UPT, UR21, 0x1, URZ ;  /* 0x00000001151d7890 */ /* 0x000fe4000fffe0ff */
[----:B------:R-:W-:Y:S02]  /*1eb0*/  UISETP.NE.AND UP2, UPT, UR37, UR49, UPT ;  /* 0x000000312500728c */ /* 0x000fe4000bf45270 */
[----:B------:R-:W-:Y:S02]  /*1ec0*/  UIADD3 UR26, UPT, UPT, UR22, 0x1, URZ ;  /* 0x00000001161a7890 */ /* 0x000fe4000fffe0ff */
[----:B------:R-:W-:Y:S01]  /*1ed0*/  UIADD3 UR36, UPT, UPT, UR36, 0x1, URZ ;  /* 0x0000000124247890 */ /* 0x000fe2000fffe0ff */
[----:B------:R-:W-:Y:S01]  /*1ee0*/  UMOV UR44, 0x0 ;  /* 0x00000000002c7882 */ /* 0x000fe20000000000 */
[----:B------:R-:W-:Y:S01]  /*1ef0*/  UMOV UR45, 0x10000000 ;  /* 0x10000000002d7882 */ /* 0x000fe20000000000 */
[----:B------:R-:W-:Y:S01]  /*1f00*/  UMOV UR17, UR9 ;  /* 0x0000000900117c82 */ /* 0x000fe20008000000 */
[----:B------:R4:W-:Y:S01]  /*1f10*/  UTMALDG.5D.IM2COL.2CTA [UR8], [UR34], UR7, desc[UR44] ;  /* 0x00002c08220073b4 */ /* 0x0009e20008261007 */
[----:B------:R-:W-:Y:S02]  /*1f20*/  UMOV UR18, UR10 ;  /* 0x0000000a00127c82 */ /* 0x000fe40008000000 */
[----:B------:R-:W-:Y:S04]  /*1f30*/  @UP2 UIADD3 UR29, UPT, UPT, UR21, URZ, URZ ;  /* 0x000000ff151d2290 */ /* 0x000fe8000fffe0ff */
[----:B------:R-:W-:Y:S01]  /*1f40*/  UISETP.NE.AND UP1, UPT, UR29, UR40, UPT ;  /* 0x000000281d00728c */ /* 0x000fe2000bf25270 */
[----:B------:R3:W-:Y:S10]  /*1f50*/  UTMALDG.5D.2CTA [UR16], [UR32], desc[UR44] ;  /* 0x00002c10200075b4 */ /* 0x0007f40008221000 */
[----:B------:R-:W-:Y:S04]  /*1f60*/  @UP1 UIADD3 UR26, UPT, UPT, UR22, URZ, URZ ;  /* 0x000000ff161a1290 */ /* 0x000fe8000fffe0ff */
[----:B------:R-:W-:Y:S02]  /*1f70*/  UISETP.NE.AND UP0, UPT, UR26, UR41, UPT ;  /* 0x000000291a00728c */ /* 0x000fe4000bf05270 */
[----:B----4-:R-:W-:Y:S09]  /*1f80*/  UIADD3 UR8, UPT, UPT, UR28, 0x1, URZ ;  /* 0x000000011c087890 */ /* 0x010ff2000fffe0ff */
[----:B------:R-:W-:Y:S01]  /*1f90*/  @UP0 UIADD3 UR8, UPT, UPT, UR28, URZ, URZ ;  /* 0x000000ff1c080290 */ /* 0x000fe2000fffe0ff */
[----:B------:R-:W-:Y:S01]  /*1fa0*/  UMOV UR7, UR31 ;  /* 0x0000001f00077c82 */ /* 0x000fe20008000000 */
[----:B---3--:R-:W-:Y:S02]  /*1fb0*/  USEL UR22, UR26, URZ, UP0 ;  /* 0x000000ff1a167287 */ /* 0x008fe40008000000 */
[----:B------:R-:W-:Y:S02]  /*1fc0*/  UISETP.NE.AND UP0, UPT, UR36, UR42, UPT ;  /* 0x0000002a2400728c */ /* 0x000fe4000bf05270 */
[----:B------:R-:W-:Y:S02]  /*1fd0*/  USEL UR20, UR37, URZ, UP2 ;  /* 0x000000ff25147287 */ /* 0x000fe40009000000 */
[----:B------:R-:W-:Y:S01]  /*1fe0*/  USEL UR21, UR29, URZ, UP1 ;  /* 0x000000ff1d157287 */ /* 0x000fe20008800000 */
[----:B------:R-:W-:Y:S04]  /*1ff0*/  UMOV UR28, UR8 ;  /* 0x00000008001c7c82 */ /* 0x000fe80008000000 */
[----:B-1----:R-:W-:Y:S07]  /*2000*/  BRA.U UP0, `(.L_x_28) ;  /* 0xfffffff900fc7547 */ /* 0x002fee000b83ffff */
.L_x_22:
[----:B------:R-:W-:Y:S01]  /*2010*/  ULEA UR4, UR31, UR30, 0x3 ;  /* 0x0000001e1f047291 */ /* 0x000fe2000f8e18ff */
[----:B-1----:R-:W-:Y:S01]  /*2020*/  MOV R0, UR27 ;  /* 0x0000001b00007c02 */ /* 0x002fe20008000f00 */
[----:B------:R-:W-:Y:S01]  /*2030*/  @!P1 SYNCS.ARRIVE.TRANS64.A1T0 RZ, [UR30+0xc8], RZ ;  /* 0x0000c8ffffff99a7 */ /* 0x000fe2000810001e */
[----:B------:R-:W-:Y:S02]  /*2040*/  UISETP.GE.AND UP0, UPT, UR51, 0x1, UPT ;  /* 0x000000013300788c */ /* 0x000fe4000bf06270 */
[----:B------:R-:W-:-:S04]  /*2050*/  SHF.L.U32 R0, R0, 0x1f, RZ ;  /* 0x0000001f00007819 */ /* 0x000fc800000006ff */
[----:B--2---:R1:W2:Y:S03]  /*2060*/  SYNCS.PHASECHK.TRANS64.TRYWAIT P0, [UR4+0x40], R0 ;  /* 0x00004000ff0075a7 */ /* 0x0042a60008001104 */
[----:B------:R-:W-:Y:S05]  /*2070*/  BRA.U !UP0, `(.L_x_29) ;  /* 0x0000000508a47547 */ /* 0x000fea000b800000 */
[----:B------:R-:W3:Y:S01]  /*2080*/  LDCU.128 UR8, c[0x0][0x480] ;  /* 0x00009000ff0877ac */ /* 0x000ee20008000c00 */
[----:B------:R-:W4:Y:S01]  /*2090*/  LDCU.128 UR32, c[0x0][0x490] ;  /* 0x00009200ff2077ac */ /* 0x000f220008000c00 */
[----:B------:R-:W1:Y:S01]  /*20a0*/  LDCU UR13, c[0x0][0x4c8] ;  /* 0x00009900ff0d77ac */ /* 0x000e620008000800 */
        /* <DEDUP_REMOVED lines=10> */
[----:B------:R-:W1:Y:S05]  /*2150*/  LDCU.64 UR40, c[0x0][0x390] ;  /* 0x00007200ff2877ac */ /* 0x000e6a0008000a00 */
[----:B------:R-:W-:Y:S01]  /*2160*/  UMOV UR4, UR7 ;  /* 0x0000000700047c82 */ /* 0x000fe20008000000 */
[----:B------:R-:W1:Y:S01]  /*2170*/  LDCU.64 UR24, c[0x0][0x4d0] ;  /* 0x00009a00ff1877ac */ /* 0x000e620008000a00 */
[----:B------:R-:W-:Y:S01]  /*2180*/  USHF.R.U32.HI UR4, URZ, UR33, UR4 ;  /* 0x00000021ff047299 */ /* 0x000fe20008011604 */
[----:B------:R-:W4:Y:S03]  /*2190*/  LDCU.64 UR32, c[0x0][0x4c0] ;  /* 0x00009800ff2077ac */ /* 0x000f260008000a00 */
[----:B------:R-:W-:-:S02]  /*21a0*/  USEL UR4, UR5, UR4, !UP0 ;  /* 0x0000000405047287 */ /* 0x000fc4000c000000 */
[----:B------:R-:W-:Y:S02]  /*21b0*/  UISETP.NE.AND UP0, UPT, UR34, 0x1, UPT ;  /* 0x000000012200788c */ /* 0x000fe4000bf05270 */
[----:B------:R-:W-:Y:S02]  /*21c0*/  UIMAD.WIDE.U32 UR6, UR4, UR35, URZ ;  /* 0x00000023040672a5 */ /* 0x000fe4000f8e00ff */
[----:B------:R-:W-:Y:S01]  /*21d0*/  UIADD3 UR42, UPT, UPT, UR51, UR42, URZ ;  /* 0x0000002a332a7290 */ /* 0x000fe2000fffe0ff */
[----:B------:R-:W-:-:S04]  /*21e0*/  UMOV UR37, UR51 ;  /* 0x0000003300257c82 */ /* 0x000fc80008000000 */
[----:B------:R-:W-:Y:S01]  /*21f0*/  UMOV UR6, UR7 ;  /* 0x0000000700067c82 */ /* 0x000fe20008000000 */
[----:B------:R-:W-:Y:S02]  /*2200*/  UIADD3 UR7, UPT, UPT, -UR5, URZ, URZ ;  /* 0x000000ff05077290 */ /* 0x000fe4000fffe1ff */
[----:B---3--:R-:W-:Y:S02]  /*2210*/  USHF.R.U32.HI UR6, URZ, UR9, UR6 ;  /* 0x00000009ff067299 */ /* 0x008fe40008011606 */
[----:B------:R-:W-:Y:S02]  /*2220*/  UIMAD UR7, UR8, UR7, UR43 ;  /* 0x00000007080772a4 */ /* 0x000fe4000f8e022b */
[----:B------:R-:W-:Y:S02]  /*2230*/  USEL UR14, UR4, UR6, !UP0 ;  /* 0x00000006040e7287 */ /* 0x000fe4000c000000 */
[----:B------:R-:W-:Y:S02]  /*2240*/  UIADD3 UR6, UPT, UPT, -UR4, URZ, URZ ;  /* 0x000000ff04067290 */ /* 0x000fe4000fffe1ff */
[----:B------:R-:W-:-:S02]  /*2250*/  UIADD3 UR9, UPT, UPT, -UR14, URZ, URZ ;  /* 0x000000ff0e097290 */ /* 0x000fc4000fffe1ff */
[----:B------:R-:W-:Y:S02]  /*2260*/  UIMAD UR12, UR11, UR6, UR5 ;  /* 0x000000060b0c72a4 */ /* 0x000fe4000f8e0205 */
[----:B------:R-:W-:Y:S02]  /*2270*/  UIMAD UR9, UR34, UR9, UR4 ;  /* 0x00000009220972a4 */ /* 0x000fe4000f8e0204 */
[----:B----4-:R-:W-:Y:S01]  /*2280*/  UIMAD UR11, UR7, UR32, UR10 ;  /* 0x00000020070b72a4 */ /* 0x010fe2000f8e020a */
[----:B------:R-:W3:Y:S02]  /*2290*/  LDCU UR43, c[0x0][0x38c] ;  /* 0x00007180ff2b77ac */ /* 0x000ee40008000800 */
[----:B------:R-:W4:Y:S01]  /*22a0*/  LDCU UR6, c[0x0][0x500] ;  /* 0x0000a000ff0677ac */ /* 0x000f220008000800 */
[----:B------:R-:W2:Y:S01]  /*22b0*/  LDCU.64 UR4, c[0x0][0x4f8] ;  /* 0x00009f00ff0477ac */ /* 0x000ea20008000a00 */
[----:B-1----:R-:W-:Y:S02]  /*22c0*/  UIMAD UR12, UR12, UR33, UR16 ;  /* 0x000000210c0c72a4 */ /* 0x002fe4000f8e0210 */
[----:B------:R-:W-:Y:S01]  /*22d0*/  UIMAD UR13, UR9, UR13, UR17 ;  /* 0x0000000d090d72a4 */ /* 0x000fe2000f8e0211 */
[----:B------:R-:W-:-:S11]  /*22e0*/  UMOV UR7, UR31 ;  /* 0x0000001f00077c82 */ /* 0x000fd60008000000 */
.L_x_35:
[----:B------:R-:W-:Y:S01]  /*22f0*/  @!P3 MOV R3, 0xc000 ;  /* 0x0000c0000003b802 */ /* 0x000fe20000000f00 */
[----:B------:R-:W-:Y:S01]  /*2300*/  ULEA UR9, UR7, UR30, 0x3 ;  /* 0x0000001e07097291 */ /* 0x000fe2000f8e18ff */
[----:B--23--:R-:W-:Y:S11]  /*2310*/  @P0 BRA `(.L_x_30) ;  /* 0x0000000000100947 */ /* 0x00cff60003800000 */
[----:B------:R-:W-:Y:S04]  /*2320*/  MOV R4, UR27 ;  /* 0x0000001b00047c02 */ /* 0x000fe80008000f00 */
[----:B------:R-:W-:Y:S04]  /*2330*/  SHF.L.U32 R4, R4, 0x1f, RZ ;  /* 0x0000001f04047819 */ /* 0x000fe800000006ff */
[----:B------:R-:W1:Y:S02]  /*2340*/  SYNCS.PHASECHK.TRANS64.TRYWAIT P0, [UR9+0x40], R4 ;  /* 0x00004004ff0075a7 */ /* 0x000e640008001109 */
[----:B-1----:R-:W-:Y:S05]  /*2350*/  @!P0 BRA `(.L_x_31) ;  /* 0x0000008000308947 */ /* 0x002fea0003800000 */
.L_x_30:
[----:B------:R2:W-:Y:S01]  /*2360*/  @!P3 SYNCS.ARRIVE.TRANS64 RZ, [UR9], R3 ;  /* 0x00000003ffffb9a7 */ /* 0x0005e20008000009 */
[----:B------:R-:W-:Y:S04]  /*2370*/  ULOP3.LUT UR8, UR38, 0x2, URZ, 0xfc, !UPT ;  /* 0x0000000226087892 */ /* 0x000fe8000f8efcff */
[----:B------:R-:W-:Y:S09]  /*2380*/  UISETP.NE.AND UP0, UPT, UR8, 0x2, UPT ;  /* 0x000000020800788c */ /* 0x000ff2000bf05270 */
[----:B------:R-:W-:Y:S05]  /*2390*/  BRA.U UP0, `(.L_x_32) ;  /* 0x0000000100047547 */ /* 0x000fea000b800000 */
[----:B---34-:R-:W-:Y:S05]  /*23a0*/  BPT.TRAP 0x1 ;  /* 0x000000040000795c */ /* 0x018fea0000300000 */
.L_x_32:
[----:B------:R-:W-:Y:S04]  /*23b0*/  BSSY.RECONVERGENT B0, `(.L_x_33) ;  /* 0x0000003000007945 */ /* 0x000fe80003800200 */
[----:B------:R-:W-:Y:S05]  /*23c0*/  @P2 BRA `(.L_x_34) ;  /* 0x0000000000042947 */ /* 0x000fea0003800000 */
[----:B---34-:R-:W-:Y:S05]  /*23d0*/  BPT.TRAP 0x1 ;  /* 0x000000040000795c */ /* 0x018fea0000300000 */
.L_x_34:
[----:B---34-:R-:W-:Y:S05]  /*23e0*/  BSYNC.RECONVERGENT B0 ;  /* 0x0000000000007941 */ /* 0x018fea0003800200 */
.L_x_33:
[----:B------:R-:W-:Y:S02]  /*23f0*/  UIADD3 UR8, UPT, UPT, UR7, 0x1, URZ ;  /* 0x0000000107087890 */ /* 0x000fe4000fffe0ff */
[----:B------:R-:W-:Y:S02]  /*2400*/  UIMAD UR16, UR20, UR23, UR4 ;  /* 0x00000017141072a4 */ /* 0x000fe4000f8e0204 */
[----:B------:R-:W-:Y:S02]  /*2410*/  UISETP.NE.AND UP0, UPT, UR8, 0x8, UPT ;  /* 0x000000080800788c */ /* 0x000fe4000bf05270 */
[----:B------:R-:W-:Y:S02]  /*2420*/  UIMAD UR15, UR21, UR24, UR5 ;  /* 0x00000018150f72a4 */ /* 0x000fe4000f8e0205 */
[----:B------:R-:W-:Y:S02]  /*2430*/  USEL UR10, URZ, 0x1, UP0 ;  /* 0x00000001ff0a7887 */ /* 0x000fe40008000000 */
[----:B------:R-:W-:Y:S02]  /*2440*/  USEL UR31, UR8, URZ, UP0 ;  /* 0x000000ff081f7287 */ /* 0x000fe40008000000 */
[----:B------:R-:W-:Y:S02]  /*2450*/  ULOP3.LUT UR27, UR27, UR10, URZ, 0x3c, !UPT ;  /* 0x0000000a1b1b7292 */ /* 0x000fe4000f8e3cff */
[----:B------:R-:W-:Y:S02]  /*2460*/  ULEA UR8, UR31, UR30, 0x3 ;  /* 0x0000001e1f087291 */ /* 0x000fe4000f8e18ff */
[----:B------:R-:W-:Y:S02]  /*2470*/  ULEA UR17, UR7, UR30, 0xd ;  /* 0x0000001e07117291 */ /* 0x000fe4000f8e68ff */
[----:B------:R-:W-:Y:S01]  /*2480*/  ULEA UR15, UR15, UR16, 0x5 ;  /* 0x000000100f0f7291 */ /* 0x000fe2000f8e28ff */
[----:B-1----:R-:W-:Y:S01]  /*2490*/  MOV R0, UR27 ;  /* 0x0000001b00007c02 */ /* 0x002fe20008000f00 */
[----:B------:R-:W-:Y:S02]  /*24a0*/  UIADD3 UR34, UP0, UPT, UR46, 0x80, URZ ;  /* 0x000000802e227890 */ /* 0x000fe4000ff1e0ff */
[----:B------:R-:W-:Y:S01]  /*24b0*/  ULOP3.LUT UR9, UR9, 0xfefffff8, URZ, 0xc0, !UPT ;  /* 0xfefffff809097892 */ /* 0x000fe2000f8ec0ff */
[----:B------:R-:W-:Y:S01]  /*24c0*/  SHF.L.U32 R0, R0, 0x1f, RZ ;  /* 0x0000001f00007819 */ /* 0x000fe200000006ff */
[----:B------:R-:W-:Y:S02]  /*24d0*/  USHF.L.U32 UR10, UR28, 0x6, URZ ;  /* 0x000000061c0a7899 */ /* 0x000fe400080006ff */
[----:B------:R-:W-:Y:S01]  /*24e0*/  UIADD3.X UR35, UPT, UPT, URZ, UR47, URZ, UP0, !UPT ;  /* 0x0000002fff237290 */ /* 0x000fe200087fe4ff */
[----:B------:R1:W3:Y:S01]  /*24f0*/  SYNCS.PHASECHK.TRANS64.TRYWAIT P0, [UR8+0x40], R0 ;  /* 0x00004000ff0075a7 */ /* 0x0002e20008001108 */
[----:B------:R-:W-:Y:S02]  /*2500*/  ULEA UR8, UR7, UR30, 0xe ;  /* 0x0000001e07087291 */ /* 0x000fe4000f8e70ff */
[----:B------:R-:W-:Y:S02]  /*2510*/  UIMAD UR7, UR22, UR25, UR6 ;  /* 0x00000019160772a4 */ /* 0x000fe4000f8e0206 */
[----:B------:R-:W-:Y:S02]  /*2520*/  UIADD3 UR8, UPT, UPT, UR8, 0x8400, URZ ;  /* 0x0000840008087890 */ /* 0x000fe4000fffe0ff */
[----:B------:R-:W-:Y:S02]  /*2530*/  ULEA UR7, UR7, UR15, 0xa ;  /* 0x0000000f07077291 */ /* 0x000fe4000f8e50ff */
[----:B------:R-:W-:Y:S02]  /*2540*/  UIADD3 UR32, UP3, UPT, UR46, 0x200, URZ ;  /* 0x000002002e207890 */ /* 0x000fe4000ff7e0ff */
[----:B------:R-:W-:Y:S02]  /*2550*/  UPRMT UR7, UR7, 0x5410, URZ ;  /* 0x0000541007077896 */ /* 0x000fe400080000ff */
[----:B------:R-:W-:Y:S02]  /*2560*/  UIADD3.X UR33, UPT, UPT, URZ, UR47, URZ, UP3, !UPT ;  /* 0x0000002fff217290 */ /* 0x000fe40009ffe4ff */
[----:B------:R-:W-:Y:S02]  /*2570*/  UIADD3 UR16, UPT, UPT, UR17, 0x28400, URZ ;  /* 0x0002840011107890 */ /* 0x000fe4000fffe0ff */
[----:B------:R-:W-:Y:S02]  /*2580*/  UIADD3 UR36, UPT, UPT, UR20, 0x1, URZ ;  /* 0x0000000114247890 */ /* 0x000fe4000fffe0ff */
[----:B------:R-:W-:Y:S02]  /*2590*/  UIADD3 UR29, UPT, UPT, UR21, 0x1, URZ ;  /* 0x00000001151d7890 */ /* 0x000fe4000fffe0ff */
[----:B------:R-:W-:Y:S02]  /*25a0*/  UISETP.NE.AND UP2, UPT, UR36, UR43, UPT ;  /* 0x0000002b2400728c */ /* 0x000fe4000bf45270 */
[----:B------:R-:W-:Y:S01]  /*25b0*/  UIADD3 UR26, UPT, UPT, UR22, 0x1, URZ ;  /* 0x00000001161a7890 */ /* 0x000fe2000fffe0ff */
[----:B------:R-:W-:Y:S01]  /*25c0*/  UMOV UR44, 0x0 ;  /* 0x00000000002c7882 */ /* 0x000fe20000000000 */
[----:B------:R-:W-:Y:S01]  /*25d0*/  UMOV UR45, 0x10000000 ;  /* 0x10000000002d7882 */ /* 0x000fe20000000000 */
[----:B------:R-:W-:Y:S01]  /*25e0*/  UMOV UR17, UR9 ;  /* 0x0000000900117c82 */ /* 0x000fe20008000000 */
[----:B------:R4:W-:Y:S01]  /*25f0*/  UTMALDG.5D.IM2COL.2CTA [UR8], [UR34], UR7, desc[UR44] ;  /* 0x00002c08220073b4 */ /* 0x0009e20008261007 */
[----:B------:R-:W-:Y:S04]  /*2600*/  UMOV UR18, UR10 ;  /* 0x0000000a00127c82 */ /* 0x000fe80008000000 */
[----:B------:R-:W-:Y:S04]  /*2610*/  @UP2 UIADD3 UR29, UPT, UPT, UR21, URZ, URZ ;  /* 0x000000ff151d2290 */ /* 0x000fe8000fffe0ff */
[----:B------:R-:W-:Y:S01]  /*2620*/  UISETP.NE.AND UP1, UPT, UR29, UR40, UPT ;  /* 0x000000281d00728c */ /* 0x000fe2000bf25270 */
[----:B------:R2:W-:Y:S10]  /*2630*/  UTMALDG.5D.2CTA [UR16], [UR32], desc[UR44] ;  /* 0x00002c10200075b4 */ /* 0x0005f40008221000 */
[----:B------:R-:W-:Y:S04]  /*2640*/  @UP1 UIADD3 UR26, UPT, UPT, UR22, URZ, URZ ;  /* 0x000000ff161a1290 */ /* 0x000fe8000fffe0ff */
[----:B------:R-:W-:Y:S02]  /*2650*/  UISETP.NE.AND UP0, UPT, UR26, UR41, UPT ;  /* 0x000000291a00728c */ /* 0x000fe4000bf05270 */
[----:B----4-:R-:W-:Y:S09]  /*2660*/  UIADD3 UR8, UPT, UPT, UR28, 0x1, URZ ;  /* 0x000000011c087890 */ /* 0x010ff2000fffe0ff */
[----:B------:R-:W-:Y:S02]  /*2670*/  @UP0 UIADD3 UR8, UPT, UPT, UR28, URZ, URZ ;  /* 0x000000ff1c080290 */ /* 0x000fe4000fffe0ff */
[----:B------:R-:W-:Y:S02]  /*2680*/  UIADD3 UR7, UPT, UPT, UR37, -0x1, URZ ;  /* 0xffffffff25077890 */ /* 0x000fe4000fffe0ff */
[----:B--2---:R-:W-:Y:S02]  /*2690*/  USEL UR22, UR26, URZ, UP0 ;  /* 0x000000ff1a167287 */ /* 0x004fe40008000000 */
[----:B------:R-:W-:Y:S02]  /*26a0*/  UISETP.GT.U32.AND UP0, UPT, UR37, 0x1, UPT ;  /* 0x000000012500788c */ /* 0x000fe4000bf04070 */
[----:B------:R-:W-:Y:S02]  /*26b0*/  USEL UR20, UR36, URZ, UP2 ;  /* 0x000000ff24147287 */ /* 0x000fe40009000000 */
[----:B------:R-:W-:Y:S01]  /*26c0*/  USEL UR21, UR29, URZ, UP1 ;  /* 0x000000ff1d157287 */ /* 0x000fe20008800000 */
[----:B------:R-:W-:Y:S01]  /*26d0*/  UMOV UR37, UR7 ;  /* 0x0000000700257c82 */ /* 0x000fe20008000000 */
[----:B------:R-:W-:Y:S01]  /*26e0*/  UMOV UR7, UR31 ;  /* 0x0000001f00077c82 */ /* 0x000fe20008000000 */
[----:B------:R-:W-:Y:S02]  /*26f0*/  UMOV UR28, UR8 ;  /* 0x00000008001c7c82 */ /* 0x000fe40008000000 */
[----:B-1----:R-:W-:Y:S07]  /*2700*/  BRA.U UP0, `(.L_x_35) ;  /* 0xfffffff900f87547 */ /* 0x002fee000b83ffff */
.L_x_29:
[----:B------:R-:W-:Y:S01]  /*2710*/  SHF.L.U32 R3, R2, 0x1f, RZ ;  /* 0x0000001f02037819 */ /* 0x000fe200000006ff */
[----:B------:R-:W-:-:S03]  /*2720*/  NOP ;  /* 0x0000000000007918 */ /* 0x000fc60000000000 */
[----:B--23--:R-:W2:Y:S02]  /*2730*/  SYNCS.PHASECHK.TRANS64.TRYWAIT P0, [UR30+0xd0], R3 ;  /* 0x0000d003ff0075a7 */ /* 0x00cea4000800111e */
[----:B--2---:R-:W-:Y:S05]  /*2740*/  @!P0 BRA `(.L_x_36) ;  /* 0x0000007c004c8947 */ /* 0x004fea0003800000 */
.L_x_149:
[----:B------:R-:W2:Y:S01]  /*2750*/  LDS.128 R4, [UR30+0x110] ;  /* 0x0001101eff047984 */ /* 0x000ea20008000c00 */
[----:B------:R-:W-:Y:S02]  /*2760*/  UIADD3 UR4, UPT, UPT, UR30, 0xd8, URZ ;  /* 0x000000d81e047890 */ /* 0x000fe4000fffe0ff */
[----:B------:R-:W-:Y:S01]  /*2770*/  UISETP.GE.AND UP0, UPT, UR39, 0x1, UPT ;  /* 0x000000012700788c */ /* 0x000fe2000bf06270 */
[----:B------:R-:W-:Y:S01]  /*2780*/  @!PT LDS RZ, [RZ] ;  /* 0x00000000fffff984 */ /* 0x000fe20000000800 */
[----:B------:R-:W-:Y:S01]  /*2790*/  @!PT LDS RZ, [RZ] ;  /* 0x00000000fffff984 */ /* 0x000fe20000000800 */
[----:B------:R-:W-:Y:S01]  /*27a0*/  @!PT LDS RZ, [RZ] ;  /* 0x00000000fffff984 */ /* 0x000fe20000000800 */
[----:B------:R-:W-:Y:S01]  /*27b0*/  @!PT LDS RZ, [RZ] ;  /* 0x00000000fffff984 */ /* 0x000fe20000000800 */
[----:B------:R3:W-:Y:S06]  /*27c0*/  MEMBAR.ALL.CTA ;  /* 0x0000000000007992 */ /* 0x0007ec0000008000 */
[----:B---3--:R-:W3:Y:S01]  /*27d0*/  FENCE.VIEW.ASYNC.S ;  /* 0x00000000000073c6 */ /* 0x008ee20000000000 */
[----:B------:R-:W-:-:S09]  /*27e0*/  UPRMT UR4, URZ, 0x654, UR4 ;  /* 0x00000654ff047896 */ /* 0x000fd20008000004 */
[----:B---3--:R-:W-:Y:S01]  /*27f0*/  SYNCS.ARRIVE.TRANS64.RED.A1T0 RZ, [UR4], RZ ;  /* 0x000000ffffff79a7 */ /* 0x008fe20008100404 */
[----:B--2---:R-:W-:-:S13]  /*2800*/  LOP3.LUT P0, RZ, R6, 0x1, RZ, 0xc0, !PT ;  /* 0x0000000106ff7812 */ /* 0x004fda000780c0ff */
[----:B------:R-:W-:Y:S01]  /*2810*/  VOTEU.ANY UP1, P0 ;  /* 0x0000000000ff7886 */ /* 0x000fe20000020100 */
[----:B------:R-:W-:-:S13]  /*2820*/  PLOP3.LUT P0, PT, PT, PT, UP1, 0x80, 0x8 ;  /* 0x000000000008781c */ /* 0x000fda0003f0f018 */
[----:B-1----:R-:W-:Y:S02]  /*2830*/  @P0 MOV R0, R4 ;  /* 0x0000000400000202 */ /* 0x002fe40000000f00 */
[----:B------:R-:W-:Y:S02]  /*2840*/  @P0 LOP3.LUT R4, R5, 0xffff, RZ, 0xc0, !PT ;  /* 0x0000ffff05040812 */ /* 0x000fe400078ec0ff */
[----:B------:R-:W-:Y:S02]  /*2850*/  @P0 R2UR UR6, R0 ;  /* 0x00000000000602ca */ /* 0x000fe400000e0000 */
[----:B------:R-:W-:-:S11]  /*2860*/  @P0 R2UR UR5, R4 ;  /* 0x00000000040502ca */ /* 0x000fd600000e0000 */
[----:B------:R-:W-:Y:S02]  /*2870*/  @UP1 UMOV UR50, UR6 ;  /* 0x0000000600321c82 */ /* 0x000fe40008000000 */
[----:B------:R-:W-:Y:S01]  /*2880*/  @UP1 UMOV UR48, UR5 ;  /* 0x0000000500301c82 */ /* 0x000fe20008000000 */
[----:B------:R-:W-:Y:S05]  /*2890*/  BRA.U !UP0, `(.L_x_37) ;  /* 0x0000000108d47547 */ /* 0x000fea000b800000 */
[----:B------:R-:W1:Y:S01]  /*28a0*/  LDCU.128 UR16, c[0x0][0xc10] ;  /* 0x00018200ff1077ac */ /* 0x000e620008000c00 */
[----:B------:R-:W2:Y:S01]  /*28b0*/  LDCU UR20, c[0x0][0xc20] ;  /* 0x00018400ff1477ac */ /* 0x000ea20008000800 */
[----:B------:R-:W3:Y:S01]  /*28c0*/  LDCU UR13, c[0x0][0xc0c] ;  /* 0x00018180ff0d77ac */ /* 0x000ee20008000800 */
[----:B------:R-:W4:Y:S01]  /*28d0*/  LDCU.64 UR14, c[0x0][0xc28] ;  /* 0x00018500ff0e77ac */ /* 0x000f220008000a00 */
[----:B------:R-:W-:Y:S02]  /*28e0*/  UISETP.NE.AND UP3, UPT, UR39, 0x1, UPT ;  /* 0x000000012700788c */ /* 0x000fe4000bf65270 */
[----:B-1----:R-:W-:Y:S02]  /*28f0*/  UIMAD.WIDE.U32 UR4, UR53, UR19, URZ ;  /* 0x00000013350472a5 */ /* 0x002fe4000f8e00ff */
[----:B------:R-:W-:Y:S02]  /*2900*/  UIMAD.WIDE.U32 UR6, UR54, UR16, URZ ;  /* 0x00000010360672a5 */ /* 0x000fe4000f8e00ff */
[----:B------:R-:W-:-:S02]  /*2910*/  UISETP.NE.AND UP0, UPT, UR18, 0x1, UPT ;  /* 0x000000011200788c */ /* 0x000fc4000bf05270 */
[----:B------:R-:W-:Y:S01]  /*2920*/  UIMAD.WIDE.U32 UR10, UR48, UR19, URZ ;  /* 0x00000013300a72a5 */ /* 0x000fe2000f8e00ff */
[----:B------:R-:W-:Y:S01]  /*2930*/  UMOV UR4, UR5 ;  /* 0x0000000500047c82 */ /* 0x000fe20008000000 */
[----:B---3--:R-:W-:Y:S02]  /*2940*/  UISETP.NE.AND UP2, UPT, UR13, 0x1, UPT ;  /* 0x000000010d00788c */ /* 0x008fe4000bf45270 */
[----:B--2---:R-:W-:Y:S02]  /*2950*/  USHF.R.U32.HI UR5, URZ, UR20, UR4 ;  /* 0x00000014ff057299 */ /* 0x004fe40008011604 */
[----:B------:R-:W-:Y:S01]  /*2960*/  UIMAD.WIDE.U32 UR8, UR50, UR16, URZ ;  /* 0x00000010320872a5 */ /* 0x000fe2000f8e00ff */
[----:B------:R-:W-:Y:S01]  /*2970*/  UMOV UR4, UR7 ;  /* 0x0000000700047c82 */ /* 0x000fe20008000000 */
[----:B------:R-:W-:Y:S02]  /*2980*/  USEL UR5, UR53, UR5, !UP0 ;  /* 0x0000000535057287 */ /* 0x000fe4000c000000 */
[----:B------:R-:W-:-:S02]  /*2990*/  USHF.R.U32.HI UR4, URZ, UR17, UR4 ;  /* 0x00000011ff047299 */ /* 0x000fc40008011604 */
[----:B----4-:R-:W-:Y:S02]  /*29a0*/  UIMAD.WIDE.U32 UR6, UR5, UR14, URZ ;  /* 0x0000000e050672a5 */ /* 0x010fe4000f8e00ff */
[----:B------:R-:W-:Y:S01]  /*29b0*/  USEL UR12, UR54, UR4, !UP2 ;  /* 0x00000004360c7287 */ /* 0x000fe2000d000000 */
[----:B------:R-:W-:Y:S02]  /*29c0*/  UMOV UR8, UR9 ;  /* 0x0000000900087c82 */ /* 0x000fe40008000000 */
[----:B------:R-:W-:Y:S01]  /*29d0*/  UMOV UR4, UR11 ;  /* 0x0000000b00047c82 */ /* 0x000fe20008000000 */
[----:B------:R-:W-:Y:S01]  /*29e0*/  UIMAD.WIDE.U32 UR10, UR12, UR14, URZ ;  /* 0x0000000e0c0a72a5 */ /* 0x000fe2000f8e00ff */
[----:B------:R-:W-:Y:S01]  /*29f0*/  UMOV UR6, UR7 ;  /* 0x0000000700067c82 */ /* 0x000fe20008000000 */
[----:B------:R-:W-:Y:S02]  /*2a00*/  USHF.R.U32.HI UR4, URZ, UR20, UR4 ;  /* 0x00000014ff047299 */ /* 0x000fe40008011604 */
[----:B------:R-:W-:-:S02]  /*2a10*/  @UP3 USHF.R.U32.HI UR5, URZ, UR15, UR6 ;  /* 0x0000000fff053299 */ /* 0x000fc40008011606 */
[----:B------:R-:W-:Y:S01]  /*2a20*/  USHF.R.U32.HI UR17, URZ, UR17, UR8 ;  /* 0x00000011ff117299 */ /* 0x000fe20008011608 */
[----:B------:R-:W-:Y:S01]  /*2a30*/  UMOV UR6, UR11 ;  /* 0x0000000b00067c82 */ /* 0x000fe20008000000 */
[----:B------:R-:W-:Y:S02]  /*2a40*/  USEL UR4, UR48, UR4, !UP0 ;  /* 0x0000000430047287 */ /* 0x000fe4000c000000 */
[----:B------:R-:W-:Y:S02]  /*2a50*/  @UP3 USHF.R.U32.HI UR12, URZ, UR15, UR6 ;  /* 0x0000000fff0c3299 */ /* 0x000fe40008011606 */
[----:B------:R-:W-:Y:S02]  /*2a60*/  UIMAD UR6, UR39, UR5, URZ ;  /* 0x00000005270672a4 */ /* 0x000fe4000f8e02ff */
[----:B------:R-:W-:Y:S02]  /*2a70*/  USEL UR5, UR50, UR17, !UP2 ;  /* 0x0000001132057287 */ /* 0x000fe4000d000000 */
[----:B------:R-:W-:-:S02]  /*2a80*/  UIMAD UR8, UR39, UR12, URZ ;  /* 0x0000000c270872a4 */ /* 0x000fc4000f8e02ff */
[----:B------:R-:W-:Y:S02]  /*2a90*/  UISETP.GE.AND UP0, UPT, UR4, UR6, UPT ;  /* 0x000000060400728c */ /* 0x000fe4000bf06270 */
[----:B------:R-:W-:Y:S02]  /*2aa0*/  UIMAD.WIDE.U32 UR6, UR4, UR14, URZ ;  /* 0x0000000e040672a5 */ /* 0x000fe4000f8e00ff */
[----:B------:R-:W-:Y:S02]  /*2ab0*/  UISETP.GE.OR UP0, UPT, UR5, UR8, UP0 ;  /* 0x000000080500728c */ /* 0x000fe40008706670 */
[----:B------:R-:W-:Y:S02]  /*2ac0*/  UIMAD.WIDE.U32 UR8, UR5, UR14, URZ ;  /* 0x0000000e050872a5 */ /* 0x000fe4000f8e00ff */
[----:B------:R-:W-:Y:S01]  /*2ad0*/  UIADD3 UR10, UPT, UPT, -UR4, URZ, URZ ;  /* 0x000000ff040a7290 */ /* 0x000fe2000fffe1ff */
[----:B------:R-:W-:Y:S02]  /*2ae0*/  UMOV UR6, UR7 ;  /* 0x0000000700067c82 */ /* 0x000fe40008000000 */
[----:B------:R-:W-:-:S02]  /*2af0*/  USHF.R.U32.HI UR6, URZ, UR15, UR6 ;  /* 0x0000000fff067299 */ /* 0x000fc40008011606 */
[----:B------:R-:W-:Y:S02]  /*2b00*/  UIMAD UR10, UR18, UR10, UR48 ;  /* 0x0000000a120a72a4 */ /* 0x000fe4000f8e0230 */
[----:B------:R-:W-:Y:S01]  /*2b10*/  USEL UR6, UR4, UR6, !UP3 ;  /* 0x0000000604067287 */ /* 0x000fe2000d800000 */
[----:B------:R-:W-:Y:S01]  /*2b20*/  @!UP0 UMOV UR7, UR9 ;  /* 0x0000000900078c82 */ /* 0x000fe20008000000 */
[----:B------:R-:W-:Y:S02]  /*2b30*/  UIADD3 UR9, UPT, UPT, -UR5, URZ, URZ ;  /* 0x000000ff05097290 */ /* 0x000fe4000fffe1ff */
[----:B------:R-:W-:Y:S02]  /*2b40*/  @!UP0 USHF.R.U32.HI UR7, URZ, UR15, UR7 ;  /* 0x0000000fff078299 */ /* 0x000fe40008011607 */
[----:B------:R-:W-:Y:S02]  /*2b50*/  UIADD3 UR8, UPT, UPT, -UR6, URZ, URZ ;  /* 0x000000ff06087290 */ /* 0x000fe4000fffe1ff */
[----:B------:R-:W-:-:S02]  /*2b60*/  @!UP0 USEL UR7, UR5, UR7, !UP3 ;  /* 0x0000000705078287 */ /* 0x000fc4000d800000 */
[----:B------:R-:W-:Y:S02]  /*2b70*/  UIMAD UR8, UR39, UR8, UR4 ;  /* 0x00000008270872a4 */ /* 0x000fe4000f8e0204 */
[----:B------:R-:W-:Y:S02]  /*2b80*/  @!UP0 UIADD3 UR6, UPT, UPT, UR6, -UR7, URZ ;  /* 0x8000000706068290 */ /* 0x000fe4000fffe0ff */
[----:B------:R-:W-:Y:S02]  /*2b90*/  @!UP0 UIMAD UR7, UR8, UR12, UR7 ;  /* 0x0000000c080782a4 */ /* 0x000fe4000f8e0207 */
[----:B------:R-:W-:Y:S02]  /*2ba0*/  @!UP0 UIMAD UR4, UR39, UR6, UR5 ;  /* 0x00000006270482a4 */ /* 0x000fe4000f8e0205 */
[----:B------:R-:W-:Y:S02]  /*2bb0*/  UIMAD UR6, UR13, UR9, UR50 ;  /* 0x000000090d0672a4 */ /* 0x000fe4000f8e0232 */
[----:B------:R-:W-:Y:S01]  /*2bc0*/  UIMAD UR48, UR4, UR18, UR10 ;  /* 0x00000012043072a4 */ /* 0x000fe2000f8e020a */
[----:B------:R-:W-:-:S02]  /*2bd0*/  @!UP0 UMOV UR5, UR7 ;  /* 0x0000000700058c82 */ /* 0x000fc40008000000 */
[----:B------:R-:W-:-:S12]  /*2be0*/  UIMAD UR50, UR5, UR13, UR6 ;  /* 0x0000000d053272a4 */ /* 0x000fd8000f8e0206 */
.L_x_37:
[----:B------:R-:W1:Y:S02]  /*2bf0*/  LDCU UR4, c[0x0][0xc30] ;  /* 0x00018600ff0477ac */ /* 0x000e640008000800 */
[----:B-1----:R-:W-:-:S09]  /*2c00*/  UISETP.NE.AND UP0, UPT, UR4, 0x1, UPT ;  /* 0x000000010400788c */ /* 0x002fd2000bf05270 */
[----:B------:R-:W-:Y:S05]  /*2c10*/  BRA.U UP0, `(.L_x_38) ;  /* 0x0000000100447547 */ /* 0x000fea000b800000 */
[----:B------:R-:W1:Y:S01]  /*2c20*/  LDCU.128 UR8, c[0x0][0xc10] ;  /* 0x00018200ff0877ac */ /* 0x000e620008000c00 */
[----:B------:R-:W2:Y:S01]  /*2c30*/  LDCU UR12, c[0x0][0xc0c] ;  /* 0x00018180ff0c77ac */ /* 0x000ea20008000800 */
[----:B------:R-:W3:Y:S01]  /*2c40*/  LDCU UR13, c[0x0][0xc20] ;  /* 0x00018400ff0d77ac */ /* 0x000ee20008000800 */
[----:B-1----:R-:W-:Y:S02]  /*2c50*/  UIMAD.WIDE.U32 UR6, UR50, UR8, URZ ;  /* 0x00000008320672a5 */ /* 0x002fe4000f8e00ff */
[----:B------:R-:W-:Y:S02]  /*2c60*/  UIMAD.WIDE.U32 UR4, UR48, UR11, URZ ;  /* 0x0000000b300472a5 */ /* 0x000fe4000f8e00ff */
[----:B--2---:R-:W-:Y:S02]  /*2c70*/  UISETP.NE.AND UP2, UPT, UR12, 0x1, UPT ;  /* 0x000000010c00788c */ /* 0x004fe4000bf45270 */
[----:B------:R-:W-:Y:S01]  /*2c80*/  UISETP.NE.AND UP0, UPT, UR10, 0x1, UPT ;  /* 0x000000010a00788c */ /* 0x000fe2000bf05270 */
[----:B------:R-:W-:-:S02]  /*2c90*/  UMOV UR6, UR7 ;  /* 0x0000000700067c82 */ /* 0x000fc40008000000 */
[----:B------:R-:W-:Y:S01]  /*2ca0*/  UMOV UR4, UR5 ;  /* 0x0000000500047c82 */ /* 0x000fe20008000000 */
[----:B------:R-:W-:Y:S02]  /*2cb0*/  USHF.R.U32.HI UR6, URZ, UR9, UR6 ;  /* 0x00000009ff067299 */ /* 0x000fe40008011606 */
[----:B---3--:R-:W-:Y:S02]  /*2cc0*/  USHF.R.U32.HI UR4, URZ, UR13, UR4 ;  /* 0x0000000dff047299 */ /* 0x008fe40008011604 */
[----:B------:R-:W-:Y:S02]  /*2cd0*/  USEL UR5, UR50, UR6, !UP2 ;  /* 0x0000000632057287 */ /* 0x000fe4000d000000 */
[----:B------:R-:W-:-:S04]  /*2ce0*/  USEL UR4, UR48, UR4, !UP0 ;  /* 0x0000000430047287 */ /* 0x000fc8000c000000 */
[----:B------:R-:W-:Y:S02]  /*2cf0*/  UIADD3 UR6, UPT, UPT, UR5, -UR4, URZ ;  /* 0x8000000405067290 */ /* 0x000fe4000fffe0ff */
[----:B------:R-:W-:Y:S02]  /*2d00*/  UIADD3 UR4, UPT, UPT, -UR5, UR4, URZ ;  /* 0x0000000405047290 */ /* 0x000fe4000fffe1ff */
[----:B------:R-:W-:Y:S02]  /*2d10*/  UIMAD UR48, UR6, UR10, UR48 ;  /* 0x0000000a063072a4 */ /* 0x000fe4000f8e0230 */
[----:B------:R-:W-:-:S12]  /*2d20*/  UIMAD UR50, UR4, UR12, UR50 ;  /* 0x0000000c043272a4 */ /* 0x000fd8000f8e0232 */
.L_x_38:
[----:B------:R-:W-:Y:S01]  /*2d30*/  R2UR UR5, R92 ;  /* 0x000000005c0572ca */ /* 0x000fe200000e0000 */
[----:B------:R-:W-:Y:S01]  /*2d40*/  UMOV UR36, UR42 ;  /* 0x0000002a00247c82 */ /* 0x000fe20008000000 */
[----:B------:R-:W-:Y:S02]  /*2d50*/  R2UR UR4, R91 ;  /* 0x000000005b0472ca */ /* 0x000fe400000e0000 */
[----:B------:R-:W-:Y:S02]  /*2d60*/  PLOP3.LUT P1, PT, PT, PT, PT, 0x80, 0x8 ;  /* 0x000000000008781c */ /* 0x000fe40003f2f070 */
[----:B------:R-:W-:-:S07]  /*2d70*/  LOP3.LUT R2, R2, 0x1, RZ, 0x3c, !PT ;  /* 0x0000000102027812 */ /* 0x000fce00078e3cff */
[----:B------:R-:W-:Y:S02]  /*2d80*/  UIADD3 UR52, UPT, UPT, UR50, UR5, URZ ;  /* 0x0000000532347290 */ /* 0x000fe4000fffe0ff */
[----:B------:R-:W-:Y:S01]  /*2d90*/  UIADD3 UR24, UPT, UPT, UR48, UR4, URZ ;  /* 0x0000000430187290 */ /* 0x000fe2000fffe0ff */
[----:B------:R-:W-:Y:S11]  /*2da0*/  BRA.U UP1, `(.L_x_39) ;  /* 0xffffffe901a47547 */ /* 0x000ff6000b83ffff */
[----:B------:R-:W-:Y:S01]  /*2db0*/  UIADD3 UR30, UPT, UPT, UR30, 0x40, URZ ;  /* 0x000000401e1e7890 */ /* 0x000fe2000fffe0ff */
[----:B------:R-:W-:-:S03]  /*2dc0*/  MOV R2, UR27 ;  /* 0x0000001b00027c02 */ /* 0x000fc60008000f00 */
[----:B------:R-:W-:Y:S01]  /*2dd0*/  ULEA UR4, UR31, UR30, 0x3 ;  /* 0x0000001e1f047291 */ /* 0x000fe2000f8e18ff */
[----:B------:R-:W-:-:S08]  /*2de0*/  SHF.L.U32 R2, R2, 0x1f, RZ ;  /* 0x0000001f02027819 */ /* 0x000fd000000006ff */
[----:B------:R-:W1:Y:S02]  /*2df0*/  SYNCS.PHASECHK.TRANS64.TRYWAIT P0, [UR4], R2 ;  /* 0x00000002ff0075a7 */ /* 0x000e640008001104 */
[----:B-1----:R-:W-:Y:S05]  /*2e00*/  @!P0 BRA `(.L_x_40) ;  /* 0x0000007400b48947 */ /* 0x002fea0003800000 */
.L_x_151:
[----:B------:R-:W-:-:S04]  /*2e10*/  UIADD3 UR4, UPT, UPT, UR31, 0x1, URZ ;  /* 0x000000011f047890 */ /* 0x000fc8000fffe0ff */
[----:B------:R-:W-:-:S04]  /*2e20*/  UISETP.NE.AND UP0, UPT, UR4, 0x8, UPT ;  /* 0x000000080400788c */ /* 0x000fc8000bf05270 */
[----:B------:R-:W-:Y:S02]  /*2e30*/  USEL UR5, URZ, 0x1, UP0 ;  /* 0x00000001ff057887 */ /* 0x000fe40008000000 */
[----:B------:R-:W-:Y:S02]  /*2e40*/  USEL UR4, UR4, URZ, UP0 ;  /* 0x000000ff04047287 */ /* 0x000fe40008000000 */
[----:B------:R-:W-:Y:S02]  /*2e50*/  ULOP3.LUT UR6, UR27, UR5, URZ, 0x3c, !UPT ;  /* 0x000000051b067292 */ /* 0x000fe4000f8e3cff */
[----:B------:R-:W-:-:S04]  /*2e60*/  ULEA UR5, UR4, UR30, 0x3 ;  /* 0x0000001e04057291 */ /* 0x000fc8000f8e18ff */
[----:B-1----:R-:W-:-:S04]  /*2e70*/  MOV R2, UR6 ;  /* 0x0000000600027c02 */ /* 0x002fc80008000f00 */
[----:B------:R-:W-:-:S04]  /*2e80*/  SHF.L.U32 R2, R2, 0x1f, RZ ;  /* 0x0000001f02027819 */ /* 0x000fc800000006ff */
[----:B------:R-:W1:Y:S02]  /*2e90*/  SYNCS.PHASECHK.TRANS64.TRYWAIT P0, [UR5], R2 ;  /* 0x00000002ff0075a7 */ /* 0x000e640008001105 */
[----:B-1----:R-:W-:Y:S05]  /*2ea0*/  @!P0 BRA `(.L_x_41) ;  /* 0x0000007400a48947 */ /* 0x002fea0003800000 */
.L_x_153:
        /* <DEDUP_REMOVED lines=10> */
.L_x_155:
        /* <DEDUP_REMOVED lines=10> */
.L_x_157:
        /* <DEDUP_REMOVED lines=10> */
.L_x_159:
        /* <DEDUP_REMOVED lines=10> */
.L_x_161:
        /* <DEDUP_REMOVED lines=10> */
.L_x_163:
[----:B------:R-:W-:-:S04]  /*31d0*/  UIADD3 UR4, UPT, UPT, UR4, 0x1, URZ ;  /* 0x0000000104047890 */ /* 0x000fc8000fffe0ff */
[----:B------:R-:W-:-:S04]  /*31e0*/  UISETP.NE.AND UP0, UPT, UR4, 0x8, UPT ;  /* 0x000000080400788c */ /* 0x000fc8000bf05270 */
[----:B------:R-:W-:Y:S02]  /*31f0*/  USEL UR5, URZ, 0x1, UP0 ;  /* 0x00000001ff057887 */ /* 0x000fe40008000000 */
[----:B------:R-:W-:Y:S02]  /*3200*/  USEL UR4, UR4, URZ, UP0 ;  /* 0x000000ff04047287 */ /* 0x000fe40008000000 */
[----:B------:R-:W-:Y:S02]  /*3210*/  ULOP3.LUT UR5, UR6, UR5, URZ, 0x3c, !UPT ;  /* 0x0000000506057292 */ /* 0x000fe4000f8e3cff */
[----:B------:R-:W-:-:S04]  /*3220*/  ULEA UR4, UR4, UR30, 0x3 ;  /* 0x0000001e04047291 */ /* 0x000fc8000f8e18ff */
[----:B-1----:R-:W-:Y:S02]  /*3230*/  IMAD.U32 R2, RZ, RZ, UR5 ;  /* 0x00000005ff027e24 */ /* 0x002fe4000f8e00ff */
[----:B------:R-:W-:-:S03]  /*3240*/  MOV R0, UR4 ;  /* 0x0000000400007c02 */ /* 0x000fc60008000f00 */
[----:B------:R-:W-:-:S07]  /*3250*/  SHF.L.U32 R2, R2, 0x1f, RZ ;  /* 0x0000001f02027819 */ /* 0x000fce00000006ff */
.L_x_47:
[----:B-1----:R1:W2:Y:S02]  /*3260*/  SYNCS.PHASECHK.TRANS64.TRYWAIT P0, [R0+URZ], R2 ;  /* 0x00000002000075a7 */ /* 0x0022a400080011ff */
[----:B--2---:R-:W-:Y:S05]  /*3270*/  @!P0 NANOSLEEP.SYNCS 0x989680 ;  /* 0x009896800000895d */ /* 0x004fea0003900000 */
[----:B------:R-:W2:Y:S02]  /*3280*/  @!P0 SYNCS.PHASECHK.TRANS64 P0, [R0+URZ], R2 ;  /* 0x00000002000085a7 */ /* 0x000ea400080010ff */
[----:B--2---:R-:W-:Y:S05]  /*3290*/  @P0 EXIT ;  /* 0x000000000000094d */ /* 0x004fea0003800000 */
[----:B------:R-:W-:Y:S05]  /*32a0*/  BRA `(.L_x_47) ;  /* 0xfffffffc00ec7947 */ /* 0x000fea000383ffff */
.L_x_21:
[----:B------:R-:W2:Y:S02]  /*32b0*/  S2UR UR4, SR_CgaCtaId ;  /* 0x00000000000479c3 */ /* 0x000ea40000008800 */
[----:B--2---:R-:W-:-:S04]  /*32c0*/  UISETP.NE.AND UP0, UPT, UR4, URZ, UPT ;  /* 0x000000ff0400728c */ /* 0x004fc8000bf05270 */
[----:B------:R-:W-:-:S09]  /*32d0*/  UISETP.NE.OR UP0, UPT, UR18, 0x1, UP0 ;  /* 0x000000011200788c */ /* 0x000fd20008705670 */
[----:B------:R-:W-:Y:S05]  /*32e0*/  BRA.U UP0, `(.L_x_48) ;  /* 0x0000000100b47547 */ /* 0x000fea000b800000 */
[----:B------:R-:W2:Y:S01]  /*32f0*/  S2UR UR5, SR_CgaCtaId ;  /* 0x00000000000579c3 */ /* 0x000ea20000008800 */
[----:B------:R-:W-:Y:S01]  /*3300*/  UMOV UR4, 0x400 ;  /* 0x0000040000047882 */ /* 0x000fe20000000000 */
[----:B------:R-:W-:Y:S01]  /*3310*/  HFMA2 R2, -RZ, RZ, 0, 5.9604644775390625e-08 ;  /* 0x00000001ff027431 */ /* 0x000fe200000001ff */
[----:B------:R-:W-:Y:S01]  /*3320*/  ISETP.GE.U32.AND P0, PT, R3, 0x2, PT ;  /* 0x000000020300780c */ /* 0x000fe20003f06070 */
[----:B------:R-:W-:Y:S01]  /*3330*/  IMAD.MOV.U32 R8, RZ, RZ, RZ ;  /* 0x000000ffff087224 */ /* 0x000fe200078e00ff */
[----:B--2---:R-:W-:-:S04]  /*3340*/  ULEA UR4, UR5, UR4, 0x18 ;  /* 0x0000000405047291 */ /* 0x004fc8000f8ec0ff */
[----:B------:R-:W-:Y:S02]  /*3350*/  UIADD3 UR5, UPT, UPT, UR4, 0xd8, URZ ;  /* 0x000000d804057890 */ /* 0x000fe4000fffe0ff */
[----:B------:R-:W-:Y:S02]  /*3360*/  UIADD3 UR8, UPT, UPT, UR4, 0xd0, URZ ;  /* 0x000000d004087890 */ /* 0x000fe4000fffe0ff */
[----:B------:R-:W-:-:S12]  /*3370*/  UPRMT UR5, URZ, 0x654, UR5 ;  /* 0x00000654ff057896 */ /* 0x000fd80008000005 */
.L_x_51:
[----:B------:R-:W-:Y:S01]  /*3380*/  SHF.L.U32 R6, R2, 0x1f, RZ ;  /* 0x0000001f02067819 */ /* 0x000fe200000006ff */
[----:B------:R-:W-:Y:S02]  /*3390*/  IMAD.U32 R4, RZ, RZ, UR8 ;  /* 0x00000008ff047e24 */ /* 0x000fe4000f8e00ff */
[----:B------:R-:W-:Y:S01]  /*33a0*/  @!P0 IMAD.MOV.U32 R5, RZ, RZ, 0x10 ;  /* 0x00000010ff058424 */ /* 0x000fe200078e00ff */
[----:B------:R-:W2:Y:S02]  /*33b0*/  SYNCS.PHASECHK.TRANS64.TRYWAIT P1, [UR4+0xd8], R6 ;  /* 0x0000d806ff0075a7 */ /* 0x000ea40008021104 */
[----:B------:R-:W-:-:S04]  /*33c0*/  PRMT R4, R3, 0x654, R4 ;  /* 0x0000065403047816 */ /* 0x000fc80000000004 */
[----:B------:R-:W-:Y:S01]  /*33d0*/  SEL R0, R4, R0, !P0 ;  /* 0x0000000004007207 */ /* 0x000fe20004000000 */
[----:B--2---:R-:W-:Y:S06]  /*33e0*/  @!P1 BRA `(.L_x_49) ;  /* 0x0000007000e49947 */ /* 0x004fec0003800000 */
.L_x_165:
[----:B------:R-:W-:Y:S01]  /*33f0*/  UIADD3 UR6, UPT, UPT, UR4, 0x110, URZ ;  /* 0x0000011004067890 */ /* 0x000fe2000fffe0ff */
[----:B------:R3:W-:Y:S01]  /*3400*/  @!P0 SYNCS.ARRIVE.TRANS64.RED RZ, [R0+URZ], R5 ;  /* 0x0000000500ff89a7 */ /* 0x0007e200080004ff */
[----:B------:R-:W-:Y:S01]  /*3410*/  UIADD3 UR7, UPT, UPT, UR4, 0xd0, URZ ;  /* 0x000000d004077890 */ /* 0x000fe2000fffe0ff */
[----:B------:R-:W-:-:S08]  /*3420*/  LOP3.LUT R2, R2, 0x1, RZ, 0x3c, !PT ;  /* 0x0000000102027812 */ /* 0x000fd000078e3cff */
[----:B------:R-:W-:Y:S06]  /*3430*/  UGETNEXTWORKID.BROADCAST [UR6], [UR7] ;  /* 0x00000000060073ca */ /* 0x000fec0008000100 */
[----:B---3--:R-:W-:-:S04]  /*3440*/  SHF.L.U32 R5, R8, 0x1f, RZ ;  /* 0x0000001f08057819 */ /* 0x008fc800000006ff */
[----:B------:R-:W3:Y:S02]  /*3450*/  SYNCS.PHASECHK.TRANS64.TRYWAIT P1, [UR4+0xd0], R5 ;  /* 0x0000d005ff0075a7 */ /* 0x000ee40008021104 */
[----:B---3--:R-:W-:Y:S05]  /*3460*/  @!P1 BRA `(.L_x_50) ;  /* 0x0000007000dc9947 */ /* 0x008fea0003800000 */
.L_x_167:
[----:B--2---:R-:W2:Y:S01]  /*3470*/  LDS.128 R4, [UR4+0x110] ;  /* 0x00011004ff047984 */ /* 0x004ea20008000c00 */
[----:B------:R-:W-:Y:S01]  /*3480*/  LOP3.LUT R8, R8, 0x1, RZ, 0x3c, !PT ;  /* 0x0000000108087812 */ /* 0x000fe200078e3cff */
[----:B------:R-:W-:Y:S01]  /*3490*/  @!PT LDS RZ, [RZ] ;  /* 0x00000000fffff984 */ /* 0x000fe20000000800 */
[----:B------:R-:W-:Y:S01]  /*34a0*/  @!PT LDS RZ, [RZ] ;  /* 0x00000000fffff984 */ /* 0x000fe20000000800 */
[----:B------:R-:W-:Y:S01]  /*34b0*/  @!PT LDS RZ, [RZ] ;  /* 0x00000000fffff984 */ /* 0x000fe20000000800 */
[----:B------:R-:W-:Y:S01]  /*34c0*/  @!PT LDS RZ, [RZ] ;  /* 0x00000000fffff984 */ /* 0x000fe20000000800 */
[----:B------:R3:W-:Y:S06]  /*34d0*/  MEMBAR.ALL.CTA ;  /* 0x0000000000007992 */ /* 0x0007ec0000008000 */
[----:B---3--:R-:W3:Y:S02]  /*34e0*/  FENCE.VIEW.ASYNC.S ;  /* 0x00000000000073c6 */ /* 0x008ee40000000000 */
[----:B---3--:R-:W-:Y:S01]  /*34f0*/  SYNCS.ARRIVE.TRANS64.RED.A1T0 RZ, [UR5], RZ ;  /* 0x000000ffffff79a7 */ /* 0x008fe20008100405 */
[----:B--2---:R-:W-:-:S13]  /*3500*/  LOP3.LUT P1, RZ, R6, 0x1, RZ, 0xc0, !PT ;  /* 0x0000000106ff7812 */ /* 0x004fda000782c0ff */
[----:B------:R-:W-:Y:S05]  /*3510*/  @P1 BRA `(.L_x_51) ;  /* 0xfffffffc00981947 */ /* 0x000fea000383ffff */
[----:B------:R-:W-:-:S04]  /*3520*/  SHF.L.U32 R0, R2, 0x1f, RZ ;  /* 0x0000001f02007819 */ /* 0x000fc800000006ff */
[----:B------:R-:W2:Y:S02]  /*3530*/  SYNCS.PHASECHK.TRANS64 P0, [UR4+0xd8], R0 ;  /* 0x0000d800ff0075a7 */ /* 0x000ea40008001004 */
[----:B-12---:R-:W-:Y:S05]  /*3540*/  @P0 EXIT ;  /* 0x000000000000094d */ /* 0x006fea0003800000 */
[----:B------:R-:W-:-:S07]  /*3550*/  MOV R0, UR4 ;  /* 0x0000000400007c02 */ /* 0x000fce0008000f00 */
.L_x_52:
[----:B-1----:R-:W-:-:S04]  /*3560*/  SHF.L.U32 R3, R2, 0x1f, RZ ;  /* 0x0000001f02037819 */ /* 0x002fc800000006ff */
[----:B------:R1:W2:Y:S03]  /*3570*/  SYNCS.PHASECHK.TRANS64.TRYWAIT P0, [R0+URZ+0xd8], R3 ;  /* 0x0000d803000075a7 */ /* 0x0002a600080011ff */
[----:B--2---:R-:W-:Y:S05]  /*3580*/  @!P0 NANOSLEEP.SYNCS 0x989680 ;  /* 0x009896800000895d */ /* 0x004fea0003900000 */
[----:B------:R-:W2:Y:S02]  /*3590*/  @!P0 SYNCS.PHASECHK.TRANS64 P0, [R0+URZ+0xd8], R3 ;  /* 0x0000d803000085a7 */ /* 0x000ea400080010ff */
[----:B--2---:R-:W-:Y:S05]  /*35a0*/  @P0 EXIT ;  /* 0x000000000000094d */ /* 0x004fea0003800000 */
[----:B------:R-:W-:Y:S05]  /*35b0*/  BRA `(.L_x_52) ;  /* 0xfffffffc00e87947 */ /* 0x000fea000383ffff */
.L_x_48:
[----:B------:R-:W-:Y:S05]  /*35c0*/  BRA.U UP4, `(.L_x_53) ;  /* 0x0000001104a87547 */ /* 0x000fea000b800000 */
[----:B------:R-:W2:Y:S01]  /*35d0*/  S2UR UR4, SR_CgaCtaId ;  /* 0x00000000000479c3 */ /* 0x000ea20000008800 */
[----:B------:R-:W-:Y:S01]  /*35e0*/  UMOV UR5, 0x40 ;  /* 0x0000004000057882 */ /* 0x000fe20000000000 */
[----:B------:R-:W-:Y:S01]  /*35f0*/  NOP ;  /* 0x0000000000007918 */ /* 0x000fe20000000000 */
[----:B------:R-:W-:Y:S01]  /*3600*/  UMOV UR6, 0x400 ;  /* 0x0000040000067882 */ /* 0x000fe20000000000 */
[----:B--2---:R-:W-:Y:S02]  /*3610*/  ULEA UR5, UR4, UR5, 0x18 ;  /* 0x0000000504057291 */ /* 0x004fe4000f8ec0ff */
[----:B------:R-:W-:-:S07]  /*3620*/  ULEA UR6, UR4, UR6, 0x18 ;  /* 0x0000000604067291 */ /* 0x000fce000f8ec0ff */
[----:B------:R-:W2:Y:S02]  /*3630*/  LDS.U8 R3, [UR5+0x1c] ;  /* 0x00001c05ff037984 */ /* 0x000ea40008000000 */
[----:B--2---:R-:W-:-:S13]  /*3640*/  ISETP.NE.AND P0, PT, R3, RZ, PT ;  /* 0x000000ff0300720c */ /* 0x004fda0003f05270 */
[----:B------:R-:W-:Y:S05]  /*3650*/  @P0 BRA `(.L_x_54) ;  /* 0x0000000400080947 */ /* 0x000fea0003800000 */
[----:B------:R-:W-:Y:S02]  /*3660*/  UISETP.NE.U32.AND UP1, UPT, UR38, 0x1, UPT ;  /* 0x000000012600788c */ /* 0x000fe4000bf25070 */
[----:B------:R-:W-:-:S07]  /*3670*/  UIADD3 UR7, UPT, UPT, UR5, 0x8, URZ ;  /* 0x0000000805077890 */ /* 0x000fce000fffe0ff */
[----:B------:R-:W-:Y:S05]  /*3680*/  BRA.U !UP1, `(.L_x_55) ;  /* 0x00000001099c7547 */ /* 0x000fea000b800000 */
[----:B------:R-:W-:Y:S01]  /*3690*/  ELECT P0, URZ, PT ;  /* 0x0000000000ff782f */ /* 0x000fe20003800000 */
[----:B------:R-:W-:-:S12]  /*36a0*/  BSSY B0, `(.L_x_55) ;  /* 0x0000025000007945 */ /* 0x000fd80003800000 */
[----:B------:R-:W-:Y:S05]  /*36b0*/  @!P0 BRA `(.L_x_56) ;  /* 0x00000000008c8947 */ /* 0x000fea0003800000 */
[----:B------:R-:W-:-:S05]  /*36c0*/  UMOV UR4, 0x10 ;  /* 0x0000001000047882 */ /* 0x000fca0000000000 */
[----:B------:R-:W-:Y:S04]  /*36d0*/  DEPBAR.LE SB2, 0x36 ;  /* 0x0000ad800000791a */ /* 0x000fe80000000000 */
[----:B------:R-:W2:Y:S02]  /*36e0*/  UTCATOMSWS.2CTA.FIND_AND_SET.ALIGN UP0, UR4, UR4 ;  /* 0x00000004000475e3 */ /* 0x000ea40008200800 */
[----:B--2---:R-:W-:Y:S01]  /*36f0*/  MOV R10, UR4 ;  /* 0x00000004000a7c02 */ /* 0x004fe20008000f00 */
[----:B------:R-:W-:Y:S06]  /*3700*/  BRA.U UP0, `(.L_x_57) ;  /* 0x0000000100187547 */ /* 0x000fec000b800000 */
.L_x_58:
[----:B------:R-:W-:Y:S05]  /*3710*/  NANOSLEEP 0x64 ;  /* 0x000000640000795d */ /* 0x000fea0003800000 */
[----:B------:R-:W-:-:S05]  /*3720*/  UMOV UR4, 0x10 ;  /* 0x0000001000047882 */ /* 0x000fca0000000000 */
[----:B------:R-:W-:Y:S04]  /*3730*/  DEPBAR.LE SB2, 0x36 ;  /* 0x0000ad800000791a */ /* 0x000fe80000000000 */
[----:B------:R-:W2:Y:S02]  /*3740*/  UTCATOMSWS.2CTA.FIND_AND_SET.ALIGN UP0, UR4, UR4 ;  /* 0x00000004000475e3 */ /* 0x000ea40008200800 */
[----:B--2---:R-:W-:Y:S01]  /*3750*/  MOV R10, UR4 ;  /* 0x00000004000a7c02 */ /* 0x004fe20008000f00 */
[----:B------:R-:W-:Y:S05]  /*3760*/  BRA.U !UP0, `(.L_x_58) ;  /* 0xfffffffd08e87547 */ /* 0x000fea000b83ffff */
.L_x_57:
[----:B------:R-:W2:Y:S01]  /*3770*/  LDS R6, [UR5+0x10] ;  /* 0x00001005ff067984 */ /* 0x000ea20008000800 */
[----:B------:R-:W-:Y:S01]  /*3780*/  IMAD.U32 R3, RZ, RZ, UR6 ;  /* 0x00000006ff037e24 */ /* 0x000fe2000f8e00ff */
[----:B------:R-:W-:-:S03]  /*3790*/  MOV R4, UR37 ;  /* 0x0000002500047c02 */ /* 0x000fc60008000f00 */
[----:B------:R-:W-:Y:S01]  /*37a0*/  VIADD R3, R3, 0x120 ;  /* 0x0000012003037836 */ /* 0x000fe20000000000 */
[----:B--2---:R-:W-:-:S04]  /*37b0*/  SHF.L.U32 R6, R6, 0x1f, RZ ;  /* 0x0000001f06067819 */ /* 0x004fc800000006ff */
[----:B------:R-:W2:Y:S02]  /*37c0*/  SYNCS.PHASECHK.TRANS64.TRYWAIT P0, [UR5+0x8], R6 ;  /* 0x00000806ff0075a7 */ /* 0x000ea40008001105 */
[----:B--2---:R-:W-:Y:S05]  /*37d0*/  @P0 BRA `(.L_x_59) ;  /* 0x0000000000080947 */ /* 0x004fea0003800000 */
[----:B------:R-:W2:Y:S02]  /*37e0*/  SYNCS.PHASECHK.TRANS64.TRYWAIT P0, [UR5+0x8], R6 ;  /* 0x00000806ff0075a7 */ /* 0x000ea40008001105 */
[----:B--2---:R-:W-:Y:S05]  /*37f0*/  @!P0 BRA `(.L_x_60) ;  /* 0x0000007000108947 */ /* 0x004fea0003800000 */
.L_x_59:
[----:B------:R-:W-:Y:S01]  /*3800*/  PRMT R4, R4, 0x654, R3 ;  /* 0x0000065404047816 */ /* 0x000fe20000000003 */
[----:B------:R-:W-:Y:S01]  /*3810*/  HFMA2 R3, -RZ, RZ, 0, 5.9604644775390625e-08 ;  /* 0x00000001ff037431 */ /* 0x000fe200000001ff */
[----:B------:R-:W-:Y:S01]  /*3820*/  UPRMT UR4, UR37, 0x654, UR7 ;  /* 0x0000065425047896 */ /* 0x000fe20008000007 */
[----:B------:R-:W-:Y:S02]  /*3830*/  IMAD.MOV.U32 R8, RZ, RZ, 0xffff ;  /* 0x0000ffffff087424 */ /* 0x000fe400078e00ff */
[----:B--2---:R-:W-:Y:S02]  /*3840*/  IMAD.MOV.U32 R6, RZ, RZ, 0x4 ;  /* 0x00000004ff067424 */ /* 0x004fe400078e00ff */
[----:B------:R-:W-:Y:S01]  /*3850*/  IMAD.SHL.U32 R9, R10, 0x20, RZ ;  /* 0x000000200a097824 */ /* 0x000fe200078e00ff */
[----:B------:R-:W-:Y:S02]  /*3860*/  MOV R5, UR4 ;  /* 0x0000000400057c02 */ /* 0x000fe40008000f00 */
[-C--:B------:R-:W-:Y:S01]  /*3870*/  SHF.L.U32 R8, R8, R10.reuse, RZ ;  /* 0x0000000a08087219 */ /* 0x080fe200000006ff */
[----:B------:R2:W-:Y:S01]  /*3880*/  SYNCS.ARRIVE.TRANS64.RED RZ, [UR4], R6 ;  /* 0x00000006ffff79a7 */ /* 0x0005e20008000404 */
[----:B------:R-:W-:Y:S01]  /*3890*/  SHF.L.U32 R7, R3, R10, RZ ;  /* 0x0000000a03077219 */ /* 0x000fe200000006ff */
[----:B------:R2:W-:Y:S04]  /*38a0*/  STS [UR6+0x120], R9 ;  /* 0x00012009ff007988 */ /* 0x0005e80008000806 */
[----:B------:R2:W-:Y:S04]  /*38b0*/  STAS [R4.64], R10 ;  /* 0x0000000a04007dbd */ /* 0x0005e8000c0008ff */
[----:B------:R2:W-:Y:S04]  /*38c0*/  ATOMS.OR RZ, [UR5+0x14], R8 ;  /* 0x00001408ffff798c */ /* 0x0005e8000b000005 */
[----:B------:R2:W-:Y:S04]  /*38d0*/  ATOMS.OR RZ, [UR5+0x18], R7 ;  /* 0x00001807ffff798c */ /* 0x0005e8000b000005 */
[----:B------:R2:W-:Y:S02]  /*38e0*/  ATOMS.XOR RZ, [UR5+0x10], R3 ;  /* 0x00001003ffff798c */ /* 0x0005e4000b800005 */
.L_x_56:
[----:B-1----:R-:W-:Y:S05]  /*38f0*/  BSYNC B0 ;  /* 0x0000000000007941 */ /* 0x002fea0003800000 */
.L_x_55:
[----:B------:R-:W-:Y:S05]  /*3900*/  BRA.U UP1, `(.L_x_61) ;  /* 0x00000001016c7547 */ /* 0x000fea000b800000 */
[----:B------:R-:W-:-:S03]  /*3910*/  UMOV UR4, 0xffffffff ;  /* 0xffffffff00047882 */ /* 0x000fc60000000000 */
[----:B------:R-:W-:Y:S05]  /*3920*/  BRA.DIV UR4, `(.L_x_62) ;  /* 0x0000006e04dc7947 */ /* 0x000fea000b800000 */
[----:B------:R-:W-:-:S13]  /*3930*/  ELECT P0, URZ, PT ;  /* 0x0000000000ff782f */ /* 0x000fda0003800000 */
.L_x_170:
[----:B------:R-:W-:Y:S05]  /*3940*/  @!P0 BRA `(.L_x_61) ;  /* 0x00000000005c8947 */ /* 0x000fea0003800000 */
[----:B--2---:R-:W2:Y:S02]  /*3950*/  LDS R4, [UR5+0x10] ;  /* 0x00001005ff047984 */ /* 0x004ea40008000800 */
[----:B--2---:R-:W-:-:S04]  /*3960*/  SHF.L.U32 R4, R4, 0x1f, RZ ;  /* 0x0000001f04047819 */ /* 0x004fc800000006ff */
[----:B------:R-:W2:Y:S02]  /*3970*/  SYNCS.PHASECHK.TRANS64.TRYWAIT P0, [UR5+0x8], R4 ;  /* 0x00000804ff0075a7 */ /* 0x000ea40008001105 */
[----:B--2---:R-:W-:Y:S05]  /*3980*/  @P0 BRA `(.L_x_63) ;  /* 0x0000000000080947 */ /* 0x004fea0003800000 */
[----:B------:R-:W2:Y:S02]  /*3990*/  SYNCS.PHASECHK.TRANS64.TRYWAIT P0, [UR5+0x8], R4 ;  /* 0x00000804ff0075a7 */ /* 0x000ea40008001105 */
[----:B--2---:R-:W-:Y:S05]  /*39a0*/  @!P0 BRA `(.L_x_64) ;  /* 0x0000006c00e08947 */ /* 0x004fea0003800000 */
.L_x_63:
[----:B------:R-:W3:Y:S01]  /*39b0*/  LDS R6, [UR6+0x120] ;  /* 0x00012006ff067984 */ /* 0x000ee20008000800 */
[----:B--2---:R-:W-:Y:S02]  /*39c0*/  HFMA2 R3, -RZ, RZ, 0, 5.9604644775390625e-08 ;  /* 0x00000001ff037431 */ /* 0x004fe400000001ff */
[----:B------:R-:W-:Y:S01]  /*39d0*/  IMAD.MOV.U32 R4, RZ, RZ, 0xffff ;  /* 0x0000ffffff047424 */ /* 0x000fe200078e00ff */
[----:B------:R-:W-:Y:S01]  /*39e0*/  UPRMT UR4, UR37, 0x654, UR7 ;  /* 0x0000065425047896 */ /* 0x000fe20008000007 */
[----:B---3--:R-:W-:-:S03]  /*39f0*/  IMAD.SHL.U32 R5, R6, 0x20, RZ ;  /* 0x0000002006057824 */ /* 0x008fc600078e00ff */
[-C--:B------:R-:W-:Y:S02]  /*3a00*/  SHF.L.U32 R4, R4, R6.reuse, RZ ;  /* 0x0000000604047219 */ /* 0x080fe400000006ff */
[----:B------:R-:W-:Y:S01]  /*3a10*/  SHF.L.U32 R6, R3, R6, RZ ;  /* 0x0000000603067219 */ /* 0x000fe200000006ff */
[----:B------:R3:W-:Y:S04]  /*3a20*/  STS [UR6+0x120], R5 ;  /* 0x00012005ff007988 */ /* 0x0007e80008000806 */
[----:B------:R3:W-:Y:S04]  /*3a30*/  ATOMS.OR RZ, [UR5+0x14], R4 ;  /* 0x00001404ffff798c */ /* 0x0007e8000b000005 */
[----:B------:R3:W-:Y:S01]  /*3a40*/  ATOMS.OR RZ, [UR5+0x18], R6 ;  /* 0x00001806ffff798c */ /* 0x0007e2000b000005 */
[----:B------:R-:W-:Y:S03]  /*3a50*/  SYNCS.ARRIVE.TRANS64.RED.A1T0 RZ, [UR4], RZ ;  /* 0x000000ffffff79a7 */ /* 0x000fe60008100404 */
[----:B------:R3:W-:Y:S01]  /*3a60*/  ATOMS.XOR RZ, [UR5+0x10], R3 ;  /* 0x00001003ffff798c */ /* 0x0007e2000b800005 */
[----:B------:R-:W-:Y:S05]  /*3a70*/  BRA `(.L_x_61) ;  /* 0x0000000000107947 */ /* 0x000fea0003800000 */
.L_x_54:
[----:B------:R-:W-:Y:S02]  /*3a80*/  MOV R3, 0xffffffff ;  /* 0xffffffff00037802 */ /* 0x000fe40000000f00 */
[----:B------:R-:W-:-:S03]  /*3a90*/  MOV R4, 0x3ac0 ;  /* 0x00003ac000047802 */ /* 0x000fc60000000f00 */
[----:B------:R2:W-:Y:S04]  /*3aa0*/  STS [UR6+0x120], R3 ;  /* 0x00012003ff007988 */ /* 0x0005e80008000806 */
[----:B-12--5:R-:W-:Y:S05]  /*3ab0*/  CALL.REL.NOINC `($__internal_1_$__cuda_sm10x_tcgen05_guardrail_trap_phase_invalid_during_alloc) ;  /* 0x0000007400907944 */ /* 0x026fea0003c00000 */
.L_x_61:
[----:B------:R-:W-:Y:S05]  /*3ac0*/  WARPSYNC.ALL ;  /* 0x0000000000007948 */ /* 0x000fea0003800000 */
[----:B------:R-:W4:Y:S01]  /*3ad0*/  S2UR UR20, SR_CgaCtaId ;  /* 0x00000000001479c3 */ /* 0x000f220000008800 */
[----:B------:R-:W-:Y:S01]  /*3ae0*/  UMOV UR4, 0x400 ;  /* 0x0000040000047882 */ /* 0x000fe20000000000 */
[----:B------:R-:W-:-:S06]  /*3af0*/  NOP ;  /* 0x0000000000007918 */ /* 0x000fcc0000000000 */
[----:B------:R-:W-:Y:S06]  /*3b00*/  BAR.ARV 0x6, 0xa0 ;  /* 0x0182800000007b1d */ /* 0x000fec0000002000 */
[----:B------:R-:W1:Y:S01]  /*3b10*/  LDCU.64 UR6, c[0x0][0x388] ;  /* 0x00007100ff0677ac */ /* 0x000e620008000a00 */
[----:B------:R-:W-:Y:S01]  /*3b20*/  LOP3.LUT R2, R2, 0xffff, RZ, 0xc0, !PT ;  /* 0x0000ffff02027812 */ /* 0x000fe200078ec0ff */
[----:B--2---:R-:W-:Y:S01]  /*3b30*/  IMAD.MOV.U32 R8, RZ, RZ, 0x1 ;  /* 0x00000001ff087424 */ /* 0x004fe200078e00ff */
[----:B------:R-:W-:Y:S01]  /*3b40*/  LOP3.LUT R0, R0, 0xffff, RZ, 0xc0, !PT ;  /* 0x0000ffff00007812 */ /* 0x000fe200078ec0ff */
[----:B------:R-:W2:Y:S01]  /*3b50*/  LDCU.64 UR8, c[0x0][0x390] ;  /* 0x00007200ff0877ac */ /* 0x000ea20008000a00 */
[----:B------:R-:W-:Y:S01]  /*3b60*/  R2UR UR21, R2 ;  /* 0x00000000021572ca */ /* 0x000fe200000e0000 */
[----:B------:R-:W-:Y:S01]  /*3b70*/  IMAD.MOV.U32 R2, RZ, RZ, RZ ;  /* 0x000000ffff027224 */ /* 0x000fe200078e00ff */
[----:B------:R-:W-:Y:S01]  /*3b80*/  R2UR UR35, R0 ;  /* 0x00000000002372ca */ /* 0x000fe200000e0000 */
[----:B------:R-:W-:Y:S01]  /*3b90*/  IMAD.MOV.U32 R0, RZ, RZ, RZ ;  /* 0x000000ffff007224 */ /* 0x000fe200078e00ff */
[----:B------:R-:W-:Y:S01]  /*3ba0*/  UMOV UR24, URZ ;  /* 0x000000ff00187c82 */ /* 0x000fe20008000000 */
[----:B----4-:R-:W-:Y:S01]  /*3bb0*/  ULEA UR20, UR20, UR4, 0x18 ;  /* 0x0000000414147291 */ /* 0x010fe2000f8ec0ff */
[----:B------:R-:W-:Y:S01]  /*3bc0*/  UMOV UR19, URZ ;  /* 0x000000ff00137c82 */ /* 0x000fe20008000000 */
[----:B------:R-:W-:-:S02]  /*3bd0*/  UISETP.NE.AND UP3, UPT, UR38, URZ, UPT ;  /* 0x000000ff2600728c */ /* 0x000fc4000bf65270 */
[----:B------:R-:W-:Y:S01]  /*3be0*/  UIADD3 UR34, UPT, UPT, UR20, 0xd8, URZ ;  /* 0x000000d814227890 */ /* 0x000fe2000fffe0ff */
[----:B------:R-:W-:Y:S01]  /*3bf0*/  UMOV UR32, 0x0 ;  /* 0x0000000000207882 */ /* 0x000fe20000000000 */
[----:B-1----:R-:W-:-:S03]  /*3c00*/  UIADD3 UR4, UPT, UPT, UR6, 0x3f, URZ ;  /* 0x0000003f06047890 */ /* 0x002fc6000fffe0ff */
[----:B---3--:R-:W1:Y:S01]  /*3c10*/  LDS R3, [UR20+0x120] ;  /* 0x00012014ff037984 */ /* 0x008e620008000800 */
[----:B------:R-:W-:Y:S01]  /*3c20*/  UMOV UR33, 0x10200490 ;  /* 0x1020049000217882 */ /* 0x000fe20000000000 */
[----:B------:R-:W-:Y:S02]  /*3c30*/  UPRMT UR34, URZ, 0x654, UR34 ;  /* 0x00000654ff227896 */ /* 0x000fe40008000022 */
[----:B------:R-:W-:Y:S01]  /*3c40*/  USHF.R.S32.HI UR5, URZ, 0x1f, UR4 ;  /* 0x0000001fff057899 */ /* 0x000fe20008011404 */
[----:B------:R-:W-:Y:S01]  /*3c50*/  UMOV UR30, 0x0 ;  /* 0x00000000001e7882 */ /* 0x000fe20000000000 */
[----:B------:R-:W-:Y:S02]  /*3c60*/  UMOV UR31, 0x10200490 ;  /* 0x10200490001f7882 */ /* 0x000fe40000000000 */
[----:B------:R-:W-:Y:S02]  /*3c70*/  ULEA.HI UR4, UR5, UR4, URZ, 0x6 ;  /* 0x0000000405047291 */ /* 0x000fe4000f8f30ff */
[----:B------:R-:W-:-:S02]  /*3c80*/  UIADD3 UR5, UPT, UPT, UR20, 0x8400, URZ ;  /* 0x0000840014057890 */ /* 0x000fc4000fffe0ff */
[----:B------:R-:W-:Y:S02]  /*3c90*/  USHF.R.S32.HI UR4, URZ, 0x6, UR4 ;  /* 0x00000006ff047899 */ /* 0x000fe40008011404 */
[----:B------:R-:W-:Y:S02]  /*3ca0*/  USHF.R.U32.HI UR5, URZ, 0x4, UR5 ;  /* 0x00000004ff057899 */ /* 0x000fe40008011605 */
[----:B------:R-:W-:Y:S02]  /*3cb0*/  UIMAD UR4, UR4, UR7, URZ ;  /* 0x00000007040472a4 */ /* 0x000fe4000f8e02ff */
[----:B------:R-:W-:Y:S02]  /*3cc0*/  ULOP3.LUT UR5, UR5, 0x3fff, URZ, 0xc0, !UPT ;  /* 0x00003fff05057892 */ /* 0x000fe4000f8ec0ff */
[----:B--2---:R-:W-:Y:S02]  /*3cd0*/  UIMAD UR4, UR4, UR8, URZ ;  /* 0x00000008040472a4 */ /* 0x004fe4000f8e02ff */
[----:B------:R-:W-:-:S02]  /*3ce0*/  ULOP3.LUT UR22, UR5, 0x10000, URZ, 0xfc, !UPT ;  /* 0x0001000005167892 */ /* 0x000fc4000f8efcff */
[----:B------:R-:W-:Y:S02]  /*3cf0*/  UIMAD UR9, UR4, UR9, URZ ;  /* 0x00000009040972a4 */ /* 0x000fe4000f8e02ff */
[----:B------:R-:W-:Y:S02]  /*3d00*/  UIADD3 UR4, UPT, UPT, UR20, 0x28400, URZ ;  /* 0x0002840014047890 */ /* 0x000fe4000fffe0ff */
[----:B------:R-:W-:Y:S02]  /*3d10*/  UIADD3 UR36, UPT, UPT, UR9, -0x1, URZ ;  /* 0xffffffff09247890 */ /* 0x000fe4000fffe0ff */
[----:B------:R-:W-:Y:S02]  /*3d20*/  USHF.R.U32.HI UR4, URZ, 0x4, UR4 ;  /* 0x00000004ff047899 */ /* 0x000fe40008011604 */
[----:B------:R-:W-:Y:S02]  /*3d30*/  UISETP.GE.AND UP4, UPT, UR9, 0x1, UPT ;  /* 0x000000010900788c */ /* 0x000fe4000bf86270 */
[----:B------:R-:W-:Y:S01]  /*3d40*/  ULOP3.LUT UR4, UR4, 0x3fff, URZ, 0xc0, !UPT ;  /* 0x00003fff04047892 */ /* 0x000fe2000f8ec0ff */
[----:B------:R-:W-:Y:S01]  /*3d50*/  UMOV UR28, 0x0 ;  /* 0x00000000001c7882 */ /* 0x000fe20000000000 */
[----:B------:R-:W-:-:S02]  /*3d60*/  UMOV UR29, 0x10200490 ;  /* 0x10200490001d7882 */ /* 0x000fc40000000000 */
[----:B------:R-:W-:Y:S01]  /*3d70*/  ULOP3.LUT UR23, UR4, 0x10000, URZ, 0xfc, !UPT ;  /* 0x0001000004177892 */ /* 0x000fe2000f8efcff */
[C---:B-1----:R-:W-:Y:S01]  /*3d80*/  VIADD R5, R3.reuse, 0x80 ;  /* 0x0000008003057836 */ /* 0x042fe20000000000 */
[----:B------:R-:W-:Y:S01]  /*3d90*/  LOP3.LUT R4, R3, 0xffff, RZ, 0xc0, !PT ;  /* 0x0000ffff03047812 */ /* 0x000fe200078ec0ff */
[----:B------:R-:W-:Y:S01]  /*3da0*/  UMOV UR26, 0x0 ;  /* 0x00000000001a7882 */ /* 0x000fe20000000000 */
[----:B------:R-:W-:Y:S02]  /*3db0*/  UMOV UR27, 0x10200490 ;  /* 0x10200490001b7882 */ /* 0x000fe40000000000 */
[----:B------:R-:W-:-:S05]  /*3dc0*/  LOP3.LUT R5, R5, 0xffff, RZ, 0xc0, !PT ;  /* 0x0000ffff05057812 */ /* 0x000fca00078ec0ff */
[----:B------:R1:W-:Y:S02]  /*3dd0*/  STL.64 [R1], R4 ;  /* 0x0000000401007387 */ /* 0x0003e40000100a00 */
.L_x_73:
[----:B-1----:R-:W-:-:S04]  /*3de0*/  SHF.L.U32 R5, R2, 0x1f, RZ ;  /* 0x0000001f02057819 */ /* 0x002fc800000006ff */
[----:B------:R-:W1:Y:S02]  /*3df0*/  SYNCS.PHASECHK.TRANS64.TRYWAIT P0, [UR20+0xd0], R5 ;  /* 0x0000d005ff0075a7 */ /* 0x000e640008001114 */
[----:B-1-34-:R-:W-:Y:S05]  /*3e00*/  @!P0 BRA `(.L_x_65) ;  /* 0x0000006800e08947 */ /* 0x01afea0003800000 */
.L_x_172:
[----:B-1----:R-:W1:Y:S01]  /*3e10*/  LDS.128 R4, [UR20+0x110] ;  /* 0x00011014ff047984 */ /* 0x002e620008000c00 */
[----:B------:R-:W-:Y:S01]  /*3e20*/  ULEA UR25, UR24, UR20, 0x3 ;  /* 0x0000001418197291 */ /* 0x000fe2000f8e18ff */
[----:B------:R-:W-:Y:S01]  /*3e30*/  @!PT LDS RZ, [RZ] ;  /* 0x00000000fffff984 */ /* 0x000fe20000000800 */
[----:B------:R-:W-:Y:S01]  /*3e40*/  @!PT LDS RZ, [RZ] ;  /* 0x00000000fffff984 */ /* 0x000fe20000000800 */
[----:B------:R-:W-:Y:S01]  /*3e50*/  @!PT LDS RZ, [RZ] ;  /* 0x00000000fffff984 */ /* 0x000fe20000000800 */
[----:B------:R-:W-:Y:S01]  /*3e60*/  @!PT LDS RZ, [RZ] ;  /* 0x00000000fffff984 */ /* 0x000fe20000000800 */
[----:B------:R2:W-:Y:S06]  /*3e70*/  MEMBAR.ALL.CTA ;  /* 0x0000000000007992 */ /* 0x0005ec0000008000 */
[----:B--2---:R-:W2:Y:S02]  /*3e80*/  FENCE.VIEW.ASYNC.S ;  /* 0x00000000000073c6 */ /* 0x004ea40000000000 */
[----:B--2---:R-:W-:Y:S01]  /*3e90*/  SYNCS.ARRIVE.TRANS64.RED.A1T0 RZ, [UR34], RZ ;  /* 0x000000ffffff79a7 */ /* 0x004fe20008100422 */
[----:B-1----:R-:W-:Y:S01]  /*3ea0*/  LOP3.LUT P3, RZ, R6, 0x1, RZ, 0xc0, !PT ;  /* 0x0000000106ff7812 */ /* 0x002fe2000786c0ff */
[----:B------:R-:W-:-:S12]  /*3eb0*/  BRA.U UP3, `(.L_x_66) ;  /* 0x00000001030c7547 */ /* 0x000fd8000b800000 */
[----:B------:R-:W-:-:S04]  /*3ec0*/  SHF.L.U32 R5, R8, 0x1f, RZ ;  /* 0x0000001f08057819 */ /* 0x000fc800000006ff */
[----:B------:R-:W1:Y:S02]  /*3ed0*/  SYNCS.PHASECHK.TRANS64.TRYWAIT P0, [UR25+0xf0], R5 ;  /* 0x0000f005ff0075a7 */ /* 0x000e640008001119 */
[----:B-1----:R-:W-:Y:S05]  /*3ee0*/  @!P0 BRA `(.L_x_67) ;  /* 0x0000006800c08947 */ /* 0x002fea0003800000 */
.L_x_66:
[----:B------:R-:W-:Y:S05]  /*3ef0*/  BRA.U UP3, `(.L_x_68) ;  /* 0x0000000503047547 */ /* 0x000fea000b800000 */
[----:B------:R-:W-:Y:S05]  /*3f00*/  BRA.U !UP4, `(.L_x_69) ;  /* 0x000000010cf47547 */ /* 0x000fea000b800000 */
[----:B------:R-:W-:Y:S01]  /*3f10*/  ULEA UR4, UR24, UR49, 0x2 ;  /* 0x0000003118047291 */ /* 0x000fe2000f8e10ff */
[----:B-1----:R-:W-:-:S08]  /*3f20*/  SHF.L.U32 R4, R0, 0x1f, RZ ;  /* 0x0000001f00047819 */ /* 0x002fd000000006ff */
[----:B------:R-:W5:Y:S01]  /*3f30*/  LDL R5, [UR4] ;  /* 0x00000004ff057983 */ /* 0x000f620008100800 */
[----:B------:R-:W-:Y:S02]  /*3f40*/  ULEA UR4, UR19, UR20, 0x3 ;  /* 0x0000001413047291 */ /* 0x000fe4000f8e18ff */
[----:B------:R-:W-:Y:S01]  /*3f50*/  UPLOP3.LUT UP2, UPT, UPT, UPT, UPT, 0x40, 0x4 ;  /* 0x000000000004789c */ /* 0x000fe20003f4e870 */
[----:B------:R-:W-:-:S06]  /*3f60*/  UMOV UR17, UR36 ;  /* 0x0000002400117c82 */ /* 0x000fcc0008000000 */
[----:B------:R1:W2:Y:S01]  /*3f70*/  SYNCS.PHASECHK.TRANS64.TRYWAIT P2, [UR4], R4 ;  /* 0x00000004ff0075a7 */ /* 0x0002a20008041104 */
[----:B------:R-:W-:-:S05]  /*3f80*/  UMOV UR4, UR19 ;  /* 0x0000001300047c82 */ /* 0x000fca0008000000 */
.L_x_72:
[----:B------:R-:W-:Y:S01]  /*3f90*/  ULEA UR18, UR4, UR20, 0x3 ;  /* 0x0000001404127291 */ /* 0x000fe2000f8e18ff */
[----:B--234-:R-:W-:Y:S11]  /*3fa0*/  @P2 BRA `(.L_x_70) ;  /* 0x00000000000c2947 */ /* 0x01cff60003800000 */
[----:B------:R-:W-:Y:S04]  /*3fb0*/  SHF.L.U32 R6, R0, 0x1f, RZ ;  /* 0x0000001f00067819 */ /* 0x000fe800000006ff */
[----:B------:R-:W2:Y:S02]  /*3fc0*/  SYNCS.PHASECHK.TRANS64.TRYWAIT P0, [UR18], R6 ;  /* 0x00000006ff0075a7 */ /* 0x000ea40008001112 */
[----:B--2---:R-:W-:Y:S05]  /*3fd0*/  @!P0 BRA `(.L_x_71) ;  /* 0x00000068009c8947 */ /* 0x004fea0003800000 */
.L_x_70:
[----:B------:R-:W-:Y:S01]  /*3fe0*/  UISETP.NE.AND UP0, UPT, UR17, URZ, UPT ;  /* 0x000000ff1100728c */ /* 0x000fe2000bf05270 */
[----:B------:R-:W-:Y:S01]  /*3ff0*/  PLOP3.LUT P2, PT, PT, PT, PT, 0x80, 0x8 ;  /* 0x000000000008781c */ /* 0x000fe20003f4f070 */
[----:B------:R-:W-:Y:S02]  /*4000*/  UIADD3 UR5, UPT, UPT, UR4, 0x1, URZ ;  /* 0x0000000104057890 */ /* 0x000fe4000fffe0ff */
[----:B------:R-:W-:Y:S02]  /*4010*/  ULEA UR10, UR4, UR23, 0x9 ;  /* 0x00000017040a7291 */ /* 0x000fe4000f8e48ff */
[----:B------:R-:W-:Y:S01]  /*4020*/  UISETP.NE.AND UP1, UPT, UR5, 0x8, UPT ;  /* 0x000000080500788c */ /* 0x000fe2000bf25270 */
[----:B------:R-:W-:Y:S01]  /*4030*/  PLOP3.LUT P0, PT, PT, PT, UP0, 0x80, 0x8 ;  /* 0x000000000008781c */ /* 0x000fe20003f0f008 */
[----:B------:R-:W-:Y:S02]  /*4040*/  ULEA UR14, UR4, UR22, 0xa ;  /* 0x00000016040e7291 */ /* 0x000fe4000f8e50ff */
[----:B------:R-:W-:Y:S02]  /*4050*/  USEL UR6, URZ, 0x1, UP1 ;  /* 0x00000001ff067887 */ /* 0x000fe40008800000 */
[----:B------:R-:W-:Y:S01]  /*4060*/  USEL UR19, UR5, URZ, UP1 ;  /* 0x000000ff05137287 */ /* 0x000fe20008800000 */
[----:B------:R-:W-:Y:S11]  /*4070*/  ELECT P1, URZ, PT ;  /* 0x0000000000ff782f */ /* 0x000ff60003820000 */
[----:B------:R-:W-:Y:S02]  /*4080*/  @!UPT UIADD3 URZ, UPT, UPT, URZ, URZ, URZ ;  /* 0x000000fffffff290 */ /* 0x000fe4000fffe0ff */
[C---:B-----5:R-:W-:Y:S01]  /*4090*/  @P1 R2UR.BROADCAST UR4, R5.reuse ;  /* 0x00000000050412ca */ /* 0x060fe200008e0000 */
[----:B------:R-:W-:Y:S01]  /*40a0*/  @UP0 ULEA UR5, UR19, UR20, 0x3 ;  /* 0x0000001413050291 */ /* 0x000fe2000f8e18ff */
[----:B------:R-:W-:Y:S01]  /*40b0*/  LOP3.LUT R0, R0, UR6, RZ, 0x3c, !PT ;  /* 0x0000000600007c12 */ /* 0x000fe2000f8e3cff */
[----:B------:R-:W-:Y:S02]  /*40c0*/  UIADD3 UR8, UPT, UPT, UR10, 0x2, URZ ;  /* 0x000000020a087890 */ /* 0x000fe4000fffe0ff */
[----:B------:R-:W-:Y:S01]  /*40d0*/  UIADD3 UR6, UPT, UPT, UR14, 0x2, URZ ;  /* 0x000000020e067890 */ /* 0x000fe2000fffe0ff */
[----:B-1----:R-:W-:Y:S01]  /*40e0*/  @P0 SHF.L.U32 R4, R0, 0x1f, RZ ;  /* 0x0000001f00040819 */ /* 0x002fe200000006ff */
[----:B------:R-:W-:Y:S01]  /*40f0*/  UIADD3 UR12, UPT, UPT, UR10, 0x4, URZ ;  /* 0x000000040a0c7890 */ /* 0x000fe2000fffe0ff */
[----:B------:R-:W-:Y:S02]  /*4100*/  UMOV UR11, 0x40004040 ;  /* 0x40004040000b7882 */ /* 0x000fe40000000000 */
[----:B------:R3:W4:Y:S01]  /*4110*/  @P0 SYNCS.PHASECHK.TRANS64.TRYWAIT P2, [UR5], R4 ;  /* 0x00000004ff0005a7 */ /* 0x0007220008041105 */
[----:B------:R-:W-:Y:S11]  /*4120*/  ELECT P0, URZ, PT ;  /* 0x0000000000ff782f */ /* 0x000ff60003800000 */
[----:B------:R-:W-:Y:S02]  /*4130*/  @!UPT UIADD3 URZ, UPT, UPT, URZ, URZ, URZ ;  /* 0x000000fffffff290 */ /* 0x000fe4000fffe0ff */
[C---:B------:R-:W-:Y:S02]  /*4140*/  @P0 R2UR.BROADCAST UR16, R5.reuse ;  /* 0x00000000051002ca */ /* 0x040fe400008e0000 */
[----:B------:R-:W-:Y:S01]  /*4150*/  ELECT P0, URZ, PT ;  /* 0x0000000000ff782f */ /* 0x000fe20003800000 */
[----:B------:R-:W-:Y:S01]  /*4160*/  UMOV UR15, 0x40004040 ;  /* 0x40004040000f7882 */ /* 0x000fe20000000000 */
[----:B------:R-:W-:Y:S01]  /*4170*/  UMOV UR9, 0x40004040 ;  /* 0x4000404000097882 */ /* 0x000fe20000000000 */
[----:B------:R1:W-:Y:S01]  /*4180*/  UTCHMMA.2CTA gdesc[UR14], gdesc[UR10], tmem[UR4], tmem[UR32], idesc[UR33], UP2 ;  /* 0x00ff200a0e0075ea */ /* 0x0003e20009200004 */
[----:B------:R-:W-:Y:S01]  /*4190*/  UPLOP3.LUT UP2, UPT, UPT, UPT, UPT, 0x80, 0x8 ;  /* 0x000000000008789c */ /* 0x000fe20003f4f070 */
[----:B------:R-:W-:Y:S01]  /*41a0*/  UMOV UR7, 0x40004040 ;  /* 0x4000404000077882 */ /* 0x000fe20000000000 */
[----:B------:R-:W-:Y:S01]  /*41b0*/  UMOV UR13, 0x40004040 ;  /* 0x40004040000d7882 */ /* 0x000fe20000000000 */
[----:B------:R-:W-:Y:S04]  /*41c0*/  UMOV UR5, 0x40004040 ;  /* 0x4000404000057882 */ /* 0x000fe80000000000 */
[----:B------:R2:W-:Y:S01]  /*41d0*/  UTCHMMA.2CTA gdesc[UR6], gdesc[UR8], tmem[UR16], tmem[UR30], idesc[UR31], UPT ;  /* 0x00ff1e08060075ea */ /* 0x0005e2000ba00010 */
[----:B-1----:R-:W-:Y:S01]  /*41e0*/  UIADD3 UR4, UPT, UPT, UR14, 0x4, URZ ;  /* 0x000000040e047890 */ /* 0x002fe2000fffe0ff */
[C---:B------:R-:W-:Y:S02]  /*41f0*/  @P0 R2UR.BROADCAST UR15, R5.reuse ;  /* 0x00000000050f02ca */ /* 0x040fe400008e0000 */
[----:B------:R-:W-:Y:S01]  /*4200*/  ELECT P0, URZ, PT ;  /* 0x0000000000ff782f */ /* 0x000fe20003800000 */
[----:B------:R-:W-:Y:S02]  /*4210*/  UIADD3 UR10, UPT, UPT, UR10, 0x6, URZ ;  /* 0x000000060a0a7890 */ /* 0x000fe4000fffe0ff */
[----:B--2---:R-:W-:Y:S10]  /*4220*/  UIADD3 UR6, UPT, UPT, UR14, 0x6, URZ ;  /* 0x000000060e067890 */ /* 0x004ff4000fffe0ff */
[----:B------:R-:W-:Y:S01]  /*4230*/  @P0 R2UR.BROADCAST UR9, R5 ;  /* 0x00000000050902ca */ /* 0x000fe200008e0000 */
[----:B------:R-:W-:Y:S01]  /*4240*/  UIADD3 UR8, UPT, UPT, UR18, 0x40, URZ ;  /* 0x0000004012087890 */ /* 0x000fe2000fffe0ff */
[----:B------:R1:W-:Y:S11]  /*4250*/  UTCHMMA.2CTA gdesc[UR4], gdesc[UR12], tmem[UR15], tmem[UR28], idesc[UR29], UPT ;  /* 0x00ff1c0c040075ea */ /* 0x0003f6000ba0000f */
[----:B------:R3:W-:Y:S01]  /*4260*/  UTCHMMA.2CTA gdesc[UR6], gdesc[UR10], tmem[UR9], tmem[UR26], idesc[UR27], UPT ;  /* 0x00ff1a0a060075ea */ /* 0x0007e2000ba00009 */
[----:B------:R3:W-:Y:S01]  /*4270*/  UTCBAR.2CTA.MULTICAST [UR8], URZ, UR21 ;  /* 0x000000ff080073e9 */ /* 0x0007e20008200815 */
[----:B-1----:R-:W-:Y:S02]  /*4280*/  UIADD3 UR4, UPT, UPT, UR17, 0x1, URZ ;  /* 0x0000000111047890 */ /* 0x002fe4000fffe0ff */
[----:B------:R-:W-:Y:S02]  /*4290*/  UIADD3 UR5, UPT, UPT, UR17, -0x1, URZ ;  /* 0xffffffff11057890 */ /* 0x000fe4000fffe0ff */
[----:B------:R-:W-:Y:S03]  /*42a0*/  UISETP.GT.U32.AND UP0, UPT, UR4, 0x1, UPT ;  /* 0x000000010400788c */ /* 0x000fe6000bf04070 */
[----:B------:R-:W-:Y:S02]  /*42b0*/  UMOV UR4, UR19 ;  /* 0x0000001300047c82 */ /* 0x000fe40008000000 */
[----:B------:R-:W-:Y:S04]  /*42c0*/  UMOV UR17, UR5 ;  /* 0x0000000500117c82 */ /* 0x000fe80008000000 */
[----:B------:R-:W-:Y:S05]  /*42d0*/  BRA.U UP0, `(.L_x_72) ;  /* 0xfffffffd002c7547 */ /* 0x000fea000b83ffff */
.L_x_69:
[----:B------:R-:W-:-:S09]  /*42e0*/  UIADD3 UR4, UPT, UPT, UR25, 0xe0, URZ ;  /* 0x000000e019047890 */ /* 0x000fd2000fffe0ff */
[----:B------:R2:W-:Y:S01]  /*42f0*/  UTCBAR.2CTA.MULTICAST [UR4], URZ, UR35 ;  /* 0x000000ff040073e9 */ /* 0x0005e20008200823 */
[----:B------:R-:W-:Y:S02]  /*4300*/  NOP ;  /* 0x0000000000007918 */ /* 0x000fe40000000000 */
.L_x_68:
[----:B--2---:R-:W-:Y:S01]  /*4310*/  UIADD3 UR4, UPT, UPT, UR24, 0x1, URZ ;  /* 0x0000000118047890 */ /* 0x004fe2000fffe0ff */
[----:B------:R-:W-:-:S03]  /*4320*/  LOP3.LUT R2, R2, 0x1, RZ, 0x3c, !PT ;  /* 0x0000000102027812 */ /* 0x000fc600078e3cff */
[----:B------:R-:W-:-:S04]  /*4330*/  UISETP.NE.AND UP0, UPT, UR4, 0x2, UPT ;  /* 0x000000020400788c */ /* 0x000fc8000bf05270 */
[----:B------:R-:W-:Y:S02]  /*4340*/  USEL UR5, URZ, 0x1, UP0 ;  /* 0x00000001ff057887 */ /* 0x000fe40008000000 */
[----:B------:R-:W-:-:S04]  /*4350*/  USEL UR24, UR4, URZ, UP0 ;  /* 0x000000ff04187287 */ /* 0x000fc80008000000 */
[----:B------:R-:W-:Y:S01]  /*4360*/  LOP3.LUT R8, R8, UR5, RZ, 0x3c, !PT ;  /* 0x0000000508087c12 */ /* 0x000fe2000f8e3cff */
[----:B------:R-:W-:Y:S07]  /*4370*/  @P3 BRA `(.L_x_73) ;  /* 0xfffffff800983947 */ /* 0x000fee000383ffff */
[----:B---3--:R-:W2:Y:S01]  /*4380*/  S2UR UR8, SR_CgaCtaId ;  /* 0x00000000000879c3 */ /* 0x008ea20000008800 */
[----:B------:R-:W-:Y:S01]  /*4390*/  ELECT P0, URZ, PT ;  /* 0x0000000000ff782f */ /* 0x000fe20003800000 */
[----:B------:R-:W-:Y:S01]  /*43a0*/  HFMA2 R0, -RZ, RZ, 0, 5.9604644775390625e-08 ;  /* 0x00000001ff007431 */ /* 0x000fe200000001ff */
[----:B------:R-:W-:-:S05]  /*43b0*/  UMOV UR4, 0x40 ;  /* 0x0000004000047882 */ /* 0x000fca0000000000 */
[----:B------:R-:W-:Y:S01]  /*43c0*/  UVIRTCOUNT.DEALLOC.SMPOOL 0x80 ;  /* 0x000000800000784c */ /* 0x000fe20000000000 */
[----:B------:R-:W-:Y:S02]  /*43d0*/  UISETP.NE.AND UP0, UPT, UR38, URZ, UPT ;  /* 0x000000ff2600728c */ /* 0x000fe4000bf05270 */
[----:B--2---:R-:W-:-:S09]  /*43e0*/  ULEA UR8, UR8, UR4, 0x18 ;  /* 0x0000000408087291 */ /* 0x004fd2000f8ec0ff */
[----:B------:R2:W-:Y:S01]  /*43f0*/  @P0 STS.U8 [UR8+0x1c], R0 ;  /* 0x00001c00ff000988 */ /* 0x0005e20008000008 */
[----:B------:R-:W-:Y:S05]  /*4400*/  BRA.U UP0, `(.L_x_74) ;  /* 0x0000000100587547 */ /* 0x000fea000b800000 */
[----:B------:R-:W-:Y:S01]  /*4410*/  UIADD3 UR5, UPT, UPT, UR20, 0xf0, URZ ;  /* 0x000000f014057890 */ /* 0x000fe2000fffe0ff */
[----:B------:R-:W-:-:S03]  /*4420*/  SHF.L.U32 R2, R8, 0x1f, RZ ;  /* 0x0000001f08027819 */ /* 0x000fc600000006ff */
[----:B------:R-:W-:-:S09]  /*4430*/  ULEA UR4, UR24, UR5, 0x3 ;  /* 0x0000000518047291 */ /* 0x000fd2000f8e18ff */
[----:B------:R-:W3:Y:S02]  /*4440*/  SYNCS.PHASECHK.TRANS64.TRYWAIT P0, [UR4], R2 ;  /* 0x00000002ff0075a7 */ /* 0x000ee40008001104 */
[----:B---3--:R-:W-:Y:S05]  /*4450*/  @!P0 BRA `(.L_x_75) ;  /* 0x0000006400948947 */ /* 0x008fea0003800000 */
.L_x_176:
[----:B------:R-:W-:-:S04]  /*4460*/  UIADD3 UR4, UPT, UPT, UR24, 0x1, URZ ;  /* 0x0000000118047890 */ /* 0x000fc8000fffe0ff */
[----:B------:R-:W-:-:S04]  /*4470*/  UISETP.NE.AND UP1, UPT, UR4, 0x2, UPT ;  /* 0x000000020400788c */ /* 0x000fc8000bf25270 */
[----:B------:R-:W-:Y:S02]  /*4480*/  USEL UR6, URZ, 0x1, UP1 ;  /* 0x00000001ff067887 */ /* 0x000fe40008800000 */
[----:B------:R-:W-:-:S04]  /*4490*/  USEL UR4, UR4, URZ, UP1 ;  /* 0x000000ff04047287 */ /* 0x000fc80008800000 */
[----:B------:R-:W-:Y:S01]  /*44a0*/  ULEA UR4, UR4, UR5, 0x3 ;  /* 0x0000000504047291 */ /* 0x000fe2000f8e18ff */
[----:B--2---:R-:W-:-:S04]  /*44b0*/  LOP3.LUT R2, R8, UR6, RZ, 0x3c, !PT ;  /* 0x0000000608027c12 */ /* 0x004fc8000f8e3cff */
[----:B------:R-:W-:Y:S01]  /*44c0*/  SHF.L.U32 R2, R2, 0x1f, RZ ;  /* 0x0000001f02027819 */ /* 0x000fe200000006ff */
[----:B------:R-:W-:-:S04]  /*44d0*/  IMAD.U32 R0, RZ, RZ, UR4 ;  /* 0x00000004ff007e24 */ /* 0x000fc8000f8e00ff */
[----:B------:R2:W3:Y:S03]  /*44e0*/  SYNCS.PHASECHK.TRANS64.TRYWAIT P0, [R0+URZ], R2 ;  /* 0x00000002000075a7 */ /* 0x0004e600080011ff */
[----:B---3--:R-:W-:Y:S05]  /*44f0*/  @!P0 NANOSLEEP.SYNCS 0x989680 ;  /* 0x009896800000895d */ /* 0x008fea0003900000 */
[----:B------:R-:W3:Y:S02]  /*4500*/  @!P0 SYNCS.PHASECHK.TRANS64 P0, [R0+URZ], R2 ;  /* 0x00000002000085a7 */ /* 0x000ee400080010ff */
[----:B---3--:R-:W-:Y:S05]  /*4510*/  @P0 BRA `(.L_x_76) ;  /* 0x0000000000200947 */ /* 0x008fea0003800000 */
.L_x_77:
[----:B---3--:R3:W1:Y:S02]  /*4520*/  SYNCS.PHASECHK.TRANS64.TRYWAIT P0, [R0+URZ], R2 ;  /* 0x00000002000075a7 */ /* 0x00866400080011ff */
[----:B-1----:R-:W-:Y:S05]  /*4530*/  @!P0 NANOSLEEP.SYNCS 0x989680 ;  /* 0x009896800000895d */ /* 0x002fea0003900000 */
[----:B------:R-:W1:Y:S02]  /*4540*/  @!P0 SYNCS.PHASECHK.TRANS64 P0, [R0+URZ], R2 ;  /* 0x00000002000085a7 */ /* 0x000e6400080010ff */
[----:B-1----:R-:W-:Y:S05]  /*4550*/  @!P0 BRA `(.L_x_77) ;  /* 0xfffffffc00f08947 */ /* 0x002fea000383ffff */
[----:B------:R-:W-:Y:S05]  /*4560*/  BRA `(.L_x_76) ;  /* 0x00000000000c7947 */ /* 0x000fea0003800000 */
.L_x_74:
[----:B------:R-:W-:-:S04]  /*4570*/  UIADD3 UR4, UPT, UPT, UR20, 0x100, URZ ;  /* 0x0000010014047890 */ /* 0x000fc8000fffe0ff */
[----:B------:R-:W-:-:S09]  /*4580*/  UPRMT UR4, UR37, 0x654, UR4 ;  /* 0x0000065425047896 */ /* 0x000fd20008000004 */
[----:B------:R-:W-:Y:S03]  /*4590*/  SYNCS.ARRIVE.TRANS64.RED.A1T0 RZ, [UR4], RZ ;  /* 0x000000ffffff79a7 */ /* 0x000fe60008100404 */
.L_x_76:
[----:B--23--:R-:W-:Y:S01]  /*45a0*/  SHF.L.U32 R2, RZ, 0x1f, RZ ;  /* 0x0000001fff027819 */ /* 0x00cfe200000006ff */
[----:B------:R-:W-:Y:S01]  /*45b0*/  UIADD3 UR4, UPT, UPT, UR20, 0x100, URZ ;  /* 0x0000010014047890 */ /* 0x000fe2000fffe0ff */
[----:B------:R-:W-:Y:S02]  /*45c0*/  PLOP3.LUT P0, PT, PT, PT, UP0, 0x80, 0x8 ;  /* 0x000000000008781c */ /* 0x000fe40003f0f008 */
[----:B------:R-:W2:Y:S02]  /*45d0*/  SYNCS.PHASECHK.TRANS64.TRYWAIT P1, [UR20+0x100], R2 ;  /* 0x00010002ff0075a7 */ /* 0x000ea40008021114 */
[----:B--2---:R-:W-:Y:S09]  /*45e0*/  @!P1 BRA `(.L_x_78) ;  /* 0x0000006400489947 */ /* 0x004ff20003800000 */
.L_x_178:
[----:B------:R-:W-:Y:S01]  /*45f0*/  @!UP0 UPRMT UR4, UR37, 0x654, UR4 ;  /* 0x0000065425048896 */ /* 0x000fe20008000004 */
[----:B------:R-:W-:Y:S01]  /*4600*/  LOP3.LUT R3, R3, 0xffff, RZ, 0xc0, !PT ;  /* 0x0000ffff03037812 */ /* 0x000fe200078ec0ff */
[----:B--2---:R-:W-:-:S03]  /*4610*/  IMAD.MOV.U32 R2, RZ, RZ, 0xffff ;  /* 0x0000ffffff027424 */ /* 0x004fc600078e00ff */
[----:B------:R-:W-:-:S04]  /*4620*/  SHF.R.U32.HI R3, RZ, 0x5, R3 ;  /* 0x00000005ff037819 */ /* 0x000fc80000011603 */
[----:B------:R-:W-:Y:S01]  /*4630*/  @!P0 SYNCS.ARRIVE.TRANS64.RED.A1T0 RZ, [UR4], RZ ;  /* 0x000000ffffff89a7 */ /* 0x000fe20008100404 */
[----:B------:R-:W-:Y:S01]  /*4640*/  NOP ;  /* 0x0000000000007918 */ /* 0x000fe20000000000 */
[----:B------:R-:W2:Y:S01]  /*4650*/  LDS R0, [UR8+0x14] ;  /* 0x00001408ff007984 */ /* 0x000ea20008000800 */
[----:B------:R-:W-:-:S04]  /*4660*/  SHF.L.U32 R2, R2, R3, RZ ;  /* 0x0000000302027219 */ /* 0x000fc800000006ff */
[----:B--2---:R-:W-:-:S04]  /*4670*/  LOP3.LUT R0, R0, R2, RZ, 0xc0, !PT ;  /* 0x0000000200007212 */ /* 0x004fc800078ec0ff */
[----:B------:R-:W-:Y:S01]  /*4680*/  ISETP.NE.AND P0, PT, R0, R2, PT ;  /* 0x000000020000720c */ /* 0x000fe20003f05270 */
[----:B------:R-:W-:-:S05]  /*4690*/  IMAD.MOV.U32 R0, RZ, RZ, 0x1 ;  /* 0x00000001ff007424 */ /* 0x000fca00078e00ff */
[----:B------:R-:W-:-:S07]  /*46a0*/  SHF.L.U32 R0, R0, R3, RZ ;  /* 0x0000000300007219 */ /* 0x000fce00000006ff */
[----:B------:R-:W-:Y:S05]  /*46b0*/  @P0 BRA `(.L_x_79) ;  /* 0x00000000005c0947 */ /* 0x000fea0003800000 */
[----:B------:R-:W2:Y:S02]  /*46c0*/  LDS R3, [UR8+0x18] ;  /* 0x00001808ff037984 */ /* 0x000ea40008000800 */
[----:B--2---:R-:W-:-:S04]  /*46d0*/  LOP3.LUT R3, R3, R0, RZ, 0xc0, !PT ;  /* 0x0000000003037212 */ /* 0x004fc800078ec0ff */
[----:B------:R-:W-:-:S13]  /*46e0*/  ISETP.NE.AND P0, PT, R3, R0, PT ;  /* 0x000000000300720c */ /* 0x000fda0003f05270 */
[----:B------:R-:W-:Y:S05]  /*46f0*/  @P0 BRA `(.L_x_80) ;  /* 0x0000000000400947 */ /* 0x000fea0003800000 */
[----:B------:R-:W-:Y:S01]  /*4700*/  R2UR UR4, R2 ;  /* 0x00000000020472ca */ /* 0x000fe200000e0000 */
[----:B------:R-:W2:Y:S01]  /*4710*/  S2R R3, SR_LANEID ;  /* 0x0000000000037919 */ /* 0x000ea20000000000 */
[----:B------:R-:W-:-:S04]  /*4720*/  LOP3.LUT R0, RZ, R0, RZ, 0x33, !PT ;  /* 0x00000000ff007212 */ /* 0x000fc800078e33ff */
[----:B------:R-:W3:Y:S07]  /*4730*/  REDUX UR6, R0 ;  /* 0x00000000000673c4 */ /* 0x000eee0000000000 */
[----:B------:R-:W-:-:S03]  /*4740*/  ULOP3.LUT UR5, URZ, UR4, URZ, 0x33, !UPT ;  /* 0x00000004ff057292 */ /* 0x000fc6000f8e33ff */
[----:B------:R-:W-:Y:S02]  /*4750*/  VOTEU.ANY UR4, UPT, PT ;  /* 0x0000000000047886 */ /* 0x000fe400038e0100 */
[----:B------:R-:W-:Y:S01]  /*4760*/  UFLO.U32 UR4, UR4 ;  /* 0x00000004000472bd */ /* 0x000fe200080e0000 */
[----:B------:R-:W-:-:S04]  /*4770*/  IMAD.U32 R2, RZ, RZ, UR5 ;  /* 0x00000005ff027e24 */ /* 0x000fc8000f8e00ff */
[----:B------:R-:W1:Y:S02]  /*4780*/  REDUX UR7, R2 ;  /* 0x00000000020773c4 */ /* 0x000e640000000000 */
[----:B------:R1:W-:Y:S01]  /*4790*/  UTCATOMSWS.AND URZ, UR5 ;  /* 0x0000000500ff79e3 */ /* 0x0003e20008000000 */
[----:B---3--:R-:W-:Y:S01]  /*47a0*/  IMAD.U32 R0, RZ, RZ, UR6 ;  /* 0x00000006ff007e24 */ /* 0x008fe2000f8e00ff */
[----:B--2---:R-:W-:Y:S01]  /*47b0*/  ISETP.EQ.U32.AND P0, PT, R3, UR4, PT ;  /* 0x0000000403007c0c */ /* 0x004fe2000bf02070 */
[----:B-1----:R-:W-:-:S12]  /*47c0*/  IMAD.U32 R2, RZ, RZ, UR7 ;  /* 0x00000007ff027e24 */ /* 0x002fd8000f8e00ff */
[----:B------:R1:W-:Y:S04]  /*47d0*/  @P0 ATOMS.AND RZ, [UR8+0x14], R2 ;  /* 0x00001402ffff098c */ /* 0x0003e8000a800008 */
[----:B------:R1:W-:Y:S01]  /*47e0*/  @P0 ATOMS.AND RZ, [UR8+0x18], R0 ;  /* 0x00001800ffff098c */ /* 0x0003e2000a800008 */
[----:B------:R-:W-:Y:S05]  /*47f0*/  BRA `(.L_x_81) ;  /* 0x0000000000147947 */ /* 0x000fea0003800000 */
.L_x_80:
[----:B------:R-:W-:Y:S02]  /*4800*/  MOV R2, 0x4820 ;  /* 0x0000482000027802 */ /* 0x000fe40000000f00 */
[----:B-1--45:R-:W-:Y:S05]  /*4810*/  CALL.REL.NOINC `($__internal_0_$__cuda_sm10x_tcgen05_guardrail_trap_col_being_dealloced_not_returned_by_alloc) ;  /* 0x00000068002c7944 */ /* 0x032fea0003c00000 */
[----:B------:R-:W-:Y:S05]  /*4820*/  BRA `(.L_x_81) ;  /* 0x0000000000087947 */ /* 0x000fea0003800000 */
.L_x_79:
[----:B------:R-:W-:Y:S02]  /*4830*/  MOV R2, 0x4850 ;  /* 0x0000485000027802 */ /* 0x000fe40000000f00 */
[----:B-1--45:R-:W-:Y:S05]  /*4840*/  CALL.REL.NOINC `($__internal_2_$__cuda_sm10x_tcgen05_guardrail_trap_unallocated_columns_being_dealloced) ;  /* 0x0000006800387944 */ /* 0x032fea0003c00000 */
.L_x_81:
[----:B------:R-:W-:Y:S01]  /*4850*/  NOP ;  /* 0x0000000000007918 */ /* 0x000fe20000000000 */
[----:B------:R-:W-:Y:S05]  /*4860*/  EXIT ;  /* 0x000000000000794d */ /* 0x000fea0003800000 */
.L_x_53:
[----:B------:R-:W-:-:S09]  /*4870*/  UISETP.NE.OR UP0, UPT, UR18, 0x3, !UP3 ;  /* 0x000000031200788c */ /* 0x000fd2000df05670 */
[----:B------:R-:W-:Y:S05]  /*4880*/  BRA.U UP0, `(.L_x_82) ;  /* 0x0000001100e47547 */ /* 0x000fea000b800000 */
[----:B------:R-:W2:Y:S01]  /*4890*/  LDCU.64 UR4, c[0x0][0x988] ;  /* 0x00013100ff0477ac */ /* 0x000ea20008000a00 */
[----:B------:R-:W3:Y:S01]  /*48a0*/  S2UR UR10, SR_CgaCtaId ;  /* 0x00000000000a79c3 */ /* 0x000ee20000008800 */
[----:B------:R-:W-:Y:S01]  /*48b0*/  HFMA2 R10, -RZ, RZ, 0, 5.9604644775390625e-08 ;  /* 0x00000001ff0a7431 */ /* 0x000fe200000001ff */
[----:B------:R-:W-:Y:S01]  /*48c0*/  MOV R9, RZ ;  /* 0x000000ff00097202 */ /* 0x000fe20000000f00 */
[----:B------:R-:W4:Y:S01]  /*48d0*/  LDCU UR44, c[0x0][0x370] ;  /* 0x00006e00ff2c77ac */ /* 0x000f220008000800 */
[----:B------:R-:W-:Y:S01]  /*48e0*/  HFMA2 R3, -RZ, RZ, 0, 0.0078125 ;  /* 0x00002000ff037431 */ /* 0x000fe200000001ff */
[----:B------:R-:W4:Y:S03]  /*48f0*/  LDCU.128 UR28, c[0x0][0xc10] ;  /* 0x00018200ff1c77ac */ /* 0x000f260008000c00 */
[----:B------:R-:W1:Y:S01]  /*4900*/  LDC.64 R12, c[0x0][0x348] ;  /* 0x0000d200ff0c7b82 */ /* 0x000e620000000a00 */
[----:B------:R-:W3:Y:S01]  /*4910*/  LDCU UR38, c[0x0][0x374] ;  /* 0x00006e80ff2677ac */ /* 0x000ee20008000800 */
[----:B------:R-:W3:Y:S01]  /*4920*/  LDCU.64 UR26, c[0x0][0x990] ;  /* 0x00013200ff1a77ac */ /* 0x000ee20008000a00 */
[----:B------:R-:W3:Y:S01]  /*4930*/  LDCU UR17, c[0x0][0xc0c] ;  /* 0x00018180ff1177ac */ /* 0x000ee20008000800 */
[----:B--2---:R-:W-:Y:S01]  /*4940*/  UISETP.NE.U32.AND UP0, UPT, UR4, URZ, UPT ;  /* 0x000000ff0400728c */ /* 0x004fe2000bf05070 */
[----:B------:R-:W2:Y:S01]  /*4950*/  LDCU.128 UR32, c[0x0][0xa80] ;  /* 0x00015000ff2077ac */ /* 0x000ea20008000c00 */
[----:B------:R-:W2:Y:S01]  /*4960*/  LDCU UR54, c[0x0][0xc20] ;  /* 0x00018400ff3677ac */ /* 0x000ea20008000800 */
[----:B------:R-:W1:Y:S01]  /*4970*/  LDCU UR4, c[0x0][0xc30] ;  /* 0x00018600ff0477ac */ /* 0x000e620008000800 */
[----:B------:R-:W1:Y:S01]  /*4980*/  LDCU.128 UR40, c[0x0][0xa90] ;  /* 0x00015200ff2877ac */ /* 0x000e620008000c00 */
[----:B------:R-:W-:Y:S01]  /*4990*/  UMOV UR20, 0x400 ;  /* 0x0000040000147882 */ /* 0x000fe20000000000 */
[----:B----4-:R-:W-:-:S02]  /*49a0*/  UIMAD.WIDE.U32 UR6, UR44, UR28, URZ ;  /* 0x0000001c2c0672a5 */ /* 0x010fc4000f8e00ff */
[----:B---3--:R-:W-:Y:S02]  /*49b0*/  UIMAD.WIDE.U32 UR8, UR38, UR31, URZ ;  /* 0x0000001f260872a5 */ /* 0x008fe4000f8e00ff */
[----:B------:R-:W-:Y:S02]  /*49c0*/  ULEA UR20, UR10, UR20, 0x18 ;  /* 0x000000140a147291 */ /* 0x000fe4000f8ec0ff */
[----:B------:R-:W-:Y:S02]  /*49d0*/  UISETP.NE.AND.EX UP5, UPT, UR5, URZ, UPT, UP0 ;  /* 0x000000ff0500728c */ /* 0x000fe4000bfa5300 */
[----:B------:R-:W-:Y:S02]  /*49e0*/  UISETP.NE.U32.AND UP6, UPT, UR26, URZ, UPT ;  /* 0x000000ff1a00728c */ /* 0x000fe4000bfc5070 */
[----:B------:R-:W-:Y:S02]  /*49f0*/  UIADD3 UR46, UPT, UPT, UR20, 0x98, URZ ;  /* 0x00000098142e7890 */ /* 0x000fe4000fffe0ff */
[----:B------:R-:W-:-:S02]  /*4a00*/  UIADD3 UR45, UPT, UPT, UR20, 0xd8, URZ ;  /* 0x000000d8142d7890 */ /* 0x000fc4000fffe0ff */
[----:B------:R-:W-:Y:S02]  /*4a10*/  UIADD3 UR37, UPT, UPT, UR20, 0x80, URZ ;  /* 0x0000008014257890 */ /* 0x000fe4000fffe0ff */
[----:B------:R-:W-:Y:S02]  /*4a20*/  UIADD3 UR36, UPT, UPT, UR20, 0x88, URZ ;  /* 0x0000008814247890 */ /* 0x000fe4000fffe0ff */
[----:B------:R-:W-:Y:S02]  /*4a30*/  UIADD3 UR25, UPT, UPT, UR20, 0x90, URZ ;  /* 0x0000009014197890 */ /* 0x000fe4000fffe0ff */
[----:B------:R-:W-:Y:S02]  /*4a40*/  UISETP.NE.AND UP0, UPT, UR39, 0x1, UPT ;  /* 0x000000012700788c */ /* 0x000fe4000bf05270 */
[----:B------:R-:W-:Y:S02]  /*4a50*/  UISETP.GE.AND UP2, UPT, UR39, 0x1, UPT ;  /* 0x000000012700788c */ /* 0x000fe4000bf46270 */
[----:B------:R-:W-:Y:S01]  /*4a60*/  UISETP.NE.AND UP0, UPT, UR17, 0x1, UPT ;  /* 0x000000011100788c */ /* 0x000fe2000bf05270 */
[----:B------:R-:W-:Y:S01]  /*4a70*/  UMOV UR51, UR7 ;  /* 0x0000000700337c82 */ /* 0x000fe20008000000 */
[----:B------:R-:W-:Y:S01]  /*4a80*/  UMOV UR50, UR9 ;  /* 0x0000000900327c82 */ /* 0x000fe20008000000 */
[----:B------:R-:W-:-:S02]  /*4a90*/  UISETP.NE.AND UP2, UPT, UR30, 0x1, UPT ;  /* 0x000000011e00788c */ /* 0x000fc4000bf45270 */
[----:B--2---:R-:W-:Y:S01]  /*4aa0*/  UISETP.NE.AND UP0, UPT, UR32, 0x1, UPT ;  /* 0x000000012000788c */ /* 0x004fe2000bf05270 */
[----:B------:R-:W2:Y:S01]  /*4ab0*/  LDCU UR55, c[0x0][0xaa0] ;  /* 0x00015400ff3777ac */ /* 0x000ea20008000800 */
[----:B------:R-:W-:Y:S01]  /*4ac0*/  UPLOP3.LUT UP4, UPT, UPT, UPT, UPT, 0x40, 0x4 ;  /* 0x000000000004789c */ /* 0x000fe20003f8e870 */
[----:B------:R-:W3:Y:S01]  /*4ad0*/  LDCU.64 UR18, c[0x0][0xc28] ;  /* 0x00018500ff1277ac */ /* 0x000ee20008000a00 */
[----:B------:R-:W-:Y:S02]  /*4ae0*/  UISETP.NE.AND.EX UP6, UPT, UR27, URZ, UPT, UP6 ;  /* 0x000000ff1b00728c */ /* 0x000fe4000bfc5360 */
[----:B------:R-:W-:Y:S02]  /*4af0*/  UPRMT UR46, UR10, 0x654, UR46 ;  /* 0x000006540a2e7896 */ /* 0x000fe4000800002e */
[----:B------:R-:W-:Y:S02]  /*4b00*/  UPRMT UR45, URZ, 0x654, UR45 ;  /* 0x00000654ff2d7896 */ /* 0x000fe4000800002d */
[----:B------:R-:W-:-:S02]  /*4b10*/  UPRMT UR49, UR10, 0x654, UR37 ;  /* 0x000006540a317896 */ /* 0x000fc40008000025 */
[----:B------:R-:W-:Y:S02]  /*4b20*/  UPRMT UR48, UR10, 0x654, UR36 ;  /* 0x000006540a307896 */ /* 0x000fe40008000024 */
[----:B------:R-:W-:Y:S02]  /*4b30*/  UPRMT UR47, UR10, 0x654, UR25 ;  /* 0x000006540a2f7896 */ /* 0x000fe40008000019 */
[----:B------:R-:W-:Y:S02]  /*4b40*/  USHF.R.U32.HI UR51, URZ, UR29, UR51 ;  /* 0x0000001dff337299 */ /* 0x000fe40008011633 */
[----:B------:R-:W-:Y:S02]  /*4b50*/  USHF.R.U32.HI UR50, URZ, UR54, UR50 ;  /* 0x00000036ff327299 */ /* 0x000fe40008011632 */
[----:B-1----:R-:W-:Y:S02]  /*4b60*/  UISETP.NE.AND UP3, UPT, UR4, 0x1, UPT ;  /* 0x000000010400788c */ /* 0x002fe4000bf65270 */
[----:B------:R-:W-:-:S02]  /*4b70*/  UISETP.NE.AND UP2, UPT, UR35, 0x1, UPT ;  /* 0x000000012300788c */ /* 0x000fc4000bf45270 */
[----:B--23--:R-:W-:-:S11]  /*4b80*/  UISETP.NE.AND UP0, UPT, UR42, 0x1, UPT ;  /* 0x000000012a00788c */ /* 0x00cfd6000bf05270 */
.L_x_93:
[----:B------:R-:W-:Y:S04]  /*4b90*/  SHF.L.U32 R2, R9, 0x1f, RZ ;  /* 0x0000001f09027819 */ /* 0x000fe800000006ff */
[----:B-1----:R-:W1:Y:S02]  /*4ba0*/  SYNCS.PHASECHK.TRANS64.TRYWAIT P0, [UR20+0xd0], R2 ;  /* 0x0000d002ff0075a7 */ /* 0x002e640008001114 */
[----:B-1----:R-:W-:Y:S05]  /*4bb0*/  @!P0 BRA `(.L_x_83) ;  /* 0x0000005c00ec8947 */ /* 0x002fea0003800000 */
.L_x_180:
[----:B------:R-:W2:Y:S01]  /*4bc0*/  LDS.128 R4, [UR20+0x110] ;  /* 0x00011014ff047984 */ /* 0x000ea20008000c00 */
[----:B------:R-:W-:Y:S01]  /*4bd0*/  UISETP.GE.AND UP0, UPT, UR39, 0x1, UPT ;  /* 0x000000012700788c */ /* 0x000fe2000bf06270 */
[----:B------:R-:W-:Y:S01]  /*4be0*/  @!PT LDS RZ, [RZ] ;  /* 0x00000000fffff984 */ /* 0x000fe20000000800 */
[----:B------:R-:W-:Y:S01]  /*4bf0*/  @!PT LDS RZ, [RZ] ;  /* 0x00000000fffff984 */ /* 0x000fe20000000800 */
[----:B------:R-:W-:Y:S01]  /*4c00*/  @!PT LDS RZ, [RZ] ;  /* 0x00000000fffff984 */ /* 0x000fe20000000800 */
[----:B------:R-:W-:Y:S01]  /*4c10*/  @!PT LDS RZ, [RZ] ;  /* 0x00000000fffff984 */ /* 0x000fe20000000800 */
[----:B------:R3:W-:Y:S06]  /*4c20*/  MEMBAR.ALL.CTA ;  /* 0x0000000000007992 */ /* 0x0007ec0000008000 */
[----:B---3--:R-:W3:Y:S02]  /*4c30*/  FENCE.VIEW.ASYNC.S ;  /* 0x00000000000073c6 */ /* 0x008ee40000000000 */
[----:B---3--:R-:W-:Y:S01]  /*4c40*/  SYNCS.ARRIVE.TRANS64.RED.A1T0 RZ, [UR45], RZ ;  /* 0x000000ffffff79a7 */ /* 0x008fe2000810042d */
[----:B--2---:R-:W-:Y:S11]  /*4c50*/  LOP3.LUT P0, RZ, R6, 0x1, RZ, 0xc0, !PT ;  /* 0x0000000106ff7812 */ /* 0x004ff6000780c0ff */
[----:B------:R-:W-:Y:S02]  /*4c60*/  @!UPT UIADD3 URZ, UPT, UPT, URZ, URZ, URZ ;  /* 0x000000fffffff290 */ /* 0x000fe4000fffe0ff */
[----:B------:R-:W-:Y:S01]  /*4c70*/  VOTEU.ANY UP2, P0 ;  /* 0x0000000000ff7886 */ /* 0x000fe20000040100 */
[----:B------:R-:W-:Y:S11]  /*4c80*/  PLOP3.LUT P0, PT, PT, PT, UP2, 0x80, 0x8 ;  /* 0x000000000008781c */ /* 0x000ff60003f0f028 */
[----:B------:R-:W-:Y:S02]  /*4c90*/  @!UPT UIADD3 URZ, UPT, UPT, URZ, URZ, URZ ;  /* 0x000000fffffff290 */ /* 0x000fe4000fffe0ff */
[----:B-1----:R-:W-:Y:S02]  /*4ca0*/  @P0 MOV R2, R4 ;  /* 0x0000000400020202 */ /* 0x002fe40000000f00 */
[----:B------:R-:W-:Y:S02]  /*4cb0*/  @P0 LOP3.LUT R0, R5, 0xffff, RZ, 0xc0, !PT ;  /* 0x0000ffff05000812 */ /* 0x000fe400078ec0ff */
[----:B------:R-:W-:Y:S02]  /*4cc0*/  @P0 R2UR UR5, R2 ;  /* 0x00000000020502ca */ /* 0x000fe400000e0000 */
[----:B------:R-:W-:Y:S11]  /*4cd0*/  @P0 R2UR UR4, R0 ;  /* 0x00000000000402ca */ /* 0x000ff600000e0000 */
[----:B------:R-:W-:Y:S02]  /*4ce0*/  @UP2 UMOV UR16, UR5 ;  /* 0x0000000500102c82 */ /* 0x000fe40008000000 */
[----:B------:R-:W-:Y:S01]  /*4cf0*/  @UP2 UMOV UR15, UR4 ;  /* 0x00000004000f2c82 */ /* 0x000fe20008000000 */
[----:B------:R-:W-:Y:S05]  /*4d00*/  BRA.U !UP0, `(.L_x_84) ;  /* 0x0000000108c07547 */ /* 0x000fea000b800000 */
[----:B------:R-:W-:Y:S02]  /*4d10*/  UIMAD.WIDE.U32 UR8, UR15, UR31, URZ ;  /* 0x0000001f0f0872a5 */ /* 0x000fe4000f8e00ff */
[----:B------:R-:W-:Y:S02]  /*4d20*/  UP2UR UR14, UPR, URZ, 0x4 ;  /* 0x00000004ff0e7883 */ /* 0x000fe40008000000 */
[----:B------:R-:W-:Y:S02]  /*4d30*/  UISETP.NE.AND UP2, UPT, UR30, 0x1, UPT ;  /* 0x000000011e00788c */ /* 0x000fe4000bf45270 */
[----:B------:R-:W-:Y:S02]  /*4d40*/  UIMAD.WIDE.U32 UR10, UR16, UR28, URZ ;  /* 0x0000001c100a72a5 */ /* 0x000fe4000f8e00ff */
[----:B------:R-:W-:Y:S02]  /*4d50*/  USEL UR4, UR38, UR50, !UP2 ;  /* 0x0000003226047287 */ /* 0x000fe4000d000000 */
[----:B------:R-:W-:Y:S02]  /*4d60*/  UISETP.NE.AND UP0, UPT, UR17, 0x1, UPT ;  /* 0x000000011100788c */ /* 0x000fe4000bf05270 */
[----:B------:R-:W-:Y:S02]  /*4d70*/  UP2UR UR21, UPR, URZ, 0x2 ;  /* 0x00000002ff157883 */ /* 0x000fe40008000000 */
[----:B------:R-:W-:Y:S02]  /*4d80*/  UISETP.NE.AND UP1, UPT, UR39, 0x1, UPT ;  /* 0x000000012700788c */ /* 0x000fe4000bf25270 */
[----:B------:R-:W-:Y:S02]  /*4d90*/  UIMAD.WIDE.U32 UR12, UR4, UR18, URZ ;  /* 0x00000012040c72a5 */ /* 0x000fe4000f8e00ff */
[----:B------:R-:W-:Y:S01]  /*4da0*/  USEL UR7, UR44, UR51, !UP0 ;  /* 0x000000332c077287 */ /* 0x000fe2000c000000 */
[----:B------:R-:W-:Y:S02]  /*4db0*/  UMOV UR5, UR9 ;  /* 0x0000000900057c82 */ /* 0x000fe40008000000 */
[----:B------:R-:W-:Y:S02]  /*4dc0*/  USHF.R.U32.HI UR6, URZ, UR54, UR5 ;  /* 0x00000036ff067299 */ /* 0x000fe40008011605 */
[----:B------:R-:W-:Y:S02]  /*4dd0*/  UIMAD.WIDE.U32 UR22, UR7, UR18, URZ ;  /* 0x00000012071672a5 */ /* 0x000fe4000f8e00ff */
[----:B------:R-:W-:Y:S02]  /*4de0*/  USEL UR6, UR15, UR6, !UP2 ;  /* 0x000000060f067287 */ /* 0x000fe4000d000000 */
[----:B------:R-:W-:Y:S01]  /*4df0*/  UISETP.NE.AND UP2, UPT, UR14, URZ, UPT ;  /* 0x000000ff0e00728c */ /* 0x000fe2000bf45270 */
[----:B------:R-:W-:Y:S01]  /*4e00*/  UMOV UR5, UR11 ;  /* 0x0000000b00057c82 */ /* 0x000fe20008000000 */
[----:B------:R-:W-:Y:S02]  /*4e10*/  UIMAD.WIDE.U32 UR10, UR6, UR18, URZ ;  /* 0x00000012060a72a5 */ /* 0x000fe4000f8e00ff */
[----:B------:R-:W-:Y:S03]  /*4e20*/  USHF.R.U32.HI UR8, URZ, UR29, UR5 ;  /* 0x0000001dff087299 */ /* 0x000fe60008011605 */
[----:B------:R-:W-:Y:S02]  /*4e30*/  UMOV UR5, UR13 ;  /* 0x0000000d00057c82 */ /* 0x000fe40008000000 */
[----:B------:R-:W-:Y:S03]  /*4e40*/  @UP1 USHF.R.U32.HI UR4, URZ, UR19, UR5 ;  /* 0x00000013ff041299 */ /* 0x000fe60008011605 */
[----:B------:R-:W-:Y:S01]  /*4e50*/  UMOV UR5, UR23 ;  /* 0x0000001700057c82 */ /* 0x000fe20008000000 */
[----:B------:R-:W-:Y:S02]  /*4e60*/  UIMAD UR4, UR39, UR4, URZ ;  /* 0x00000004270472a4 */ /* 0x000fe4000f8e02ff */
[----:B------:R-:W-:Y:S02]  /*4e70*/  @UP1 USHF.R.U32.HI UR7, URZ, UR19, UR5 ;  /* 0x00000013ff071299 */ /* 0x000fe40008011605 */
[----:B------:R-:W-:Y:S02]  /*4e80*/  USEL UR5, UR16, UR8, !UP0 ;  /* 0x0000000810057287 */ /* 0x000fe4000c000000 */
[----:B------:R-:W-:Y:S02]  /*4e90*/  UIMAD UR8, UR39, UR7, URZ ;  /* 0x00000007270872a4 */ /* 0x000fe4000f8e02ff */
[----:B------:R-:W-:Y:S03]  /*4ea0*/  UISETP.GE.AND UP0, UPT, UR6, UR4, UPT ;  /* 0x000000040600728c */ /* 0x000fe6000bf06270 */
[----:B------:R-:W-:Y:S01]  /*4eb0*/  UMOV UR4, UR11 ;  /* 0x0000000b00047c82 */ /* 0x000fe20008000000 */
[----:B------:R-:W-:Y:S02]  /*4ec0*/  UISETP.GE.OR UP0, UPT, UR5, UR8, UP0 ;  /* 0x000000080500728c */ /* 0x000fe40008706670 */
[----:B------:R-:W-:Y:S02]  /*4ed0*/  USHF.R.U32.HI UR4, URZ, UR19, UR4 ;  /* 0x00000013ff047299 */ /* 0x000fe40008011604 */
[----:B------:R-:W-:Y:S02]  /*4ee0*/  UIMAD.WIDE.U32 UR8, UR5, UR18, URZ ;  /* 0x00000012050872a5 */ /* 0x000fe4000f8e00ff */
[----:B------:R-:W-:Y:S04]  /*4ef0*/  USEL UR10, UR6, UR4, !UP1 ;  /* 0x00000004060a7287 */ /* 0x000fe8000c800000 */
[----:B------:R-:W-:Y:S01]  /*4f00*/  UIADD3 UR11, UPT, UPT, -UR10, URZ, URZ ;  /* 0x000000ff0a0b7290 */ /* 0x000fe2000fffe1ff */
[----:B------:R-:W-:Y:S02]  /*4f10*/  @!UP0 UMOV UR4, UR9 ;  /* 0x0000000900048c82 */ /* 0x000fe40008000000 */
[----:B------:R-:W-:Y:S02]  /*4f20*/  @!UP0 USHF.R.U32.HI UR4, URZ, UR19, UR4 ;  /* 0x00000013ff048299 */ /* 0x000fe40008011604 */
[----:B------:R-:W-:Y:S02]  /*4f30*/  UIMAD UR8, UR39, UR11, UR6 ;  /* 0x0000000b270872a4 */ /* 0x000fe4000f8e0206 */
[----:B------:R-:W-:Y:S02]  /*4f40*/  @!UP0 USEL UR4, UR5, UR4, !UP1 ;  /* 0x0000000405048287 */ /* 0x000fe4000c800000 */
[----:B------:R-:W-:Y:S02]  /*4f50*/  UISETP.NE.AND UP1, UPT, UR21, URZ, UPT ;  /* 0x000000ff1500728c */ /* 0x000fe4000bf25270 */
[----:B------:R-:W-:Y:S02]  /*4f60*/  @!UP0 UIMAD UR8, UR7, UR8, UR4 ;  /* 0x00000008070882a4 */ /* 0x000fe4000f8e0204 */
[----:B------:R-:W-:Y:S02]  /*4f70*/  @!UP0 UIADD3 UR9, UPT, UPT, UR10, -UR4, URZ ;  /* 0x800000040a098290 */ /* 0x000fe4000fffe0ff */
[----:B------:R-:W-:Y:S02]  /*4f80*/  UIADD3 UR4, UPT, UPT, -UR5, URZ, URZ ;  /* 0x000000ff05047290 */ /* 0x000fe4000fffe1ff */
[----:B------:R-:W-:Y:S02]  /*4f90*/  UIADD3 UR7, UPT, UPT, -UR6, URZ, URZ ;  /* 0x000000ff06077290 */ /* 0x000fe4000fffe1ff */
[----:B------:R-:W-:Y:S02]  /*4fa0*/  @!UP0 UIMAD UR6, UR9, UR39, UR5 ;  /* 0x00000027090682a4 */ /* 0x000fe4000f8e0205 */
[----:B------:R-:W-:Y:S02]  /*4fb0*/  UIMAD UR16, UR17, UR4, UR16 ;  /* 0x00000004111072a4 */ /* 0x000fe4000f8e0210 */
[----:B------:R-:W-:Y:S01]  /*4fc0*/  UIMAD UR15, UR30, UR7, UR15 ;  /* 0x000000071e0f72a4 */ /* 0x000fe2000f8e020f */
[----:B------:R-:W-:Y:S02]  /*4fd0*/  @!UP0 UMOV UR5, UR8 ;  /* 0x0000000800058c82 */ /* 0x000fe40008000000 */
[----:B------:R-:W-:Y:S02]  /*4fe0*/  UIMAD UR16, UR5, UR17, UR16 ;  /* 0x00000011051072a4 */ /* 0x000fe4000f8e0210 */
[----:B------:R-:W-:Y:S11]  /*4ff0*/  UIMAD UR15, UR6, UR30, UR15 ;  /* 0x0000001e060f72a4 */ /* 0x000ff6000f8e020f */
[----:B------:R-:W-:Y:S01]  /*5000*/  @!UPT UIADD3 URZ, UPT, UPT, URZ, URZ, URZ ;  /* 0x000000fffffff290 */ /* 0x000fe2000fffe0ff */
.L_x_84:
[----:B------:R-:W1:Y:S01]  /*5010*/  @!UP3 LDCU.128 UR8, c[0x0][0xc10] ;  /* 0x00018200ff08b7ac */ /* 0x000e620008000c00 */
[----:B------:R-:W-:Y:S02]  /*5020*/  ISETP.NE.U32.AND P1, PT, RZ, UR26, PT ;  /* 0x0000001aff007c0c */ /* 0x000fe4000bf25070 */
[----:B------:R-:W-:Y:S02]  /*5030*/  SHF.L.U32 R8, R10, 0x1f, RZ ;  /* 0x0000001f0a087819 */ /* 0x000fe400000006ff */
[----:B------:R-:W-:Y:S01]  /*5040*/  ISETP.NE.AND.EX P1, PT, RZ, UR27, PT, P1 ;  /* 0x0000001bff007c0c */ /* 0x000fe2000bf25310 */
[----:B------:R-:W2:Y:S01]  /*5050*/  @!UP3 LDCU UR5, c[0x0][0xc0c] ;  /* 0x00018180ff05b7ac */ /* 0x000ea20008000800 */
[----:B-1----:R-:W-:Y:S07]  /*5060*/  UIMAD.WIDE.U32 UR6, UR16, UR8, URZ ;  /* 0x00000008100672a5 */ /* 0x002fee000f8e00ff */
[----:B------:R-:W-:Y:S01]  /*5070*/  @!UP3 UMOV UR4, UR7 ;  /* 0x000000070004bc82 */ /* 0x000fe20008000000 */
[----:B--2---:R-:W-:Y:S02]  /*5080*/  @!UP3 UISETP.NE.AND UP0, UPT, UR5, 0x1, UPT ;  /* 0x000000010500b88c */ /* 0x004fe4000bf05270 */
[----:B------:R-:W-:Y:S02]  /*5090*/  @!UP3 USHF.R.U32.HI UR4, URZ, UR9, UR4 ;  /* 0x00000009ff04b299 */ /* 0x000fe40008011604 */
[----:B------:R-:W-:Y:S02]  /*50a0*/  UIMAD.WIDE.U32 UR6, UR15, UR11, URZ ;  /* 0x0000000b0f0672a5 */ /* 0x000fe4000f8e00ff */
[----:B------:R-:W-:Y:S02]  /*50b0*/  @!UP3 USEL UR8, UR16, UR4, !UP0 ;  /* 0x000000041008b287 */ /* 0x000fe4000c000000 */
[----:B------:R-:W-:Y:S03]  /*50c0*/  @!UP3 UISETP.NE.AND UP0, UPT, UR10, 0x1, UPT ;  /* 0x000000010a00b88c */ /* 0x000fe6000bf05270 */
[----:B------:R-:W-:Y:S01]  /*50d0*/  @!UP3 UMOV UR6, UR7 ;  /* 0x000000070006bc82 */ /* 0x000fe20008000000 */
[----:B------:R-:W-:Y:S01]  /*50e0*/  USHF.L.U32 UR7, UR24, 0x7, URZ ;  /* 0x0000000718077899 */ /* 0x000fe200080006ff */
[----:B------:R-:W1:Y:S02]  /*50f0*/  @!UP3 LDCU UR4, c[0x0][0xc20] ;  /* 0x00018400ff04b7ac */ /* 0x000e640008000800 */
[----:B-1----:R-:W-:Y:S04]  /*5100*/  @!UP3 USHF.R.U32.HI UR6, URZ, UR4, UR6 ;  /* 0x00000004ff06b299 */ /* 0x002fe80008011606 */
[----:B------:R-:W-:Y:S04]  /*5110*/  @!UP3 USEL UR6, UR15, UR6, !UP0 ;  /* 0x000000060f06b287 */ /* 0x000fe8000c000000 */
[----:B------:R-:W-:Y:S02]  /*5120*/  @!UP3 UIADD3 UR4, UPT, UPT, -UR8, UR6, URZ ;  /* 0x000000060804b290 */ /* 0x000fe4000fffe1ff */
[----:B------:R-:W-:Y:S02]  /*5130*/  @!UP3 UIADD3 UR6, UPT, UPT, UR8, -UR6, URZ ;  /* 0x800000060806b290 */ /* 0x000fe4000fffe0ff */
[----:B------:R-:W-:Y:S02]  /*5140*/  @!UP3 UIMAD UR16, UR4, UR5, UR16 ;  /* 0x000000050410b2a4 */ /* 0x000fe4000f8e0210 */
[----:B------:R-:W-:Y:S01]  /*5150*/  @!UP3 UIMAD UR15, UR6, UR10, UR15 ;  /* 0x0000000a060fb2a4 */ /* 0x000fe2000f8e020f */
[----:B------:R-:W-:Y:S11]  /*5160*/  BRA.U UP4, `(.L_x_85) ;  /* 0x0000000104107547 */ /* 0x000ff6000b800000 */
[----:B------:R-:W-:Y:S04]  /*5170*/  MOV R2, UR56 ;  /* 0x0000003800027c02 */ /* 0x000fe80008000f00 */
[----:B------:R-:W-:Y:S04]  /*5180*/  SHF.L.U32 R2, R2, 0x1f, RZ ;  /* 0x0000001f02027819 */ /* 0x000fe800000006ff */
[----:B------:R-:W1:Y:S02]  /*5190*/  SYNCS.PHASECHK.TRANS64.TRYWAIT P2, [UR20+0xc8], R2 ;  /* 0x0000c802ff0075a7 */ /* 0x000e640008041114 */
[----:B-1----:R-:W-:Y:S05]  /*51a0*/  @!P2 BRA `(.L_x_86) ;  /* 0x000000580088a947 */ /* 0x002fea0003800000 */
.L_x_85:
[----:B------:R-:W-:Y:S05]  /*51b0*/  BRA.U !UP6, `(.L_x_87) ;  /* 0x000000010e387547 */ /* 0x000fea000b800000 */
[----:B------:R-:W-:Y:S01]  /*51c0*/  UPLOP3.LUT UP1, UPT, UPT, UPT, UP5, 0x80, 0x8 ;  /* 0x000000000008789c */ /* 0x000fe20003f2f050 */
[----:B-1----:R-:W-:Y:S01]  /*51d0*/  HFMA2 R0, -RZ, RZ, 0, 5.9604644775390625e-08 ;  /* 0x00000001ff007431 */ /* 0x002fe200000001ff */
[----:B------:R-:W1:Y:S01]  /*51e0*/  LDCU.64 UR8, c[0x0][0x358] ;  /* 0x00006b00ff0877ac */ /* 0x000e620008000a00 */
[----:B------:R-:W-:Y:S03]  /*51f0*/  IMAD.MOV.U32 R83, RZ, RZ, 0x1 ;  /* 0x00000001ff537424 */ /* 0x000fe600078e00ff */
[----:B------:R-:W-:Y:S05]  /*5200*/  PLOP3.LUT P2, PT, PT, PT, UP1, 0x80, 0x8 ;  /* 0x000000000008781c */ /* 0x000fea0003f4f018 */
[----:B------:R-:W2:Y:S01]  /*5210*/  @UP1 LDCU.64 UR4, c[0x0][0x988] ;  /* 0x00013100ff0417ac */ /* 0x000ea20008000a00 */
[----:B------:R-:W-:Y:S07]  /*5220*/  @UP1 UIMAD UR6, UR53, UR26, URZ ;  /* 0x0000001a350612a4 */ /* 0x000fee000f8e02ff */
[----:B------:R-:W-:Y:S01]  /*5230*/  @!P2 PRMT R83, R0, 0x7610, R83 ;  /* 0x000076100053a816 */ /* 0x000fe20000000053 */
[----:B--2---:R-:W-:Y:S06]  /*5240*/  @UP1 UIMAD.WIDE UR4, UR6, 0x4, UR4 ;  /* 0x00000004060418a5 */ /* 0x004fec000f8e0204 */
[----:B------:R-:W-:Y:S01]  /*5250*/  IMAD.U32 R14, RZ, RZ, UR4 ;  /* 0x00000004ff0e7e24 */ /* 0x000fe2000f8e00ff */
[----:B------:R-:W-:Y:S04]  /*5260*/  MOV R15, UR5 ;  /* 0x00000005000f7c02 */ /* 0x000fe80008000f00 */
[----:B------:R-:W2:Y:S01]  /*5270*/  @!UP1 LDCU UR4, c[0x0][0x980] ;  /* 0x00013000ff0497ac */ /* 0x000ea20008000800 */
[----:B-1---5:R3:W5:Y:S02]  /*5280*/  @P2 LDG.E R41, desc[UR8][R14.64] ;  /* 0x000000080e292981 */ /* 0x022764000c1e1900 */
[----:B--23--:R-:W-:Y:S07]  /*5290*/  @!P2 IMAD.U32 R41, RZ, RZ, UR4 ;  /* 0x00000004ff29ae24 */ /* 0x00cfee000f8e00ff */
.L_x_87:
[----:B-----5:R-:W-:Y:S01]  /*52a0*/  @!P1 FSETP.EQ.AND P3, PT, R41, RZ, PT ;  /* 0x000000ff2900920b */ /* 0x020fe20003f62000 */
[----:B------:R-:W-:Y:S01]  /*52b0*/  @!UPT UIADD3 URZ, UPT, UPT, URZ, URZ, URZ ;  /* 0x000000fffffff290 */ /* 0x000fe2000fffe0ff */
[----:B------:R-:W-:Y:S11]  /*52c0*/  @!P1 BRA `(.L_x_88) ;  /* 0x0000000000149947 */ /* 0x000ff60003800000 */
[----:B------:R-:W-:Y:S02]  /*52d0*/  LOP3.LUT P1, RZ, R83, 0xff, RZ, 0xc0, !PT ;  /* 0x000000ff53ff7812 */ /* 0x000fe4000782c0ff */
[----:B------:R-:W-:Y:S04]  /*52e0*/  PLOP3.LUT P3, PT, PT, PT, UP1, 0x80, 0x8 ;  /* 0x000000000008781c */ /* 0x000fe80003f6f018 */
[----:B------:R-:W-:Y:S07]  /*52f0*/  PLOP3.LUT P3, PT, P3, PT, PT, 0x8, 0x80 ;  /* 0x000000000080781c */ /* 0x000fee0001f6e170 */
[----:B------:R-:W-:Y:S11]  /*5300*/  @P1 FSETP.EQ.AND P3, PT, R41, RZ, PT ;  /* 0x000000ff2900120b */ /* 0x000ff60003f62000 */
[----:B------:R-:W-:Y:S02]  /*5310*/  @!UPT UIADD3 URZ, UPT, UPT, URZ, URZ, URZ ;  /* 0x000000fffffff290 */ /* 0x000fe4000fffe0ff */
.L_x_88:
[----:B------:R-:W-:Y:S01]  /*5320*/  USHF.L.U32 UR11, UR52, 0x7, URZ ;  /* 0x00000007340b7899 */ /* 0x000fe200080006ff */
[----:B------:R-:W2:Y:S01]  /*5330*/  SYNCS.PHASECHK.TRANS64.TRYWAIT P1, [UR20+0xa0], R8 ;  /* 0x0000a008ff0075a7 */ /* 0x000ea20008021114 */
[----:B------:R-:W-:Y:S02]  /*5340*/  UISETP.NE.AND UP0, UPT, UR32, 0x1, UPT ;  /* 0x000000012000788c */ /* 0x000fe4000bf05270 */
[----:B------:R-:W-:Y:S01]  /*5350*/  UIMAD.WIDE.U32 UR4, UR11, UR33, URZ ;  /* 0x000000210b0472a5 */ /* 0x000fe2000f8e00ff */
[----:B------:R-:W-:Y:S04]  /*5360*/  ELECT P2, URZ, PT ;  /* 0x0000000000ff782f */ /* 0x000fe80003840000 */
[----:B------:R-:W-:Y:S02]  /*5370*/  PLOP3.LUT P2, PT, P3, P2, PT, 0xf2, 0x2f ;  /* 0x00000000002f781c */ /* 0x000fe40001f45e72 */
[----:B------:R-:W-:Y:S02]  /*5380*/  UMOV UR4, UR5 ;  /* 0x0000000500047c82 */ /* 0x000fe40008000000 */
[----:B------:R-:W-:Y:S04]  /*5390*/  USHF.R.U32.HI UR4, URZ, UR34, UR4 ;  /* 0x00000022ff047299 */ /* 0x000fe80008011604 */
[----:B------:R-:W-:Y:S02]  /*53a0*/  USEL UR12, UR11, UR4, !UP0 ;  /* 0x000000040b0c7287 */ /* 0x000fe4000c000000 */
[----:B------:R-:W-:Y:S02]  /*53b0*/  UISETP.NE.AND UP0, UPT, UR35, 0x1, UPT ;  /* 0x000000012300788c */ /* 0x000fe4000bf05270 */
[----:B------:R-:W-:Y:S02]  /*53c0*/  UIMAD.WIDE.U32 UR4, UR12, UR40, URZ ;  /* 0x000000280c0472a5 */ /* 0x000fe4000f8e00ff */
[----:B------:R-:W-:Y:S01]  /*53d0*/  UIADD3 UR6, UPT, UPT, -UR12, URZ, URZ ;  /* 0x000000ff0c067290 */ /* 0x000fe2000fffe1ff */
[----:B-1----:R-:W-:Y:S03]  /*53e0*/  @!P2 IMAD.MOV.U32 R0, RZ, 0x20, RZ ;  /* 0x00000020ff00a824 */ /* 0x002fe600078e00ff */
[----:B------:R-:W-:Y:S01]  /*53f0*/  UIMAD UR11, UR32, UR6, UR11 ;  /* 0x00000006200b72a4 */ /* 0x000fe2000f8e020b */
[----:B------:R-:W-:Y:S01]  /*5400*/  @!P2 IMAD.MOV.U32 R0, RZ, 0x400, R0 ;  /* 0x00000400ff00a824 */ /* 0x000fe200078e0000 */
[----:B------:R-:W-:Y:S02]  /*5410*/  UMOV UR4, UR5 ;  /* 0x0000000500047c82 */ /* 0x000fe40008000000 */
[----:B------:R-:W-:Y:S04]  /*5420*/  USHF.R.U32.HI UR4, URZ, UR41, UR4 ;  /* 0x00000029ff047299 */ /* 0x000fe80008011604 */
[----:B------:R-:W-:Y:S02]  /*5430*/  USEL UR13, UR12, UR4, !UP0 ;  /* 0x000000040c0d7287 */ /* 0x000fe4000c000000 */
[----:B------:R-:W-:Y:S02]  /*5440*/  UISETP.NE.AND UP0, UPT, UR42, 0x1, UPT ;  /* 0x000000012a00788c */ /* 0x000fe4000bf05270 */
[----:B------:R-:W-:Y:S07]  /*5450*/  UIMAD.WIDE.U32 UR4, UR13, UR43, URZ ;  /* 0x0000002b0d0472a5 */ /* 0x000fee000f8e00ff */
[----:B------:R-:W-:Y:S02]  /*5460*/  UMOV UR4, UR5 ;  /* 0x0000000500047c82 */ /* 0x000fe40008000000 */
[----:B------:R-:W-:Y:S04]  /*5470*/  USHF.R.U32.HI UR4, URZ, UR55, UR4 ;  /* 0x00000037ff047299 */ /* 0x000fe80008011604 */
[----:B------:R-:W-:Y:S02]  /*5480*/  USEL UR14, UR13, UR4, !UP0 ;  /* 0x000000040d0e7287 */ /* 0x000fe4000c000000 */
[----:B------:R-:W-:Y:S02]  /*5490*/  UIADD3 UR4, UPT, UPT, -UR13, URZ, URZ ;  /* 0x000000ff0d047290 */ /* 0x000fe4000fffe1ff */
[----:B------:R-:W-:Y:S02]  /*54a0*/  UIADD3 UR5, UPT, UPT, -UR14, URZ, URZ ;  /* 0x000000ff0e057290 */ /* 0x000fe4000fffe1ff */
[----:B------:R-:W-:Y:S02]  /*54b0*/  UIMAD UR12, UR35, UR4, UR12 ;  /* 0x00000004230c72a4 */ /* 0x000fe4000f8e020c */
[----:B------:R-:W-:Y:S01]  /*54c0*/  UIMAD UR13, UR42, UR5, UR13 ;  /* 0x000000052a0d72a4 */ /* 0x000fe2000f8e020d */
[----:B--2---:R-:W-:Y:S11]  /*54d0*/  @!P1 BRA `(.L_x_89) ;  /* 0x0000005400d49947 */ /* 0x004ff60003800000 */
.L_x_183:
[----:B------:R-:W-:Y:S01]  /*54e0*/  @!P2 R2UR UR4, R0 ;  /* 0x000000000004a2ca */ /* 0x000fe200000e0000 */
[----:B------:R-:W-:Y:S01]  /*54f0*/  VOTEU.ALL UP0, P2 ;  /* 0x0000000000ff7886 */ /* 0x000fe20001000000 */
[----:B-1----:R-:W-:Y:S04]  /*5500*/  @!P2 IADD3 R2, P1, PT, R12, 0x680, RZ ;  /* 0x000006800c02a810 */ /* 0x002fe80007f3e0ff */
[----:B------:R-:W-:Y:S01]  /*5510*/  @!P2 R2UR UR5, R2 ;  /* 0x000000000205a2ca */ /* 0x000fe200000e0000 */
[----:B------:R-:W-:Y:S01]  /*5520*/  @!P2 IMAD.X R0, RZ, RZ, R13, P1 ;  /* 0x000000ffff00a224 */ /* 0x000fe200008e060d */
[----:B------:R-:W-:Y:S05]  /*5530*/  @!UP0 UIADD3 UR8, UPT, UPT, UR20, 0x200, URZ ;  /* 0x0000020014088890 */ /* 0x000fea000fffe0ff */
[----:B------:R-:W-:Y:S01]  /*5540*/  @!UP0 UPRMT UR6, UR4, 0x5410, URZ ;  /* 0x0000541004068896 */ /* 0x000fe200080000ff */
[----:B------:R-:W-:Y:S01]  /*5550*/  @!P2 R2UR UR4, R0 ;  /* 0x000000000004a2ca */ /* 0x000fe200000e0000 */
[----:B------:R-:W-:Y:S01]  /*5560*/  VOTEU.ALL UP0, P2 ;  /* 0x0000000000ff7886 */ /* 0x000fe20001000000 */
[----:B------:R-:W-:Y:S03]  /*5570*/  @!P2 IMAD.MOV.U32 R0, RZ, RZ, 0x2000 ;  /* 0x00002000ff00a424 */ /* 0x000fe600078e00ff */
[----:B------:R-:W-:Y:S01]  /*5580*/  IMAD.U32 R14, RZ, RZ, UR5 ;  /* 0x00000005ff0e7e24 */ /* 0x000fe2000f8e00ff */
[----:B------:R-:W-:Y:S01]  /*5590*/  @!UP0 UMOV UR9, UR37 ;  /* 0x0000002500098c82 */ /* 0x000fe20008000000 */
[----:B------:R-:W-:Y:S06]  /*55a0*/  @!UP0 UMOV UR10, UR7 ;  /* 0x00000007000a8c82 */ /* 0x000fec0008000000 */
[----:B------:R-:W-:Y:S01]  /*55b0*/  IMAD.U32 R15, RZ, RZ, UR4 ;  /* 0x00000004ff0f7e24 */ /* 0x000fe2000f8e00ff */
[----:B------:R-:W-:Y:S04]  /*55c0*/  @!P2 R2UR UR4, R14 ;  /* 0x000000000e04a2ca */ /* 0x000fe800000e0000 */
[----:B------:R-:W-:Y:S11]  /*55d0*/  @!P2 R2UR UR5, R15 ;  /* 0x000000000f05a2ca */ /* 0x000ff600000e0000 */
[----:B------:R-:W-:Y:S02]  /*55e0*/  @!UPT UIADD3 URZ, UPT, UPT, URZ, URZ, URZ ;  /* 0x000000fffffff290 */ /* 0x000fe4000fffe0ff */
[----:B------:R1:W-:Y:S01]  /*55f0*/  @!UP0 UTMALDG.5D.IM2COL [UR8], [UR4], UR6 ;  /* 0x00000008040083b4 */ /* 0x0003e20008060006 */
[----:B------:R2:W-:Y:S01]  /*5600*/  @!P2 SYNCS.ARRIVE.TRANS64.RED.A0TR RZ, [UR20+0x80], R0 ;  /* 0x00008000ffffa9a7 */ /* 0x0005e20008300414 */
[----:B------:R-:W-:Y:S01]  /*5610*/  SYNCS.ARRIVE.TRANS64.RED.A1T0 RZ, [UR49], RZ ;  /* 0x000000ffffff79a7 */ /* 0x000fe20008100431 */
[----:B--2---:R-:W-:Y:S01]  /*5620*/  @!P2 IMAD.MOV.U32 R0, RZ, 0x20, RZ ;  /* 0x00000020ff00a824 */ /* 0x004fe200078e00ff */
[----:B------:R-:W2:Y:S03]  /*5630*/  SYNCS.PHASECHK.TRANS64.TRYWAIT P1, [UR20+0xa8], R8 ;  /* 0x0000a808ff0075a7 */ /* 0x000ea60008021114 */
[----:B------:R-:W-:Y:S01]  /*5640*/  @!P2 IMAD.MOV.U32 R0, RZ, 0x400, R0 ;  /* 0x00000400ff00a824 */ /* 0x000fe200078e0000 */
[----:B-12---:R-:W-:Y:S06]  /*5650*/  @!P1 BRA `(.L_x_90) ;  /* 0x00000054008c9947 */ /* 0x006fec0003800000 */
.L_x_185:
[----:B------:R-:W-:Y:S01]  /*5660*/  @!P2 R2UR UR4, R0 ;  /* 0x000000000004a2ca */ /* 0x000fe200000e0000 */
[----:B------:R-:W-:Y:S01]  /*5670*/  VOTEU.ALL UP0, P2 ;  /* 0x0000000000ff7886 */ /* 0x000fe20001000000 */
[----:B-1----:R-:W-:Y:S04]  /*5680*/  @!P2 IADD3 R2, P1, PT, R12, 0x680, RZ ;  /* 0x000006800c02a810 */ /* 0x002fe80007f3e0ff */
[----:B------:R-:W-:Y:S01]  /*5690*/  @!P2 R2UR UR5, R2 ;  /* 0x000000000205a2ca */ /* 0x000fe200000e0000 */
[----:B------:R-:W-:Y:S01]  /*56a0*/  @!P2 IMAD.X R0, RZ, RZ, R13, P1 ;  /* 0x000000ffff00a224 */ /* 0x000fe200008e060d */
[----:B------:R-:W-:Y:S02]  /*56b0*/  @!UP0 UIADD3 UR10, UPT, UPT, UR7, 0x20, URZ ;  /* 0x00000020070a8890 */ /* 0x000fe4000fffe0ff */
[----:B------:R-:W-:Y:S03]  /*56c0*/  @!UP0 UIADD3 UR8, UPT, UPT, UR20, 0x2200, URZ ;  /* 0x0000220014088890 */ /* 0x000fe6000fffe0ff */
[----:B------:R-:W-:Y:S01]  /*56d0*/  @!UP0 UPRMT UR6, UR4, 0x5410, URZ ;  /* 0x0000541004068896 */ /* 0x000fe200080000ff */
[----:B------:R-:W-:Y:S01]  /*56e0*/  @!P2 R2UR UR4, R0 ;  /* 0x000000000004a2ca */ /* 0x000fe200000e0000 */
[----:B------:R-:W-:Y:S01]  /*56f0*/  VOTEU.ALL UP0, P2 ;  /* 0x0000000000ff7886 */ /* 0x000fe20001000000 */
[----:B------:R-:W-:Y:S03]  /*5700*/  @!P2 IMAD.MOV.U32 R0, RZ, RZ, 0x2000 ;  /* 0x00002000ff00a424 */ /* 0x000fe600078e00ff */
[----:B------:R-:W-:Y:S01]  /*5710*/  IMAD.U32 R14, RZ, RZ, UR5 ;  /* 0x00000005ff0e7e24 */ /* 0x000fe2000f8e00ff */
[----:B------:R-:W-:Y:S07]  /*5720*/  @!UP0 UMOV UR9, UR36 ;  /* 0x0000002400098c82 */ /* 0x000fee0008000000 */
        /* <DEDUP_REMOVED lines=11> */
.L_x_187:
[----:B------:R-:W-:Y:S01]  /*57e0*/  @!P2 R2UR UR4, R0 ;  /* 0x000000000004a2ca */ /* 0x000fe200000e0000 */
[----:B------:R-:W-:Y:S01]  /*57f0*/  VOTEU.ALL UP0, P2 ;  /* 0x0000000000ff7886 */ /* 0x000fe20001000000 */
[----:B-1----:R-:W-:Y:S02]  /*5800*/  @!P2 IADD3 R2, P1, PT, R12, 0x680, RZ ;  /* 0x000006800c02a810 */ /* 0x002fe40007f3e0ff */
[----:B------:R-:W-:Y:S02]  /*5810*/  @P0 SHF.R.U32.HI R4, RZ, 0x10, R5 ;  /* 0x00000010ff040819 */ /* 0x000fe40000011605 */
[----:B------:R-:W-:Y:S01]  /*5820*/  @!P2 R2UR UR5, R2 ;  /* 0x000000000205a2ca */ /* 0x000fe200000e0000 */
[----:B------:R-:W-:Y:S01]  /*5830*/  @!P2 IMAD.X R0, RZ, RZ, R13, P1 ;  /* 0x000000ffff00a224 */ /* 0x000fe200008e060d */
[----:B------:R-:W-:Y:S01]  /*5840*/  @!UP0 UIADD3 UR10, UPT, UPT, UR7, 0x40, URZ ;  /* 0x00000040070a8890 */ /* 0x000fe2000fffe0ff */
[----:B------:R-:W-:Y:S01]  /*5850*/  @P0 R2UR UR53, R4 ;  /* 0x00000000043502ca */ /* 0x000fe200000e0000 */
        /* <DEDUP_REMOVED lines=14> */
[----:B------:R-:W2:Y:S02]  /*5940*/  SYNCS.PHASECHK.TRANS64.TRYWAIT P1, [UR20+0xb8], R8 ;  /* 0x0000b808ff0075a7 */ /* 0x000ea40008021114 */
[----:B-12---:R-:W-:Y:S05]  /*5950*/  @!P1 BRA `(.L_x_92) ;  /* 0x0000005000fc9947 */ /* 0x006fea0003800000 */
.L_x_189:
[----:B-1----:R-:W-:Y:S01]  /*5960*/  @!P2 IMAD.MOV.U32 R0, RZ, 0x20, RZ ;  /* 0x00000020ff00a824 */ /* 0x002fe200078e00ff */
[----:B------:R-:W-:Y:S01]  /*5970*/  @!P2 IADD3 R2, P0, PT, R12, 0x680, RZ ;  /* 0x000006800c02a810 */ /* 0x000fe20007f1e0ff */
[----:B------:R-:W-:Y:S01]  /*5980*/  VOTEU.ALL UP0, P2 ;  /* 0x0000000000ff7886 */ /* 0x000fe20001000000 */
[----:B------:R-:W-:Y:S01]  /*5990*/  R2UR UR22, R91 ;  /* 0x000000005b1672ca */ /* 0x000fe200000e0000 */
[----:B------:R-:W-:Y:S01]  /*59a0*/  @!P2 IMAD.MOV.U32 R0, RZ, 0x400, R0 ;  /* 0x00000400ff00a824 */ /* 0x000fe200078e0000 */
[----:B------:R-:W-:Y:S01]  /*59b0*/  @!P2 R2UR UR5, R2 ;  /* 0x000000000205a2ca */ /* 0x000fe200000e0000 */
[----:B------:R-:W-:Y:S01]  /*59c0*/  UPLOP3.LUT UP4, UPT, UPT, UPT, UPT, 0x80, 0x8 ;  /* 0x000000000008789c */ /* 0x000fe20003f8f070 */
[----:B------:R-:W-:Y:S01]  /*59d0*/  R2UR UR21, R92 ;  /* 0x000000005c1572ca */ /* 0x000fe200000e0000 */
[----:B------:R-:W-:Y:S01]  /*59e0*/  @!UP0 UIADD3 UR8, UPT, UPT, UR20, 0x6200, URZ ;  /* 0x0000620014088890 */ /* 0x000fe2000fffe0ff */
[----:B------:R-:W-:Y:S01]  /*59f0*/  @!P2 R2UR UR4, R0 ;  /* 0x000000000004a2ca */ /* 0x000fe200000e0000 */
[----:B------:R-:W-:Y:S01]  /*5a00*/  @!P2 IMAD.X R0, RZ, RZ, R13, P0 ;  /* 0x000000ffff00a224 */ /* 0x000fe200000e060d */
[----:B------:R-:W-:Y:S01]  /*5a10*/  @!UP0 UIADD3 UR10, UPT, UPT, UR7, 0x60, URZ ;  /* 0x00000060070a8890 */ /* 0x000fe2000fffe0ff */
[----:B------:R-:W-:Y:S01]  /*5a20*/  LOP3.LUT R10, R10, 0x1, RZ, 0x3c, !PT ;  /* 0x000000010a0a7812 */ /* 0x000fe200078e3cff */
[----:B------:R-:W-:Y:S01]  /*5a30*/  @!UP0 UIADD3 UR9, UPT, UPT, UR20, 0x98, URZ ;  /* 0x0000009814098890 */ /* 0x000fe2000fffe0ff */
[----:B------:R-:W-:Y:S02]  /*5a40*/  LOP3.LUT R9, R9, 0x1, RZ, 0x3c, !PT ;  /* 0x0000000109097812 */ /* 0x000fe400078e3cff */
[----:B------:R-:W-:Y:S02]  /*5a50*/  UIADD3 UR24, UPT, UPT, UR15, UR22, URZ ;  /* 0x000000160f187290 */ /* 0x000fe4000fffe0ff */
[----:B------:R-:W-:Y:S02]  /*5a60*/  IMAD.U32 R4, RZ, RZ, UR5 ;  /* 0x00000005ff047e24 */ /* 0x000fe4000f8e00ff */
[----:B------:R-:W-:Y:S02]  /*5a70*/  UIADD3 UR52, UPT, UPT, UR16, UR21, URZ ;  /* 0x0000001510347290 */ /* 0x000fe4000fffe0ff */
[----:B------:R-:W-:Y:S01]  /*5a80*/  @!UP0 UPRMT UR6, UR4, 0x5410, URZ ;  /* 0x0000541004068896 */ /* 0x000fe200080000ff */
[----:B------:R-:W-:Y:S01]  /*5a90*/  @!P2 R2UR UR4, R0 ;  /* 0x000000000004a2ca */ /* 0x000fe200000e0000 */
[----:B------:R-:W-:Y:S11]  /*5aa0*/  VOTEU.ALL UP0, P2 ;  /* 0x0000000000ff7886 */ /* 0x000ff60001000000 */
[----:B------:R-:W-:Y:S01]  /*5ab0*/  @!UPT UIADD3 URZ, UPT, UPT, URZ, URZ, URZ ;  /* 0x000000fffffff290 */ /* 0x000fe2000fffe0ff */
[----:B------:R-:W-:Y:S01]  /*5ac0*/  IMAD.U32 R5, RZ, RZ, UR4 ;  /* 0x00000004ff057e24 */ /* 0x000fe2000f8e00ff */
[----:B------:R-:W-:Y:S04]  /*5ad0*/  @!P2 R2UR UR4, R4 ;  /* 0x000000000404a2ca */ /* 0x000fe800000e0000 */
[----:B------:R-:W-:Y:S11]  /*5ae0*/  @!P2 R2UR UR5, R5 ;  /* 0x000000000505a2ca */ /* 0x000ff600000e0000 */
[----:B------:R-:W-:Y:S02]  /*5af0*/  @!UPT UIADD3 URZ, UPT, UPT, URZ, URZ, URZ ;  /* 0x000000fffffff290 */ /* 0x000fe4000fffe0ff */
[----:B------:R1:W-:Y:S01]  /*5b00*/  @!UP0 UTMALDG.5D.IM2COL [UR8], [UR4], UR6 ;  /* 0x00000008040083b4 */ /* 0x0003e20008060006 */
[----:B------:R1:W-:Y:S01]  /*5b10*/  @!P2 SYNCS.ARRIVE.TRANS64.RED.A0TR RZ, [UR20+0x98], R3 ;  /* 0x00009803ffffa9a7 */ /* 0x0003e20008300414 */
[----:B------:R-:W-:Y:S01]  /*5b20*/  SYNCS.ARRIVE.TRANS64.RED.A1T0 RZ, [UR46], RZ ;  /* 0x000000ffffff79a7 */ /* 0x000fe2000810042e */
[----:B------:R-:W-:Y:S05]  /*5b30*/  BRA.U UP2, `(.L_x_93) ;  /* 0xfffffff102147547 */ /* 0x000fea000b83ffff */
[----:B------:R-:W-:-:S04]  /*5b40*/  SHF.L.U32 R2, R10, 0x1f, RZ ;  /* 0x0000001f0a027819 */ /* 0x000fc800000006ff */
[----:B------:R-:W2:Y:S02]  /*5b50*/  SYNCS.PHASECHK.TRANS64.TRYWAIT P0, [UR20+0xa0], R2 ;  /* 0x0000a002ff0075a7 */ /* 0x000ea40008001114 */
[----:B--2---:R-:W-:Y:S05]  /*5b60*/  @!P0 BRA `(.L_x_94) ;  /* 0x0000005000908947 */ /* 0x004fea0003800000 */
.L_x_191:
[----:B------:R-:W3:Y:S02]  /*5b70*/  SYNCS.PHASECHK.TRANS64.TRYWAIT P0, [UR20+0xa8], R2 ;  /* 0x0000a802ff0075a7 */ /* 0x000ee40008001114 */
[----:B---3--:R-:W-:Y:S05]  /*5b80*/  @!P0 BRA `(.L_x_95) ;  /* 0x0000005000a08947 */ /* 0x008fea0003800000 */
.L_x_193:
[----:B------:R-:W3:Y:S02]  /*5b90*/  SYNCS.PHASECHK.TRANS64.TRYWAIT P0, [UR20+0xb0], R2 ;  /* 0x0000b002ff0075a7 */ /* 0x000ee40008001114 */
[----:B---3--:R-:W-:Y:S05]  /*5ba0*/  @!P0 BRA `(.L_x_96) ;  /* 0x0000005000b08947 */ /* 0x008fea0003800000 */
.L_x_195:
[----:B--2---:R-:W-:-:S07]  /*5bb0*/  MOV R0, UR20 ;  /* 0x0000001400007c02 */ /* 0x004fce0008000f00 */
.L_x_97:
[----:B--2---:R-:W-:-:S04]  /*5bc0*/  SHF.L.U32 R2, R10, 0x1f, RZ ;  /* 0x0000001f0a027819 */ /* 0x004fc800000006ff */
[----:B------:R2:W3:Y:S03]  /*5bd0*/  SYNCS.PHASECHK.TRANS64.TRYWAIT P0, [R0+URZ+0xb8], R2 ;  /* 0x0000b802000075a7 */ /* 0x0004e600080011ff */
[----:B---3--:R-:W-:Y:S05]  /*5be0*/  @!P0 NANOSLEEP.SYNCS 0x989680 ;  /* 0x009896800000895d */ /* 0x008fea0003900000 */
[----:B------:R-:W3:Y:S02]  /*5bf0*/  @!P0 SYNCS.PHASECHK.TRANS64 P0, [R0+URZ+0xb8], R2 ;  /* 0x0000b802000085a7 */ /* 0x000ee400080010ff */
[----:B-1-3--:R-:W-:Y:S05]  /*5c00*/  @P0 EXIT ;  /* 0x000000000000094d */ /* 0x00afea0003800000 */
[----:B------:R-:W-:Y:S05]  /*5c10*/  BRA `(.L_x_97) ;  /* 0xfffffffc00e87947 */ /* 0x000fea000383ffff */
.L_x_82:
[----:B------:R-:W-:-:S06]  /*5c20*/  UISETP.GE.AND UP0, UPT, UR18, 0x4, UPT ;  /* 0x000000041200788c */ /* 0x000fcc000bf06270 */
[----:B------:R-:W-:-:S13]  /*5c30*/  PLOP3.LUT P0, PT, PT, PT, UP0, 0x80, 0x8 ;  /* 0x000000000008781c */ /* 0x000fda0003f0f008 */
[----:B-1----:R-:W-:Y:S05]  /*5c40*/  @!P0 EXIT ;  /* 0x000000000000894d */ /* 0x002fea0003800000 */
[----:B------:R-:W1:Y:S08]  /*5c50*/  S2UR UR4, SR_CgaCtaId ;  /* 0x00000000000479c3 */ /* 0x000e700000008800 */
[----:B------:R-:W-:Y:S01]  /*5c60*/  BAR.SYNC.DEFER_BLOCKING 0x6, 0xa0 ;  /* 0x0182800000007b1d */ /* 0x000fe20000010000 */
[C---:B------:R-:W-:Y:S01]  /*5c70*/  IMAD.SHL.U32 R0, R81.reuse, 0x20, RZ ;  /* 0x0000002051007824 */ /* 0x040fe200078e00ff */
[C---:B------:R-:W-:Y:S01]  /*5c80*/  SHF.L.U32 R37, R81.reuse, 0x10, RZ ;  /* 0x0000001051257819 */ /* 0x040fe200000006ff */
[C---:B------:R-:W-:Y:S01]  /*5c90*/  IMAD.SHL.U32 R80, R81.reuse, 0x4, RZ ;  /* 0x0000000451507824 */ /* 0x040fe200078e00ff */
[----:B------:R-:W-:Y:S01]  /*5ca0*/  LOP3.LUT R82, R81, 0x60, RZ, 0xc0, !PT ;  /* 0x0000006051527812 */ /* 0x000fe200078ec0ff */
[----:B------:R-:W-:Y:S01]  /*5cb0*/  HFMA2 R79, -RZ, RZ, 0, 5.9604644775390625e-08 ;  /* 0x00000001ff4f7431 */ /* 0x000fe200000001ff */
[----:B------:R-:W-:-:S02]  /*5cc0*/  UMOV UR50, 0x400 ;  /* 0x0000040000327882 */ /* 0x000fc40000000000 */
[----:B------:R-:W2:Y:S01]  /*5cd0*/  LDC.64 R74, c[0x0][0x9b0] ;  /* 0x00026c00ff4a7b82 */ /* 0x000ea20000000a00 */
[----:B------:R-:W3:Y:S01]  /*5ce0*/  LDCU.128 UR8, c[0x0][0xb80] ;  /* 0x00017000ff0877ac */ /* 0x000ee20008000c00 */
[----:B------:R-:W-:Y:S01]  /*5cf0*/  LOP3.LUT R4, R0, 0xc0, RZ, 0xc0, !PT ;  /* 0x000000c000047812 */ /* 0x000fe200078ec0ff */
[----:B------:R-:W-:Y:S01]  /*5d00*/  HFMA2 R77, -RZ, RZ, 0, 0 ;  /* 0x00000000ff4d7431 */ /* 0x000fe200000001ff */
[C---:B------:R-:W-:Y:S01]  /*5d10*/  LOP3.LUT R95, R81.reuse, 0x2, RZ, 0xc0, !PT ;  /* 0x00000002515f7812 */ /* 0x040fe200078ec0ff */
[----:B------:R-:W-:Y:S01]  /*5d20*/  IMAD.MOV.U32 R78, RZ, RZ, RZ ;  /* 0x000000ffff4e7224 */ /* 0x000fe200078e00ff */
[----:B------:R-:W-:Y:S01]  /*5d30*/  LOP3.LUT R80, R4, 0x18, R80, 0xf8, !PT ;  /* 0x0000001804507812 */ /* 0x000fe200078ef850 */
[----:B------:R-:W4:Y:S01]  /*5d40*/  LDCU UR62, c[0x0][0x370] ;  /* 0x00006e00ff3e77ac */ /* 0x000f220008000800 */
[----:B------:R-:W2:Y:S01]  /*5d50*/  LDC.64 R72, c[0x0][0x9a8] ;  /* 0x00026a00ff487b82 */ /* 0x000ea20000000a00 */
[----:B------:R-:W-:Y:S02]  /*5d60*/  LOP3.LUT R81, R81, 0x4, RZ, 0xc0, !PT ;  /* 0x0000000451517812 */ /* 0x000fe400078ec0ff */
[----:B------:R-:W-:Y:S01]  /*5d70*/  LOP3.LUT R80, R80, 0xf20, R0, 0xf8, !PT ;  /* 0x00000f2050507812 */ /* 0x000fe200078ef800 */
[----:B------:R-:W2:Y:S01]  /*5d80*/  LDCU UR48, c[0x0][0xc0c] ;  /* 0x00018180ff3077ac */ /* 0x000ea20008000800 */
[----:B------:R-:W-:-:S02]  /*5d90*/  MOV R36, RZ ;  /* 0x000000ff00247202 */ /* 0x000fc40000000f00 */
[----:B------:R-:W-:Y:S01]  /*5da0*/  LOP3.LUT R37, R37, 0x600000, RZ, 0xc0, !PT ;  /* 0x0060000025257812 */ /* 0x000fe200078ec0ff */
[----:B-1----:R-:W-:Y:S01]  /*5db0*/  ULEA UR50, UR4, UR50, 0x18 ;  /* 0x0000003204327291 */ /* 0x002fe2000f8ec0ff */
[----:B------:R-:W1:Y:S01]  /*5dc0*/  LDCU.64 UR4, c[0x0][0x990] ;  /* 0x00013200ff0477ac */ /* 0x000e620008000a00 */
[----:B---3--:R-:W-:Y:S01]  /*5dd0*/  IMAD.U32 R90, RZ, RZ, UR8 ;  /* 0x00000008ff5a7e24 */ /* 0x008fe2000f8e00ff */
[----:B------:R-:W-:Y:S01]  /*5de0*/  MOV R88, UR10 ;  /* 0x0000000a00587c02 */ /* 0x000fe20008000f00 */
[----:B------:R-:W-:Y:S01]  /*5df0*/  IMAD.U32 R89, RZ, RZ, UR9 ;  /* 0x00000009ff597e24 */ /* 0x000fe2000f8e00ff */
[----:B------:R-:W3:Y:S01]  /*5e00*/  LDCU UR38, c[0x0][0xc30] ;  /* 0x00018600ff2677ac */ /* 0x000ee20008000800 */
[----:B------:R-:W-:-:S03]  /*5e10*/  IMAD.U32 R87, RZ, RZ, UR11 ;  /* 0x0000000bff577e24 */ /* 0x000fc6000f8e00ff */
[----:B------:R-:W4:Y:S01]  /*5e20*/  LDS R2, [UR50+0x120] ;  /* 0x00012032ff027984 */ /* 0x000f220008000800 */
[----:B------:R-:W2:Y:S01]  /*5e30*/  LDCU.64 UR60, c[0x0][0x988] ;  /* 0x00013100ff3c77ac */ /* 0x000ea20008000a00 */
[----:B------:R-:W2:Y:S01]  /*5e40*/  LDCU.64 UR46, c[0x0][0xc28] ;  /* 0x00018500ff2e77ac */ /* 0x000ea20008000a00 */
[----:B------:R-:W2:Y:S01]  /*5e50*/  LDCU.128 UR56, c[0x0][0xc10] ;  /* 0x00018200ff3877ac */ /* 0x000ea20008000c00 */
[----:B-1----:R-:W-:Y:S01]  /*5e60*/  IMAD.U32 R86, RZ, RZ, UR4 ;  /* 0x00000004ff567e24 */ /* 0x002fe2000f8e00ff */
[----:B------:R-:W-:Y:S01]  /*5e70*/  UIADD3 UR4, UPT, UPT, UR50, 0x200, URZ ;  /* 0x0000020032047890 */ /* 0x000fe2000fffe0ff */
[----:B------:R-:W-:Y:S01]  /*5e80*/  IMAD.U32 R85, RZ, RZ, UR5 ;  /* 0x00000005ff557e24 */ /* 0x000fe2000f8e00ff */
[----:B------:R-:W1:Y:S04]  /*5e90*/  LDCU UR55, c[0x0][0x374] ;  /* 0x00006e80ff3777ac */ /* 0x000e680008000800 */
[----:B------:R-:W-:Y:S01]  /*5ea0*/  IMAD.U32 R76, RZ, RZ, UR4 ;  /* 0x00000004ff4c7e24 */ /* 0x000fe2000f8e00ff */
[----:B------:R-:W-:Y:S01]  /*5eb0*/  UMOV UR54, URZ ;  /* 0x000000ff00367c82 */ /* 0x000fe20008000000 */
[----:B------:R-:W-:-:S02]  /*5ec0*/  UMOV UR51, URZ ;  /* 0x000000ff00337c82 */ /* 0x000fc40008000000 */
[----:B------:R-:W-:-:S04]  /*5ed0*/  IMAD R80, R80, 0x2, R76 ;  /* 0x0000000250507824 */ /* 0x000fc800078e024c */
[--C-:B------:R-:W-:Y:S02]  /*5ee0*/  IMAD R95, R95, -0x10, R80.reuse ;  /* 0xfffffff05f5f7824 */ /* 0x100fe400078e0250 */
[----:B------:R-:W-:Y:S01]  /*5ef0*/  IMAD R94, R81, -0x10, R80 ;  /* 0xfffffff0515e7824 */ /* 0x000fe200078e0250 */
[C---:B----4-:R-:W-:Y:S02]  /*5f00*/  IADD3 R3, PT, PT, R2.reuse, 0x80, RZ ;  /* 0x0000008002037810 */ /* 0x050fe40007ffe0ff */
[----:B------:R-:W-:Y:S02]  /*5f10*/  LOP3.LUT R2, R2, 0xffff, RZ, 0xc0, !PT ;  /* 0x0000ffff02027812 */ /* 0x000fe400078ec0ff */
[----:B------:R-:W-:-:S05]  /*5f20*/  LOP3.LUT R3, R3, 0xffff, RZ, 0xc0, !PT ;  /* 0x0000ffff03037812 */ /* 0x000fca00078ec0ff */
[----:B-123--:R4:W-:Y:S02]  /*5f30*/  STL.64 [R1], R2 ;  /* 0x0000000201007387 */ /* 0x00e9e40000100a00 */
.L_x_141:
[----:B----4-:R-:W-:Y:S04]  /*5f40*/  SHF.L.U32 R2, R77, 0x1f, RZ ;  /* 0x0000001f4d027819 */ /* 0x010fe800000006ff */
[----:B-1----:R-:W1:Y:S02]  /*5f50*/  SYNCS.PHASECHK.TRANS64.TRYWAIT P0, [UR50+0xd0], R2 ;  /* 0x0000d002ff0075a7 */ /* 0x002e640008001132 */
[----:B-12---:R-:W-:Y:S05]  /*5f60*/  @!P0 BRA `(.L_x_98) ;  /* 0x0000004c00d88947 */ /* 0x006fea0003800000 */
.L_x_197:
[----:B-1----:R-:W-:Y:S01]  /*5f70*/  LEA R2, R36, UR49, 0x2 ;  /* 0x0000003124027c11 */ /* 0x002fe2000f8e10ff */
[----:B------:R-:W1:Y:S01]  /*5f80*/  LDS.128 R4, [UR50+0x110] ;  /* 0x00011032ff047984 */ /* 0x000e620008000c00 */
[----:B------:R-:W-:Y:S02]  /*5f90*/  UIADD3 UR4, UPT, UPT, UR50, 0xd8, URZ ;  /* 0x000000d832047890 */ /* 0x000fe4000fffe0ff */
[----:B------:R-:W-:Y:S01]  /*5fa0*/  UISETP.GE.AND UP0, UPT, UR39, 0x1, UPT ;  /* 0x000000012700788c */ /* 0x000fe2000bf06270 */
[----:B------:R-:W-:Y:S01]  /*5fb0*/  @!PT LDS RZ, [RZ] ;  /* 0x00000000fffff984 */ /* 0x000fe20000000800 */
[----:B------:R-:W-:Y:S01]  /*5fc0*/  @!PT LDS RZ, [RZ] ;  /* 0x00000000fffff984 */ /* 0x000fe20000000800 */
[----:B------:R-:W-:Y:S01]  /*5fd0*/  @!PT LDS RZ, [RZ] ;  /* 0x00000000fffff984 */ /* 0x000fe20000000800 */
[----:B------:R-:W-:Y:S01]  /*5fe0*/  @!PT LDS RZ, [RZ] ;  /* 0x00000000fffff984 */ /* 0x000fe20000000800 */
[----:B------:R2:W-:Y:S06]  /*5ff0*/  MEMBAR.ALL.CTA ;  /* 0x0000000000007992 */ /* 0x0005ec0000008000 */
[----:B--2---:R-:W2:Y:S01]  /*6000*/  FENCE.VIEW.ASYNC.S ;  /* 0x00000000000073c6 */ /* 0x004ea20000000000 */
[----:B------:R-:W-:Y:S09]  /*6010*/  UPRMT UR4, URZ, 0x654, UR4 ;  /* 0x00000654ff047896 */ /* 0x000ff20008000004 */
[----:B--2---:R-:W-:Y:S01]  /*6020*/  SYNCS.ARRIVE.TRANS64.RED.A1T0 RZ, [UR4], RZ ;  /* 0x000000ffffff79a7 */ /* 0x004fe20008100404 */
[----:B------:R-:W5:Y:S01]  /*6030*/  LDL R2, [R2] ;  /* 0x0000000002027983 */ /* 0x000f620000100800 */
[----:B-1----:R-:W-:Y:S11]  /*6040*/  LOP3.LUT P0, RZ, R6, 0x1, RZ, 0xc0, !PT ;  /* 0x0000000106ff7812 */ /* 0x002ff6000780c0ff */
[----:B------:R-:W-:Y:S02]  /*6050*/  @!UPT UIADD3 URZ, UPT, UPT, URZ, URZ, URZ ;  /* 0x000000fffffff290 */ /* 0x000fe4000fffe0ff */
[----:B------:R-:W-:Y:S01]  /*6060*/  VOTEU.ANY UP1, P0 ;  /* 0x0000000000ff7886 */ /* 0x000fe20000020100 */
[----:B------:R-:W-:Y:S01]  /*6070*/  PLOP3.LUT P0, PT, PT, PT, UP1, 0x80, 0x8 ;  /* 0x000000000008781c */ /* 0x000fe20003f0f018 */
[----:B------:R-:W-:Y:S11]  /*6080*/  UP2UR UR63, UPR, URZ, 0x2 ;  /* 0x00000002ff3f7883 */ /* 0x000ff60008000000 */
[----:B------:R-:W-:Y:S01]  /*6090*/  @!UPT UIADD3 URZ, UPT, UPT, URZ, URZ, URZ ;  /* 0x000000fffffff290 */ /* 0x000fe2000fffe0ff */
[----:B------:R-:W-:Y:S02]  /*60a0*/  @P0 MOV R3, R4 ;  /* 0x0000000400030202 */ /* 0x000fe40000000f00 */
[----:B------:R-:W-:Y:S02]  /*60b0*/  @P0 LOP3.LUT R0, R5, 0xffff, RZ, 0xc0, !PT ;  /* 0x0000ffff05000812 */ /* 0x000fe400078ec0ff */
[----:B------:R-:W-:Y:S02]  /*60c0*/  @P0 R2UR UR5, R3 ;  /* 0x00000000030502ca */ /* 0x000fe400000e0000 */
[----:B------:R-:W-:Y:S11]  /*60d0*/  @P0 R2UR UR4, R0 ;  /* 0x00000000000402ca */ /* 0x000ff600000e0000 */
[----:B------:R-:W-:Y:S02]  /*60e0*/  @UP1 UMOV UR37, UR5 ;  /* 0x0000000500251c82 */ /* 0x000fe40008000000 */
[----:B------:R-:W-:Y:S01]  /*60f0*/  @UP1 UMOV UR36, UR4 ;  /* 0x0000000400241c82 */ /* 0x000fe20008000000 */
[----:B------:R-:W-:Y:S05]  /*6100*/  BRA.U !UP0, `(.L_x_99) ;  /* 0x0000000108cc7547 */ /* 0x000fea000b800000 */
[----:B------:R-:W1:Y:S01]  /*6110*/  LDCU UR9, c[0x0][0xc20] ;  /* 0x00018400ff0977ac */ /* 0x000e620008000800 */
[----:B------:R-:W-:Y:S02]  /*6120*/  UIMAD.WIDE.U32 UR4, UR55, UR59, URZ ;  /* 0x0000003b370472a5 */ /* 0x000fe4000f8e00ff */
[----:B------:R-:W-:Y:S02]  /*6130*/  UIMAD.WIDE.U32 UR6, UR62, UR56, URZ ;  /* 0x000000383e0672a5 */ /* 0x000fe4000f8e00ff */
[----:B------:R-:W-:Y:S02]  /*6140*/  UIMAD.WIDE.U32 UR10, UR36, UR59, URZ ;  /* 0x0000003b240a72a5 */ /* 0x000fe4000f8e00ff */
[----:B------:R-:W-:Y:S02]  /*6150*/  UISETP.NE.AND UP0, UPT, UR58, 0x1, UPT ;  /* 0x000000013a00788c */ /* 0x000fe4000bf05270 */
[----:B------:R-:W-:Y:S02]  /*6160*/  UISETP.NE.AND UP1, UPT, UR48, 0x1, UPT ;  /* 0x000000013000788c */ /* 0x000fe4000bf25270 */
[----:B------:R-:W-:Y:S02]  /*6170*/  UISETP.NE.AND UP2, UPT, UR39, 0x1, UPT ;  /* 0x000000012700788c */ /* 0x000fe4000bf45270 */
[----:B------:R-:W-:Y:S01]  /*6180*/  UIMAD.WIDE.U32 UR12, UR37, UR56, URZ ;  /* 0x00000038250c72a5 */ /* 0x000fe2000f8e00ff */
[----:B------:R-:W-:Y:S01]  /*6190*/  UMOV UR4, UR5 ;  /* 0x0000000500047c82 */ /* 0x000fe20008000000 */
[----:B------:R-:W-:Y:S01]  /*61a0*/  UMOV UR6, UR11 ;  /* 0x0000000b00067c82 */ /* 0x000fe20008000000 */
[----:B-1----:R-:W-:Y:S03]  /*61b0*/  USHF.R.U32.HI UR8, URZ, UR9, UR4 ;  /* 0x00000009ff087299 */ /* 0x002fe60008011604 */
[----:B------:R-:W-:Y:S02]  /*61c0*/  UMOV UR4, UR7 ;  /* 0x0000000700047c82 */ /* 0x000fe40008000000 */
[----:B------:R-:W-:Y:S02]  /*61d0*/  USHF.R.U32.HI UR5, URZ, UR57, UR4 ;  /* 0x00000039ff057299 */ /* 0x000fe40008011604 */
[----:B------:R-:W-:Y:S02]  /*61e0*/  USEL UR4, UR55, UR8, !UP0 ;  /* 0x0000000837047287 */ /* 0x000fe4000c000000 */
[----:B------:R-:W-:Y:S02]  /*61f0*/  USHF.R.U32.HI UR8, URZ, UR9, UR6 ;  /* 0x00000009ff087299 */ /* 0x000fe40008011606 */
[----:B------:R-:W-:Y:S02]  /*6200*/  UIMAD.WIDE.U32 UR6, UR4, UR46, URZ ;  /* 0x0000002e040672a5 */ /* 0x000fe4000f8e00ff */
[----:B------:R-:W-:Y:S02]  /*6210*/  USEL UR9, UR62, UR5, !UP1 ;  /* 0x000000053e097287 */ /* 0x000fe4000c800000 */
[----:B------:R-:W-:Y:S02]  /*6220*/  USEL UR8, UR36, UR8, !UP0 ;  /* 0x0000000824087287 */ /* 0x000fe4000c000000 */
[----:B------:R-:W-:Y:S01]  /*6230*/  UIMAD.WIDE.U32 UR10, UR9, UR46, URZ ;  /* 0x0000002e090a72a5 */ /* 0x000fe2000f8e00ff */
[----:B------:R-:W-:Y:S01]  /*6240*/  UMOV UR6, UR7 ;  /* 0x0000000700067c82 */ /* 0x000fe20008000000 */
[----:B------:R-:W-:Y:S01]  /*6250*/  UMOV UR5, UR13 ;  /* 0x0000000d00057c82 */ /* 0x000fe20008000000 */
[----:B------:R-:W-:Y:S02]  /*6260*/  @UP2 USHF.R.U32.HI UR4, URZ, UR47, UR6 ;  /* 0x0000002fff042299 */ /* 0x000fe40008011606 */
[----:B------:R-:W-:Y:S02]  /*6270*/  USHF.R.U32.HI UR5, URZ, UR57, UR5 ;  /* 0x00000039ff057299 */ /* 0x000fe40008011605 */
[----:B------:R-:W-:Y:S02]  /*6280*/  UIMAD UR4, UR39, UR4, URZ ;  /* 0x00000004270472a4 */ /* 0x000fe4000f8e02ff */
[----:B------:R-:W-:Y:S02]  /*6290*/  USEL UR5, UR37, UR5, !UP1 ;  /* 0x0000000525057287 */ /* 0x000fe4000c800000 */
[----:B------:R-:W-:Y:S01]  /*62a0*/  UISETP.GE.AND UP0, UPT, UR8, UR4, UPT ;  /* 0x000000040800728c */ /* 0x000fe2000bf06270 */
[----:B------:R-:W-:Y:S01]  /*62b0*/  UMOV UR6, UR11 ;  /* 0x0000000b00067c82 */ /* 0x000fe20008000000 */
[----:B------:R-:W-:Y:S02]  /*62c0*/  UIMAD.WIDE.U32 UR10, UR8, UR46, URZ ;  /* 0x0000002e080a72a5 */ /* 0x000fe4000f8e00ff */
[----:B------:R-:W-:Y:S04]  /*62d0*/  @UP2 USHF.R.U32.HI UR9, URZ, UR47, UR6 ;  /* 0x0000002fff092299 */ /* 0x000fe80008011606 */
[----:B------:R-:W-:Y:S01]  /*62e0*/  UIMAD UR6, UR39, UR9, URZ ;  /* 0x00000009270672a4 */ /* 0x000fe2000f8e02ff */
[----:B------:R-:W-:Y:S03]  /*62f0*/  UMOV UR4, UR11 ;  /* 0x0000000b00047c82 */ /* 0x000fe60008000000 */
[----:B------:R-:W-:Y:S02]  /*6300*/  UISETP.GE.OR UP0, UPT, UR5, UR6, UP0 ;  /* 0x000000060500728c */ /* 0x000fe40008706670 */
[----:B------:R-:W-:Y:S02]  /*6310*/  USHF.R.U32.HI UR4, URZ, UR47, UR4 ;  /* 0x0000002fff047299 */ /* 0x000fe40008011604 */
[----:B------:R-:W-:Y:S02]  /*6320*/  UIMAD.WIDE.U32 UR6, UR5, UR46, URZ ;  /* 0x0000002e050672a5 */ /* 0x000fe4000f8e00ff */
[----:B------:R-:W-:Y:S02]  /*6330*/  USEL UR11, UR8, UR4, !UP2 ;  /* 0x00000004080b7287 */ /* 0x000fe4000d000000 */
[----:B------:R-:W-:Y:S02]  /*6340*/  UIADD3 UR6, UPT, UPT, -UR5, URZ, URZ ;  /* 0x000000ff05067290 */ /* 0x000fe4000fffe1ff */
[----:B------:R-:W-:Y:S02]  /*6350*/  UIADD3 UR10, UPT, UPT, -UR11, URZ, URZ ;  /* 0x000000ff0b0a7290 */ /* 0x000fe4000fffe1ff */
[----:B------:R-:W-:Y:S02]  /*6360*/  UIMAD UR6, UR48, UR6, UR37 ;  /* 0x00000006300672a4 */ /* 0x000fe4000f8e0225 */
[----:B------:R-:W-:Y:S01]  /*6370*/  UIMAD UR10, UR39, UR10, UR8 ;  /* 0x0000000a270a72a4 */ /* 0x000fe2000f8e0208 */
[----:B------:R-:W-:Y:S01]  /*6380*/  @!UP0 UMOV UR4, UR7 ;  /* 0x0000000700048c82 */ /* 0x000fe20008000000 */
[----:B------:R-:W-:Y:S02]  /*6390*/  UIADD3 UR7, UPT, UPT, -UR8, URZ, URZ ;  /* 0x000000ff08077290 */ /* 0x000fe4000fffe1ff */
[----:B------:R-:W-:Y:S04]  /*63a0*/  @!UP0 USHF.R.U32.HI UR4, URZ, UR47, UR4 ;  /* 0x0000002fff048299 */ /* 0x000fe80008011604 */
[----:B------:R-:W-:Y:S04]  /*63b0*/  @!UP0 USEL UR4, UR5, UR4, !UP2 ;  /* 0x0000000405048287 */ /* 0x000fe8000d000000 */
[----:B------:R-:W-:Y:S02]  /*63c0*/  @!UP0 UIMAD UR9, UR9, UR10, UR4 ;  /* 0x0000000a090982a4 */ /* 0x000fe4000f8e0204 */
[----:B------:R-:W-:Y:S02]  /*63d0*/  @!UP0 UIADD3 UR10, UPT, UPT, UR11, -UR4, URZ ;  /* 0x800000040b0a8290 */ /* 0x000fe4000fffe0ff */
[----:B------:R-:W-:Y:S02]  /*63e0*/  UIMAD UR4, UR58, UR7, UR36 ;  /* 0x000000073a0472a4 */ /* 0x000fe4000f8e0224 */
[----:B------:R-:W-:Y:S03]  /*63f0*/  @!UP0 UIMAD UR8, UR10, UR39, UR5 ;  /* 0x000000270a0882a4 */ /* 0x000fe6000f8e0205 */
[----:B------:R-:W-:Y:S02]  /*6400*/  @!UP0 UMOV UR5, UR9 ;  /* 0x0000000900058c82 */ /* 0x000fe40008000000 */
[----:B------:R-:W-:Y:S02]  /*6410*/  UIMAD UR37, UR5, UR48, UR6 ;  /* 0x00000030052572a4 */ /* 0x000fe4000f8e0206 */
[----:B------:R-:W-:Y:S11]  /*6420*/  UIMAD UR36, UR8, UR58, UR4 ;  /* 0x0000003a082472a4 */ /* 0x000ff6000f8e0204 */
[----:B------:R-:W-:Y:S01]  /*6430*/  @!UPT UIADD3 URZ, UPT, UPT, URZ, URZ, URZ ;  /* 0x000000fffffff290 */ /* 0x000fe2000fffe0ff */
.L_x_99:
[----:B------:R-:W-:Y:S01]  /*6440*/  UISETP.NE.AND UP0, UPT, UR38, 0x1, UPT ;  /* 0x000000012600788c */ /* 0x000fe2000bf05270 */
[----:B------:R-:W-:Y:S01]  /*6450*/  @P0 SHF.R.U32.HI R4, RZ, 0x10, R5 ;  /* 0x00000010ff040819 */ /* 0x000fe20000011605 */
[----:B------:R-:W-:Y:S01]  /*6460*/  USHF.L.U32 UR41, UR24, 0x7, URZ ;  /* 0x0000000718297899 */ /* 0x000fe200080006ff */
[----:B------:R-:W-:Y:S01]  /*6470*/  R2UR UR11, R96 ;  /* 0x00000000600b72ca */ /* 0x000fe200000e0000 */
[----:B------:R-:W-:Y:S01]  /*6480*/  BSSY.RECONVERGENT B6, `(.L_x_100) ;  /* 0x0000035000067945 */ /* 0x000fe20003800200 */
[----:B------:R-:W-:Y:S02]  /*6490*/  @P0 R2UR UR11, R4 ;  /* 0x00000000040b02ca */ /* 0x000fe400000e0000 */
[----:B------:R-:W-:Y:S04]  /*64a0*/  LOP3.LUT P0, RZ, R76, 0x1b0, RZ, 0xc0, !PT ;  /* 0x000001b04cff7812 */ /* 0x000fe8000780c0ff */
[----:B------:R-:W1:Y:S07]  /*64b0*/  @!UP0 LDCU.128 UR12, c[0x0][0xc10] ;  /* 0x00018200ff0c87ac */ /* 0x000e6e0008000c00 */
[----:B------:R-:W-:Y:S01]  /*64c0*/  IMAD.U32 R96, RZ, RZ, UR11 ;  /* 0x0000000bff607e24 */ /* 0x000fe2000f8e00ff */
[----:B------:R-:W2:Y:S01]  /*64d0*/  @!UP0 LDCU UR5, c[0x0][0xc0c] ;  /* 0x00018180ff0587ac */ /* 0x000ea20008000800 */
[----:B------:R-:W3:Y:S01]  /*64e0*/  @!UP0 LDCU UR10, c[0x0][0xc20] ;  /* 0x00018400ff0a87ac */ /* 0x000ee20008000800 */
[----:B-1----:R-:W-:Y:S02]  /*64f0*/  UIMAD.WIDE.U32 UR8, UR37, UR12, URZ ;  /* 0x0000000c250872a5 */ /* 0x002fe4000f8e00ff */
[----:B------:R-:W-:Y:S02]  /*6500*/  UIMAD.WIDE.U32 UR6, UR36, UR15, URZ ;  /* 0x0000000f240672a5 */ /* 0x000fe4000f8e00ff */
[----:B------:R-:W-:Y:S03]  /*6510*/  @!UP0 UISETP.NE.AND UP1, UPT, UR14, 0x1, UPT ;  /* 0x000000010e00888c */ /* 0x000fe6000bf25270 */
[----:B------:R-:W-:Y:S01]  /*6520*/  @!UP0 UMOV UR4, UR9 ;  /* 0x0000000900048c82 */ /* 0x000fe20008000000 */
[----:B--2---:R-:W-:Y:S02]  /*6530*/  @!UP0 UISETP.NE.AND UP2, UPT, UR5, 0x1, UPT ;  /* 0x000000010500888c */ /* 0x004fe4000bf45270 */
[----:B------:R-:W-:Y:S01]  /*6540*/  @!UP0 USHF.R.U32.HI UR4, URZ, UR13, UR4 ;  /* 0x0000000dff048299 */ /* 0x000fe20008011604 */
[----:B------:R-:W-:Y:S02]  /*6550*/  @!UP0 UMOV UR6, UR7 ;  /* 0x0000000700068c82 */ /* 0x000fe40008000000 */
[----:B---3--:R-:W-:Y:S02]  /*6560*/  @!UP0 USHF.R.U32.HI UR6, URZ, UR10, UR6 ;  /* 0x0000000aff068299 */ /* 0x008fe40008011606 */
[----:B------:R-:W-:Y:S02]  /*6570*/  @!UP0 USEL UR7, UR37, UR4, !UP2 ;  /* 0x0000000425078287 */ /* 0x000fe4000d000000 */
[----:B------:R-:W-:Y:S04]  /*6580*/  @!UP0 USEL UR6, UR36, UR6, !UP1 ;  /* 0x0000000624068287 */ /* 0x000fe8000c800000 */
[----:B------:R-:W-:Y:S02]  /*6590*/  @!UP0 UIADD3 UR4, UPT, UPT, -UR7, UR6, URZ ;  /* 0x0000000607048290 */ /* 0x000fe4000fffe1ff */
[----:B------:R-:W-:Y:S02]  /*65a0*/  @!UP0 UIADD3 UR6, UPT, UPT, UR7, -UR6, URZ ;  /* 0x8000000607068290 */ /* 0x000fe4000fffe0ff */
[----:B------:R-:W-:Y:S02]  /*65b0*/  @!UP0 UIMAD UR37, UR4, UR5, UR37 ;  /* 0x00000005042582a4 */ /* 0x000fe4000f8e0225 */
[----:B------:R-:W-:Y:S01]  /*65c0*/  @!UP0 UIMAD UR36, UR6, UR14, UR36 ;  /* 0x0000000e062482a4 */ /* 0x000fe2000f8e0224 */
[----:B------:R-:W-:Y:S11]  /*65d0*/  @!P0 BRA `(.L_x_101) ;  /* 0x00000000007c8947 */ /* 0x000ff60003800000 */
[----:B------:R-:W1:Y:S01]  /*65e0*/  LDCU.64 UR8, c[0x4][0x80] ;  /* 0x01001000ff0877ac */ /* 0x000e620008000a00 */
[----:B------:R-:W-:Y:S01]  /*65f0*/  MOV R16, 0x0 ;  /* 0x0000000000107802 */ /* 0x000fe20000000f00 */
[----:B------:R-:W-:Y:S02]  /*6600*/  HFMA2 R12, -RZ, RZ, 0, 5.9604644775390625e-08 ;  /* 0x00000001ff0c7431 */ /* 0x000fe400000001ff */
[----:B------:R-:W-:Y:S01]  /*6610*/  IMAD.MOV.U32 R8, RZ, RZ, 0x70 ;  /* 0x00000070ff087424 */ /* 0x000fe200078e00ff */
[----:B------:R2:W3:Y:S01]  /*6620*/  LDC.64 R14, c[0x4][R16] ;  /* 0x01000000100e7b82 */ /* 0x0004e20000000a00 */
[----:B------:R-:W4:Y:S01]  /*6630*/  LDCU.64 UR6, c[0x4][0x88] ;  /* 0x01001100ff0677ac */ /* 0x000f220008000a00 */
[----:B------:R-:W-:Y:S01]  /*6640*/  IMAD.MOV.U32 R13, RZ, RZ, RZ ;  /* 0x000000ffff0d7224 */ /* 0x000fe200078e00ff */
[----:B------:R-:W2:Y:S01]  /*6650*/  LDCU.64 UR4, c[0x4][0x8] ;  /* 0x01000100ff0477ac */ /* 0x000ea20008000a00 */
[----:B-1----:R-:W-:Y:S01]  /*6660*/  MOV R5, UR9 ;  /* 0x0000000900057c02 */ /* 0x002fe20008000f00 */
[----:B------:R-:W-:Y:S01]  /*6670*/  IMAD.U32 R4, RZ, RZ, UR8 ;  /* 0x00000008ff047e24 */ /* 0x000fe2000f8e00ff */
[----:B----4-:R-:W-:Y:S01]  /*6680*/  MOV R7, UR7 ;  /* 0x0000000700077c02 */ /* 0x010fe20008000f00 */
[----:B------:R-:W-:Y:S01]  /*6690*/  IMAD.U32 R6, RZ, RZ, UR6 ;  /* 0x00000006ff067e24 */ /* 0x000fe2000f8e00ff */
[----:B--2---:R-:W-:Y:S01]  /*66a0*/  MOV R11, UR5 ;  /* 0x00000005000b7c02 */ /* 0x004fe20008000f00 */
[----:B------:R-:W-:Y:S02]  /*66b0*/  IMAD.U32 R10, RZ, RZ, UR4 ;  /* 0x00000004ff0a7e24 */ /* 0x000fe4000f8e00ff */
[----:B------:R-:W-:Y:S07]  /*66c0*/  LEPC R20, `(.L_x_102) ;  /* 0x000000001014794e */ /* 0x000fee0000000000 */
[----:B---3-5:R-:W-:Y:S05]  /*66d0*/  CALL.ABS.NOINC R14 ;  /* 0x000000000e007343 */ /* 0x028fea0003c00000 */
.L_x_102:
[----:B------:R-:W1:Y:S01]  /*66e0*/  LDCU.64 UR8, c[0x4][0x80] ;  /* 0x01001000ff0877ac */ /* 0x000e620008000a00 */
[----:B------:R-:W2:Y:S01]  /*66f0*/  LDC.64 R16, c[0x4][R16] ;  /* 0x0100000010107b82 */ /* 0x000ea20000000a00 */
[----:B------:R-:W-:Y:S02]  /*6700*/  HFMA2 R12, -RZ, RZ, 0, 5.9604644775390625e-08 ;  /* 0x00000001ff0c7431 */ /* 0x000fe400000001ff */
[----:B------:R-:W-:Y:S02]  /*6710*/  IMAD.MOV.U32 R8, RZ, RZ, 0x70 ;  /* 0x00000070ff087424 */ /* 0x000fe400078e00ff */
[----:B------:R-:W-:Y:S01]  /*6720*/  IMAD.MOV.U32 R13, RZ, RZ, RZ ;  /* 0x000000ffff0d7224 */ /* 0x000fe200078e00ff */
[----:B------:R-:W3:Y:S01]  /*6730*/  LDCU.64 UR6, c[0x4][0x88] ;  /* 0x01001100ff0677ac */ /* 0x000ee20008000a00 */
[----:B------:R-:W4:Y:S01]  /*6740*/  LDCU.64 UR4, c[0x4][0x8] ;  /* 0x01000100ff0477ac */ /* 0x000f220008000a00 */
[----:B-1----:R-:W-:Y:S02]  /*6750*/  MOV R4, UR8 ;  /* 0x0000000800047c02 */ /* 0x002fe40008000f00 */
[----:B------:R-:W-:Y:S02]  /*6760*/  MOV R5, UR9 ;  /* 0x0000000900057c02 */ /* 0x000fe40008000f00 */
[----:B---3--:R-:W-:Y:S01]  /*6770*/  MOV R7, UR7 ;  /* 0x0000000700077c02 */ /* 0x008fe20008000f00 */
[----:B------:R-:W-:Y:S01]  /*6780*/  IMAD.U32 R6, RZ, RZ, UR6 ;  /* 0x00000006ff067e24 */ /* 0x000fe2000f8e00ff */
[----:B----4-:R-:W-:Y:S01]  /*6790*/  MOV R11, UR5 ;  /* 0x00000005000b7c02 */ /* 0x010fe20008000f00 */
[----:B------:R-:W-:Y:S02]  /*67a0*/  IMAD.U32 R10, RZ, RZ, UR4 ;  /* 0x00000004ff0a7e24 */ /* 0x000fe4000f8e00ff */
[----:B------:R-:W-:Y:S07]  /*67b0*/  LEPC R20, `(.L_x_101) ;  /* 0x000000001014794e */ /* 0x000fee0000000000 */
[----:B--2---:R-:W-:Y:S05]  /*67c0*/  CALL.ABS.NOINC R16 ;  /* 0x0000000010007343 */ /* 0x004fea0003c00000 */
.L_x_101:
[----:B------:R-:W-:Y:S05]  /*67d0*/  BSYNC.RECONVERGENT B6 ;  /* 0x0000000000067941 */ /* 0x000fea0003800200 */
.L_x_100:
[----:B------:R-:W-:Y:S02]  /*67e0*/  R2UR UR6, R93 ;  /* 0x000000005d0672ca */ /* 0x000fe400000e0000 */
[----:B------:R-:W-:Y:S02]  /*67f0*/  R2UR UR5, R86 ;  /* 0x00000000560572ca */ /* 0x000fe400000e0000 */
[----:B------:R-:W-:Y:S02]  /*6800*/  R2UR UR4, R85 ;  /* 0x00000000550472ca */ /* 0x000fe400000e0000 */
[----:B------:R-:W-:Y:S02]  /*6810*/  ISETP.NE.U32.AND P4, PT, R74, RZ, PT ;  /* 0x000000ff4a00720c */ /* 0x000fe40003f85070 */
[----:B------:R-:W-:Y:S02]  /*6820*/  ISETP.NE.U32.AND P2, PT, RZ, UR60, PT ;  /* 0x0000003cff007c0c */ /* 0x000fe4000bf45070 */
[----:B------:R-:W-:Y:S02]  /*6830*/  ISETP.NE.AND.EX P4, PT, R75, RZ, PT, P4 ;  /* 0x000000ff4b00720c */ /* 0x000fe40003f85340 */
[----:B------:R-:W-:Y:S01]  /*6840*/  ISETP.NE.AND.EX P2, PT, RZ, UR61, PT, P2 ;  /* 0x0000003dff007c0c */ /* 0x000fe2000bf45320 */
[----:B------:R-:W-:Y:S02]  /*6850*/  UISETP.NE.AND UP2, UPT, UR6, URZ, UPT ;  /* 0x000000ff0600728c */ /* 0x000fe4000bf45270 */
[----:B------:R-:W-:Y:S04]  /*6860*/  UISETP.NE.U32.AND UP0, UPT, UR5, URZ, UPT ;  /* 0x000000ff0500728c */ /* 0x000fe8000bf05070 */
[----:B------:R-:W-:Y:S01]  /*6870*/  UISETP.NE.AND.EX UP1, UPT, UR4, URZ, UPT, UP0 ;  /* 0x000000ff0400728c */ /* 0x000fe2000bf25300 */
[----:B------:R-:W-:Y:S01]  /*6880*/  PLOP3.LUT P1, PT, PT, PT, UP2, 0x80, 0x8 ;  /* 0x000000000008781c */ /* 0x000fe20003f2f028 */
[----:B------:R-:W-:Y:S03]  /*6890*/  UPLOP3.LUT UP0, UPT, UPT, UPT, UPT, 0x40, 0x4 ;  /* 0x000000000004789c */ /* 0x000fe60003f0e870 */
[----:B------:R-:W-:Y:S06]  /*68a0*/  @UP2 UPLOP3.LUT UP0, UPT, UPT, UPT, UP1, 0x80, 0x8 ;  /* 0x000000000008289c */ /* 0x000fec0003f0f010 */
[----:B------:R-:W-:Y:S01]  /*68b0*/  PLOP3.LUT P0, PT, PT, PT, UP0, 0x80, 0x8 ;  /* 0x000000000008781c */ /* 0x000fe20003f0f008 */
[----:B------:R-:W-:Y:S01]  /*68c0*/  @!UPT UIADD3 URZ, UPT, UPT, URZ, URZ, URZ ;  /* 0x000000fffffff290 */ /* 0x000fe2000fffe0ff */
[----:B------:R-:W-:Y:S11]  /*68d0*/  BRA.U !UP1, `(.L_x_103) ;  /* 0x0000000109407547 */ /* 0x000ff6000b800000 */
[----:B------:R-:W-:Y:S01]  /*68e0*/  UISETP.NE.U32.AND UP0, UPT, UR60, URZ, UPT ;  /* 0x000000ff3c00728c */ /* 0x000fe2000bf05070 */
[----:B------:R-:W-:Y:S01]  /*68f0*/  R2UR UR6, R86 ;  /* 0x00000000560672ca */ /* 0x000fe200000e0000 */
[----:B------:R-:W1:Y:S01]  /*6900*/  LDCU.64 UR8, c[0x0][0x358] ;  /* 0x00006b00ff0877ac */ /* 0x000e620008000a00 */
[----:B------:R-:W-:Y:S02]  /*6910*/  HFMA2 R83, -RZ, RZ, 0, 5.9604644775390625e-08 ;  /* 0x00000001ff537431 */ /* 0x000fe400000001ff */
[----:B------:R-:W-:Y:S01]  /*6920*/  IMAD.MOV.U32 R0, RZ, RZ, 0x1 ;  /* 0x00000001ff007424 */ /* 0x000fe200078e00ff */
[----:B------:R-:W-:Y:S06]  /*6930*/  UISETP.NE.AND.EX UP0, UPT, UR61, URZ, UPT, UP0 ;  /* 0x000000ff3d00728c */ /* 0x000fec000bf05300 */
[----:B------:R-:W-:Y:S05]  /*6940*/  PLOP3.LUT P3, PT, PT, PT, UP0, 0x80, 0x8 ;  /* 0x000000000008781c */ /* 0x000fea0003f6f008 */
[----:B------:R-:W2:Y:S01]  /*6950*/  @UP0 LDCU.64 UR4, c[0x0][0x988] ;  /* 0x00013100ff0407ac */ /* 0x000ea20008000a00 */
[----:B------:R-:W-:Y:S07]  /*6960*/  @UP0 UIMAD UR6, UR53, UR6, URZ ;  /* 0x00000006350602a4 */ /* 0x000fee000f8e02ff */
[----:B------:R-:W-:Y:S01]  /*6970*/  @!P3 PRMT R83, R0, 0x7610, R83 ;  /* 0x000076100053b816 */ /* 0x000fe20000000053 */
[----:B--2---:R-:W-:Y:S06]  /*6980*/  @UP0 UIMAD.WIDE UR4, UR6, 0x4, UR4 ;  /* 0x00000004060408a5 */ /* 0x004fec000f8e0204 */
[----:B------:R-:W-:Y:S02]  /*6990*/  IMAD.U32 R4, RZ, RZ, UR4 ;  /* 0x00000004ff047e24 */ /* 0x000fe4000f8e00ff */
[----:B------:R-:W-:Y:S03]  /*69a0*/  IMAD.U32 R5, RZ, RZ, UR5 ;  /* 0x00000005ff057e24 */ /* 0x000fe6000f8e00ff */
[----:B------:R-:W2:Y:S02]  /*69b0*/  @!UP0 LDCU UR4, c[0x0][0x980] ;  /* 0x00013000ff0487ac */ /* 0x000ea40008000800 */
[----:B-1---5:R1:W5:Y:S02]  /*69c0*/  @P3 LDG.E R41, desc[UR8][R4.64] ;  /* 0x0000000804293981 */ /* 0x022364000c1e1900 */
[----:B-12---:R-:W-:Y:S02]  /*69d0*/  @!P3 MOV R41, UR4 ;  /* 0x000000040029bc02 */ /* 0x006fe40008000f00 */
.L_x_103:
[----:B------:R-:W-:Y:S05]  /*69e0*/  @!P4 BRA `(.L_x_104) ;  /* 0x000000000024c947 */ /* 0x000fea0003800000 */
[----:B------:R-:W-:Y:S01]  /*69f0*/  ISETP.NE.U32.AND P3, PT, R72, RZ, PT ;  /* 0x000000ff4800720c */ /* 0x000fe20003f65070 */
[----:B------:R-:W1:Y:S03]  /*6a00*/  LDCU.64 UR4, c[0x0][0x358] ;  /* 0x00006b00ff0477ac */ /* 0x000e660008000a00 */
[----:B------:R-:W-:Y:S11]  /*6a10*/  ISETP.NE.AND.EX P3, PT, R73, RZ, PT, P3 ;  /* 0x000000ff4900720c */ /* 0x000ff60003f65330 */
[----:B------:R-:W-:Y:S02]  /*6a20*/  @!UPT UIADD3 URZ, UPT, UPT, URZ, URZ, URZ ;  /* 0x000000fffffff290 */ /* 0x000fe4000fffe0ff */
[----:B------:R-:W2:Y:S01]  /*6a30*/  @P3 LDC.64 R4, c[0x0][0x9a8] ;  /* 0x00026a00ff043b82 */ /* 0x000ea20000000a00 */
[----:B------:R-:W-:Y:S04]  /*6a40*/  @P3 IMAD R0, R74, UR53, RZ ;  /* 0x000000354a003c24 */ /* 0x000fe8000f8e02ff */
[----:B--2---:R-:W-:Y:S05]  /*6a50*/  @P3 IMAD.WIDE R4, R0, 0x4, R4 ;  /* 0x0000000400043825 */ /* 0x004fea00078e0204 */
[----:B-1---5:R1:W5:Y:S02]  /*6a60*/  @P3 LDG.E R38, desc[UR4][R4.64] ;  /* 0x0000000404263981 */ /* 0x022364000c1e1900 */
[----:B-1----:R-:W2:Y:S02]  /*6a70*/  @!P3 LDC R38, c[0x0][0x9a0] ;  /* 0x00026800ff26bb82 */ /* 0x002ea40000000800 */
.L_x_104:
[----:B-----5:R-:W-:Y:S01]  /*6a80*/  FSETP.NEU.AND P3, PT, R41, RZ, PT ;  /* 0x000000ff2900720b */ /* 0x020fe20003f6d000 */
[----:B------:R-:W1:Y:S01]  /*6a90*/  LDCU.128 UR12, c[0x0][0xb90] ;  /* 0x00017200ff0c77ac */ /* 0x000e620008000c00 */
[----:B------:R-:W-:Y:S01]  /*6aa0*/  SEL R3, RZ, 0xffffffff, P2 ;  /* 0xffffffffff037807 */ /* 0x000fe20001000000 */
[----:B------:R-:W-:Y:S01]  /*6ab0*/  BSSY B1, `(.L_x_105) ;  /* 0x0000057000017945 */ /* 0x000fe20003800000 */
[----:B------:R-:W-:Y:S01]  /*6ac0*/  @P1 LOP3.LUT P2, RZ, R83, 0xff, RZ, 0xc0, !PT ;  /* 0x000000ff53ff1812 */ /* 0x000fe2000784c0ff */
[----:B------:R-:W-:Y:S01]  /*6ad0*/  IMAD.MOV.U32 R57, RZ, RZ, 0x1 ;  /* 0x00000001ff397424 */ /* 0x000fe200078e00ff */
[----:B------:R-:W-:Y:S01]  /*6ae0*/  @P1 SEL R0, RZ, 0xffffffff, P3 ;  /* 0xffffffffff001807 */ /* 0x000fe20001800000 */
[----:B------:R-:W-:Y:S01]  /*6af0*/  IMAD.IADD R39, R37, 0x1, R2 ;  /* 0x0000000125277824 */ /* 0x000fe200078e0202 */
[----:B------:R-:W-:Y:S01]  /*6b00*/  LOP3.LUT R79, R79, 0x1, RZ, 0x3c, !PT ;  /* 0x000000014f4f7812 */ /* 0x000fe200078e3cff */
[----:B------:R-:W3:Y:S01]  /*6b10*/  LDCU UR11, c[0x0][0xba0] ;  /* 0x00017400ff0b77ac */ /* 0x000ee20008000800 */
[----:B------:R-:W-:Y:S01]  /*6b20*/  @P0 SEL R0, R3, R0, !P2 ;  /* 0x0000000003000207 */ /* 0x000fe20005000000 */
[----:B------:R-:W-:Y:S01]  /*6b30*/  IMAD R104, R81, -0x10, R95 ;  /* 0xfffffff051687824 */ /* 0x000fe200078e025f */
[----:B------:R-:W-:Y:S01]  /*6b40*/  LEA R103, R36, UR50, 0x3 ;  /* 0x0000003224677c11 */ /* 0x000fe2000f8e18ff */
[----:B------:R-:W-:Y:S01]  /*6b50*/  USHF.L.U32 UR8, UR52, 0x7, URZ ;  /* 0x0000000734087899 */ /* 0x000fe200080006ff */
[----:B------:R-:W-:Y:S01]  /*6b60*/  @P1 LOP3.LUT R0, R0, 0x1, RZ, 0xc0, !PT ;  /* 0x0000000100001812 */ /* 0x000fe200078ec0ff */
[----:B------:R-:W-:Y:S01]  /*6b70*/  IMAD.MOV.U32 R56, RZ, RZ, RZ ;  /* 0x000000ffff387224 */ /* 0x000fe200078e00ff */
[----:B------:R-:W-:Y:S02]  /*6b80*/  R2UR UR4, R89 ;  /* 0x00000000590472ca */ /* 0x000fe400000e0000 */
[----:B------:R-:W-:Y:S02]  /*6b90*/  CS2R R70, SRZ ;  /* 0x0000000000467805 */ /* 0x000fe4000001ff00 */
[----:B------:R-:W-:Y:S01]  /*6ba0*/  ISETP.NE.U32.OR P5, PT, R0, 0x1, !P1 ;  /* 0x000000010000780c */ /* 0x000fe20004fa5470 */
[----:B------:R-:W-:Y:S01]  /*6bb0*/  IMAD.U32 R100, RZ, RZ, UR8 ;  /* 0x00000008ff647e24 */ /* 0x000fe2000f8e00ff */
[----:B------:R-:W-:Y:S02]  /*6bc0*/  R2UR UR6, R88 ;  /* 0x00000000580672ca */ /* 0x000fe400000e0000 */
[----:B------:R-:W-:Y:S02]  /*6bd0*/  CS2R R68, SRZ ;  /* 0x0000000000447805 */ /* 0x000fe4000001ff00 */
[----:B------:R-:W-:Y:S02]  /*6be0*/  R2UR UR10, R90 ;  /* 0x000000005a0a72ca */ /* 0x000fe400000e0000 */
[----:B------:R-:W-:Y:S02]  /*6bf0*/  CS2R R62, SRZ ;  /* 0x00000000003e7805 */ /* 0x000fe4000001ff00 */
[----:B------:R-:W-:Y:S02]  /*6c00*/  R2UR UR9, R87 ;  /* 0x00000000570972ca */ /* 0x000fe400000e0000 */
[----:B------:R-:W-:Y:S02]  /*6c10*/  CS2R R60, SRZ ;  /* 0x00000000003c7805 */ /* 0x000fe4000001ff00 */
[----:B------:R-:W-:Y:S02]  /*6c20*/  PLOP3.LUT P2, PT, PT, PT, UP1, 0x80, 0x8 ;  /* 0x000000000008781c */ /* 0x000fe40003f4f018 */
[----:B------:R-:W-:Y:S02]  /*6c30*/  CS2R R54, SRZ ;  /* 0x0000000000367805 */ /* 0x000fe4000001ff00 */
[----:B------:R-:W-:Y:S01]  /*6c40*/  LOP3.LUT P4, R101, R83, 0xff, RZ, 0xc0, !PT ;  /* 0x000000ff53657812 */ /* 0x000fe2000788c0ff */
[----:B------:R-:W-:Y:S01]  /*6c50*/  UIMAD.WIDE.U32 UR4, UR8, UR4, URZ ;  /* 0x00000004080472a5 */ /* 0x000fe2000f8e00ff */
[----:B------:R-:W-:Y:S02]  /*6c60*/  SEL R4, RZ, 0xffffffff, P3 ;  /* 0xffffffffff047807 */ /* 0x000fe40001800000 */
[----:B------:R-:W-:Y:S02]  /*6c70*/  CS2R R52, SRZ ;  /* 0x0000000000347805 */ /* 0x000fe4000001ff00 */
[----:B------:R-:W-:Y:S01]  /*6c80*/  @P5 SHF.L.U32 R0, R79, 0x1f, RZ ;  /* 0x0000001f4f005819 */ /* 0x000fe200000006ff */
[----:B------:R-:W-:Y:S01]  /*6c90*/  USHF.R.U32.HI UR5, URZ, UR6, UR5 ;  /* 0x00000006ff057299 */ /* 0x000fe20008011605 */
[----:B------:R-:W-:Y:S01]  /*6ca0*/  P2R R102, PR, RZ, 0x20 ;  /* 0x00000020ff667803 */ /* 0x000fe20000000000 */
[----:B------:R-:W-:Y:S01]  /*6cb0*/  UISETP.NE.AND UP0, UPT, UR10, 0x1, UPT ;  /* 0x000000010a00788c */ /* 0x000fe2000bf05270 */
[----:B------:R4:W2:Y:S01]  /*6cc0*/  @P5 SYNCS.PHASECHK.TRANS64.TRYWAIT P1, [UR50+0x80], R0 ;  /* 0x00008000ff0055a7 */ /* 0x0008a20008021132 */
[----:B------:R-:W-:Y:S02]  /*6cd0*/  CS2R R50, SRZ ;  /* 0x0000000000327805 */ /* 0x000fe4000001ff00 */
[----:B------:R-:W-:Y:S01]  /*6ce0*/  CS2R R48, SRZ ;  /* 0x0000000000307805 */ /* 0x000fe2000001ff00 */
[----:B------:R-:W-:Y:S01]  /*6cf0*/  USEL UR5, UR8, UR5, !UP0 ;  /* 0x0000000508057287 */ /* 0x000fe2000c000000 */
[----:B------:R-:W-:Y:S01]  /*6d00*/  @P2 SEL R4, R3, R4, !P4 ;  /* 0x0000000403042207 */ /* 0x000fe20006000000 */
[----:B------:R-:W-:Y:S03]  /*6d10*/  UISETP.NE.AND UP0, UPT, UR9, 0x1, UPT ;  /* 0x000000010900788c */ /* 0x000fe6000bf05270 */
[----:B------:R-:W-:Y:S01]  /*6d20*/  LOP3.LUT R4, R4, 0x1, RZ, 0xc0, !PT ;  /* 0x0000000104047812 */ /* 0x000fe200078ec0ff */
[----:B------:R-:W-:Y:S02]  /*6d30*/  IMAD R6, RZ, RZ, -UR5 ;  /* 0x80000005ff067e24 */ /* 0x000fe4000f8e02ff */
[----:B------:R-:W-:Y:S02]  /*6d40*/  IMAD.U32 R99, RZ, RZ, UR5 ;  /* 0x00000005ff637e24 */ /* 0x000fe4000f8e00ff */
[----:B------:R-:W-:Y:S01]  /*6d50*/  IMAD R100, R6, UR10, R100 ;  /* 0x0000000a06647c24 */ /* 0x000fe2000f8e0264 */
[----:B----4-:R-:W-:Y:S04]  /*6d60*/  SHF.L.U32 R0, R78, 0x1f, RZ ;  /* 0x0000001f4e007819 */ /* 0x010fe800000006ff */
[----:B------:R4:W4:Y:S01]  /*6d70*/  SYNCS.PHASECHK.TRANS64.TRYWAIT P0, [R103+URZ+0xe0], R0 ;  /* 0x0000e000670075a7 */ /* 0x00092200080011ff */
[----:B-1----:R-:W-:Y:S07]  /*6d80*/  UIMAD.WIDE.U32 UR6, UR5, UR12, URZ ;  /* 0x0000000c050672a5 */ /* 0x002fee000f8e00ff */
[----:B------:R-:W-:Y:S02]  /*6d90*/  UMOV UR4, UR7 ;  /* 0x0000000700047c82 */ /* 0x000fe40008000000 */
[----:B------:R-:W-:Y:S04]  /*6da0*/  USHF.R.U32.HI UR4, URZ, UR13, UR4 ;  /* 0x0000000dff047299 */ /* 0x000fe80008011604 */
[----:B------:R-:W-:Y:S02]  /*6db0*/  USEL UR4, UR5, UR4, !UP0 ;  /* 0x0000000405047287 */ /* 0x000fe4000c000000 */
[----:B------:R-:W-:Y:S02]  /*6dc0*/  UISETP.NE.AND UP0, UPT, UR14, 0x1, UPT ;  /* 0x000000010e00788c */ /* 0x000fe4000bf05270 */
[----:B------:R-:W-:Y:S02]  /*6dd0*/  UIMAD.WIDE.U32 UR6, UR4, UR15, URZ ;  /* 0x0000000f040672a5 */ /* 0x000fe4000f8e00ff */
[----:B------:R-:W-:Y:S02]  /*6de0*/  IMAD.U32 R98, RZ, RZ, UR4 ;  /* 0x00000004ff627e24 */ /* 0x000fe4000f8e00ff */
[----:B------:R-:W-:Y:S01]  /*6df0*/  PLOP3.LUT P2, PT, PT, PT, UP0, 0x80, 0x8 ;  /* 0x000000000008781c */ /* 0x000fe20003f4f008 */
[----:B------:R-:W-:Y:S02]  /*6e00*/  IMAD R5, RZ, RZ, -UR4 ;  /* 0x80000004ff057e24 */ /* 0x000fe4000f8e02ff */
[----:B------:R-:W-:Y:S01]  /*6e10*/  UMOV UR6, UR7 ;  /* 0x0000000700067c82 */ /* 0x000fe20008000000 */
[----:B------:R-:W-:Y:S01]  /*6e20*/  IMAD.U32 R97, RZ, RZ, UR4 ;  /* 0x00000004ff617e24 */ /* 0x000fe2000f8e00ff */
[----:B---3--:R-:W-:Y:S01]  /*6e30*/  USHF.R.U32.HI UR6, URZ, UR11, UR6 ;  /* 0x0000000bff067299 */ /* 0x008fe20008011606 */
[----:B------:R-:W-:Y:S05]  /*6e40*/  IMAD R99, R5, UR9, R99 ;  /* 0x0000000905637c24 */ /* 0x000fea000f8e0263 */
[----:B------:R-:W-:Y:S02]  /*6e50*/  SEL R98, R98, UR6, !P2 ;  /* 0x0000000662627c07 */ /* 0x000fe4000d000000 */
[----:B------:R-:W-:Y:S03]  /*6e60*/  ISETP.NE.U32.AND P2, PT, R4, 0x1, PT ;  /* 0x000000010400780c */ /* 0x000fe60003f45070 */
[----:B------:R-:W-:Y:S01]  /*6e70*/  IMAD.MOV R3, RZ, RZ, -R98 ;  /* 0x000000ffff037224 */ /* 0x000fe200078e0a62 */
[----:B------:R-:W-:Y:S03]  /*6e80*/  P2R R58, PR, RZ, 0x4 ;  /* 0x00000004ff3a7803 */ /* 0x000fe60000000000 */
[----:B------:R-:W-:Y:S01]  /*6e90*/  IMAD R97, R3, UR14, R97 ;  /* 0x0000000e03617c24 */ /* 0x000fe2000f8e0261 */
[----:B--2---:R-:W-:Y:S01]  /*6ea0*/  @P5 SEL R57, RZ, 0x1, !P1 ;  /* 0x00000001ff395807 */ /* 0x004fe20004800000 */
[----:B------:R-:W-:Y:S06]  /*6eb0*/  @!P5 BRA `(.L_x_106) ;  /* 0x000000000058d947 */ /* 0x000fec0003800000 */
[----:B------:R-:W-:Y:S01]  /*6ec0*/  IMAD.MOV.U32 R71, RZ, RZ, RZ ;  /* 0x000000ffff477224 */ /* 0x000fe200078e00ff */
[----:B------:R-:W-:Y:S01]  /*6ed0*/  ISETP.NE.AND P1, PT, R57, RZ, PT ;  /* 0x000000ff3900720c */ /* 0x000fe20003f25270 */
[----:B------:R-:W-:Y:S01]  /*6ee0*/  BSSY B0, `(.L_x_107) ;  /* 0x000000c000007945 */ /* 0x000fe20003800000 */
[----:B------:R-:W-:Y:S02]  /*6ef0*/  CS2R R50, SRZ ;  /* 0x0000000000327805 */ /* 0x000fe4000001ff00 */
[----:B------:R-:W-:Y:S02]  /*6f00*/  CS2R R48, SRZ ;  /* 0x0000000000307805 */ /* 0x000fe4000001ff00 */
[----:B------:R-:W-:Y:S02]  /*6f10*/  CS2R R54, SRZ ;  /* 0x0000000000367805 */ /* 0x000fe4000001ff00 */
[----:B------:R-:W-:Y:S02]  /*6f20*/  CS2R R52, SRZ ;  /* 0x0000000000347805 */ /* 0x000fe4000001ff00 */
[----:B------:R-:W-:Y:S02]  /*6f30*/  CS2R R62, SRZ ;  /* 0x00000000003e7805 */ /* 0x000fe4000001ff00 */
[----:B------:R-:W-:Y:S02]  /*6f40*/  CS2R R60, SRZ ;  /* 0x00000000003c7805 */ /* 0x000fe4000001ff00 */
[----:B------:R-:W-:Y:S01]  /*6f50*/  CS2R R68, SRZ ;  /* 0x0000000000447805 */ /* 0x000fe2000001ff00 */
[----:B------:R-:W-:Y:S06]  /*6f60*/  @P1 BRA `(.L_x_108) ;  /* 0x00000000000c1947 */ /* 0x000fec0003800000 */
[----:B------:R-:W-:Y:S04]  /*6f70*/  SHF.L.U32 R3, R79, 0x1f, RZ ;  /* 0x0000001f4f037819 */ /* 0x000fe800000006ff */
[----:B------:R-:W1:Y:S02]  /*6f80*/  SYNCS.PHASECHK.TRANS64.TRYWAIT P1, [UR50+0x80], R3 ;  /* 0x00008003ff0075a7 */ /* 0x000e640008021132 */
[----:B-1----:R-:W-:Y:S05]  /*6f90*/  @!P1 BRA `(.L_x_109) ;  /* 0x0000003c00e49947 */ /* 0x002fea0003800000 */
.L_x_108:
[----:B------:R-:W-:Y:S05]  /*6fa0*/  BSYNC B0 ;  /* 0x0000000000007941 */ /* 0x000fea0003800000 */
.L_x_107:
[----:B------:R-:W-:Y:S01]  /*6fb0*/  ISETP.NE.AND P1, PT, R58, RZ, PT ;  /* 0x000000ff3a00720c */ /* 0x000fe20003f25270 */
[----:B------:R-:W-:Y:S11]  /*6fc0*/  HFMA2 R56, -RZ, RZ, 0, 5.9604644775390625e-08 ;  /* 0x00000001ff387431 */ /* 0x000ff600000001ff */
[----:B------:R-:W-:Y:S01]  /*6fd0*/  @!UPT UIADD3 URZ, UPT, UPT, URZ, URZ, URZ ;  /* 0x000000fffffff290 */ /* 0x000fe2000fffe0ff */
[----:B------:R2:W3:Y:S04]  /*6fe0*/  @P1 LDS.128 R48, [R80] ;  /* 0x0000000050301984 */ /* 0x0004e80000000c00 */
[----:B------:R2:W1:Y:S04]  /*6ff0*/  @P1 LDS.128 R52, [R95+0x10] ;  /* 0x000010005f341984 */ /* 0x0004680000000c00 */
[----:B------:R2:W1:Y:S04]  /*7000*/  @P1 LDS.128 R60, [R94+0x20] ;  /* 0x000020005e3c1984 */ /* 0x0004680000000c00 */
[----:B------:R2:W1:Y:S02]  /*7010*/  @P1 LDS.128 R68, [R104+0x30] ;  /* 0x0000300068441984 */ /* 0x0004640000000c00 */
.L_x_106:
[----:B------:R-:W-:Y:S05]  /*7020*/  BSYNC B1 ;  /* 0x0000000000017941 */ /* 0x000fea0003800000 */
.L_x_105:
[----:B-1----:R-:W-:Y:S04]  /*7030*/  SHF.R.U32.HI R2, RZ, 0x15, R39 ;  /* 0x00000015ff027819 */ /* 0x002fe80000011627 */
[----:B------:R-:W-:Y:S01]  /*7040*/  LOP3.LUT P1, RZ, R2, 0x3, R84, 0x48, !PT ;  /* 0x0000000302ff7812 */ /* 0x000fe20007824854 */
[----:B------:R-:W-:Y:S01]  /*7050*/  @!UPT UIADD3 URZ, UPT, UPT, URZ, URZ, URZ ;  /* 0x000000fffffff290 */ /* 0x000fe2000fffe0ff */
[----:B----4-:R-:W-:Y:S11]  /*7060*/  @P0 BRA `(.L_x_110) ;  /* 0x0000000000080947 */ /* 0x010ff60003800000 */
[----:B------:R-:W1:Y:S02]  /*7070*/  SYNCS.PHASECHK.TRANS64.TRYWAIT P0, [R103+URZ+0xe0], R0 ;  /* 0x0000e000670075a7 */ /* 0x000e6400080011ff */
[----:B-1----:R-:W-:Y:S05]  /*7080*/  @!P0 BRA `(.L_x_111) ;  /* 0x0000003c00c08947 */ /* 0x002fea0003800000 */
.L_x_110:
[----:B------:R-:W-:Y:S05]  /*7090*/  @!P1 BRA `(.L_x_112) ;  /* 0x0000000000409947 */ /* 0x000fea0003800000 */
[----:B------:R-:W4:Y:S01]  /*70a0*/  LDCU.64 UR8, c[0x4][0x70] ;  /* 0x01000e00ff0877ac */ /* 0x000f220008000a00 */
[----:B------:R-:W-:Y:S01]  /*70b0*/  MOV R3, 0x0 ;  /* 0x0000000000037802 */ /* 0x000fe20000000f00 */
[----:B------:R-:W-:Y:S02]  /*70c0*/  HFMA2 R12, -RZ, RZ, 0, 5.9604644775390625e-08 ;  /* 0x00000001ff0c7431 */ /* 0x000fe400000001ff */
[----:B------:R-:W-:Y:S02]  /*70d0*/  IMAD.MOV.U32 R8, RZ, RZ, 0x192 ;  /* 0x00000192ff087424 */ /* 0x000fe400078e00ff */
[----:B------:R-:W-:Y:S01]  /*70e0*/  IMAD.MOV.U32 R13, RZ, RZ, RZ ;  /* 0x000000ffff0d7224 */ /* 0x000fe200078e00ff */
[----:B------:R-:W5:Y:S01]  /*70f0*/  LDCU.64 UR6, c[0x4][0x78] ;  /* 0x01000f00ff0677ac */ /* 0x000f620008000a00 */
[----:B------:R-:W1:Y:S01]  /*7100*/  LDC.64 R2, c[0x4][R3] ;  /* 0x0100000003027b82 */ /* 0x000e620000000a00 */
[----:B------:R-:W2:Y:S01]  /*7110*/  LDCU.64 UR4, c[0x4][0x10] ;  /* 0x01000200ff0477ac */ /* 0x000ea20008000a00 */
[----:B----4-:R-:W-:Y:S01]  /*7120*/  MOV R5, UR9 ;  /* 0x0000000900057c02 */ /* 0x010fe20008000f00 */
[----:B------:R-:W-:Y:S01]  /*7130*/  IMAD.U32 R4, RZ, RZ, UR8 ;  /* 0x00000008ff047e24 */ /* 0x000fe2000f8e00ff */
[----:B-----5:R-:W-:Y:S01]  /*7140*/  MOV R7, UR7 ;  /* 0x0000000700077c02 */ /* 0x020fe20008000f00 */
[----:B------:R-:W-:Y:S01]  /*7150*/  IMAD.U32 R6, RZ, RZ, UR6 ;  /* 0x00000006ff067e24 */ /* 0x000fe2000f8e00ff */
[----:B--2---:R-:W-:Y:S01]  /*7160*/  MOV R11, UR5 ;  /* 0x00000005000b7c02 */ /* 0x004fe20008000f00 */
[----:B------:R-:W-:Y:S02]  /*7170*/  IMAD.U32 R10, RZ, RZ, UR4 ;  /* 0x00000004ff0a7e24 */ /* 0x000fe4000f8e00ff */
[----:B------:R-:W-:Y:S07]  /*7180*/  LEPC R20, `(.L_x_112) ;  /* 0x000000001014794e */ /* 0x000fee0000000000 */
[----:B-1-3--:R-:W-:Y:S05]  /*7190*/  CALL.ABS.NOINC R2 ;  /* 0x0000000002007343 */ /* 0x00afea0003c00000 */
.L_x_112:
[----:B---3--:R-:W-:Y:S01]  /*71a0*/  SHF.L.U32 R3, R48, 0x10, RZ ;  /* 0x0000001030037819 */ /* 0x008fe200000006ff */
[----:B------:R-:W-:Y:S05]  /*71b0*/  WARPSYNC.ALL ;  /* 0x0000000000007948 */ /* 0x000fea0003800000 */
[----:B------:R-:W-:Y:S01]  /*71c0*/  R2UR UR4, R39 ;  /* 0x00000000270472ca */ /* 0x000fe200000e0000 */
[----:B------:R-:W-:Y:S01]  /*71d0*/  BSSY.RECONVERGENT B0, `(.L_x_113) ;  /* 0x000008b000007945 */ /* 0x000fe20003800200 */
[C---:B------:R-:W-:Y:S02]  /*71e0*/  SHF.L.U32 R40, R49.reuse, 0x10, RZ ;  /* 0x0000001031287819 */ /* 0x040fe400000006ff */
[----:B------:R-:W-:Y:S02]  /*71f0*/  LOP3.LUT R42, R49, 0xffff0000, RZ, 0xc0, !PT ;  /* 0xffff0000312a7812 */ /* 0x000fe400078ec0ff */
[----:B------:R-:W-:Y:S07]  /*7200*/  ISETP.NE.AND P0, PT, R82, RZ, PT ;  /* 0x000000ff5200720c */ /* 0x000fee0003f05270 */
[----:B------:R-:W1:Y:S02]  /*7210*/  LDTM.x32 R4, tmem[UR4] ;  /* 0x00000004000479ee */ /* 0x000e6400082c0000 */
[----:B-1----:R-:W-:Y:S01]  /*7220*/  FMUL R0, R38, R4 ;  /* 0x0000000426007220 */ /* 0x002fe20000400000 */
[----:B------:R-:W-:Y:S01]  /*7230*/  LOP3.LUT R4, R48, 0xffff0000, RZ, 0xc0, !PT ;  /* 0xffff000030047812 */ /* 0x000fe200078ec0ff */
[C---:B------:R-:W-:Y:S01]  /*7240*/  FMUL R2, R38.reuse, R5 ;  /* 0x0000000526027220 */ /* 0x040fe20000400000 */
[C---:B------:R-:W-:Y:S01]  /*7250*/  FMUL R7, R38.reuse, R7 ;  /* 0x0000000726077220 */ /* 0x040fe20000400000 */
[C---:B------:R-:W-:Y:S01]  /*7260*/  FFMA R0, R41.reuse, R3, R0 ;  /* 0x0000000329007223 */ /* 0x040fe20000000000 */
[C---:B------:R-:W-:Y:S01]  /*7270*/  FMUL R3, R38.reuse, R6 ;  /* 0x0000000626037220 */ /* 0x040fe20000400000 */
[----:B------:R-:W-:Y:S01]  /*7280*/  FFMA R2, R41, R4, R2 ;  /* 0x0000000429027223 */ /* 0x000fe20000000002 */
[C---:B------:R-:W-:Y:S01]  /*7290*/  FMUL R4, R38.reuse, R8 ;  /* 0x0000000826047220 */ /* 0x040fe20000400000 */
[C---:B------:R-:W-:Y:S01]  /*72a0*/  FMUL R8, R38.reuse, R12 ;  /* 0x0000000c26087220 */ /* 0x040fe20000400000 */
[C---:B------:R-:W-:Y:S01]  /*72b0*/  FMUL R12, R38.reuse, R16 ;  /* 0x00000010260c7220 */ /* 0x040fe20000400000 */
[----:B------:R-:W-:Y:S01]  /*72c0*/  FMUL R16, R38, R20 ;  /* 0x0000001426107220 */ /* 0x000fe20000400000 */
[----:B------:R-:W-:Y:S01]  /*72d0*/  F2FP.BF16.F32.PACK_AB R44, R2, R0 ;  /* 0x00000000022c723e */ /* 0x000fe200000010ff */
[----:B------:R-:W-:Y:S01]  /*72e0*/  FMUL R20, R38, R24 ;  /* 0x0000001826147220 */ /* 0x000fe20000400000 */
[----:B------:R-:W-:Y:S01]  /*72f0*/  LOP3.LUT R0, R50, 0xffff0000, RZ, 0xc0, !PT ;  /* 0xffff000032007812 */ /* 0x000fe200078ec0ff */
[C---:B------:R-:W-:Y:S01]  /*7300*/  FMUL R24, R38.reuse, R28 ;  /* 0x0000001c26187220 */ /* 0x040fe20000400000 */
[----:B------:R-:W-:Y:S01]  /*7310*/  SHF.L.U32 R2, R51, 0x10, RZ ;  /* 0x0000001033027819 */ /* 0x000fe200000006ff */
[----:B------:R-:W-:Y:S01]  /*7320*/  FMUL R28, R38, R32 ;  /* 0x00000020261c7220 */ /* 0x000fe20000400000 */
[----:B------:R-:W-:Y:S01]  /*7330*/  SHF.L.U32 R32, R50, 0x10, RZ ;  /* 0x0000001032207819 */ /* 0x000fe200000006ff */
[C---:B------:R-:W-:Y:S01]  /*7340*/  FMUL R5, R38.reuse, R9 ;  /* 0x0000000926057220 */ /* 0x040fe20000400000 */
[C---:B------:R-:W-:Y:S01]  /*7350*/  FFMA R3, R41.reuse, R40, R3 ;  /* 0x0000002829037223 */ /* 0x040fe20000000003 */
[C---:B------:R-:W-:Y:S01]  /*7360*/  FFMA R7, R41.reuse, R42, R7 ;  /* 0x0000002a29077223 */ /* 0x040fe20000000007 */
[----:B------:R-:W-:Y:S01]  /*7370*/  FMUL R6, R38, R10 ;  /* 0x0000000a26067220 */ /* 0x000fe20000400000 */
[----:B------:R-:W-:Y:S01]  /*7380*/  FFMA R4, R41, R32, R4 ;  /* 0x0000002029047223 */ /* 0x000fe20000000004 */
[----:B------:R-:W-:Y:S01]  /*7390*/  LOP3.LUT R32, R51, 0xffff0000, RZ, 0xc0, !PT ;  /* 0xffff000033207812 */ /* 0x000fe200078ec0ff */
[----:B------:R-:W-:Y:S01]  /*73a0*/  FFMA R5, R41, R0, R5 ;  /* 0x0000000029057223 */ /* 0x000fe20000000005 */
[----:B------:R-:W-:Y:S01]  /*73b0*/  SHF.L.U32 R0, R52, 0x10, RZ ;  /* 0x0000001034007819 */ /* 0x000fe200000006ff */
[----:B------:R-:W-:Y:S01]  /*73c0*/  FMUL R11, R38, R11 ;  /* 0x0000000b260b7220 */ /* 0x000fe20000400000 */
[----:B------:R-:W-:Y:S01]  /*73d0*/  F2FP.BF16.F32.PACK_AB R45, R7, R3 ;  /* 0x00000003072d723e */ /* 0x000fe200000010ff */
[C---:B------:R-:W-:Y:S01]  /*73e0*/  FFMA R6, R41.reuse, R2, R6 ;  /* 0x0000000229067223 */ /* 0x040fe20000000006 */
[----:B------:R-:W-:Y:S01]  /*73f0*/  LOP3.LUT R2, R52, 0xffff0000, RZ, 0xc0, !PT ;  /* 0xffff000034027812 */ /* 0x000fe200078ec0ff */
[----:B------:R-:W-:Y:S01]  /*7400*/  FFMA R11, R41, R32, R11 ;  /* 0x00000020290b7223 */ /* 0x000fe2000000000b */
[----:B------:R-:W-:Y:S01]  /*7410*/  SHF.L.U32 R3, R53, 0x10, RZ ;  /* 0x0000001035037819 */ /* 0x000fe200000006ff */
[----:B------:R-:W-:Y:S01]  /*7420*/  FFMA R8, R41, R0, R8 ;  /* 0x0000000029087223 */ /* 0x000fe20000000008 */
[----:B------:R-:W-:Y:S01]  /*7430*/  LOP3.LUT R0, R53, 0xffff0000, RZ, 0xc0, !PT ;  /* 0xffff000035007812 */ /* 0x000fe200078ec0ff */
[C---:B------:R-:W-:Y:S01]  /*7440*/  FMUL R9, R38.reuse, R13 ;  /* 0x0000000d26097220 */ /* 0x040fe20000400000 */
[----:B------:R-:W-:Y:S01]  /*7450*/  F2FP.BF16.F32.PACK_AB R46, R5, R4 ;  /* 0x00000004052e723e */ /* 0x000fe200000010ff */
[C---:B------:R-:W-:Y:S01]  /*7460*/  FMUL R10, R38.reuse, R14 ;  /* 0x0000000e260a7220 */ /* 0x040fe20000400000 */
[----:B------:R-:W-:Y:S01]  /*7470*/  F2FP.BF16.F32.PACK_AB R47, R11, R6 ;  /* 0x000000060b2f723e */ /* 0x000fe200000010ff */
[----:B------:R-:W-:Y:S01]  /*7480*/  FMUL R15, R38, R15 ;  /* 0x0000000f260f7220 */ /* 0x000fe20000400000 */
[----:B------:R-:W-:Y:S01]  /*7490*/  SHF.L.U32 R4, R69, 0x10, RZ ;  /* 0x0000001045047819 */ /* 0x000fe200000006ff */
[C---:B------:R-:W-:Y:S01]  /*74a0*/  FFMA R9, R41.reuse, R2, R9 ;  /* 0x0000000229097223 */ /* 0x040fe20000000009 */
[C---:B------:R-:W-:Y:S01]  /*74b0*/  SHF.L.U32 R2, R54.reuse, 0x10, RZ ;  /* 0x0000001036027819 */ /* 0x040fe200000006ff */
[C---:B------:R-:W-:Y:S01]  /*74c0*/  FFMA R10, R41.reuse, R3, R10 ;  /* 0x00000003290a7223 */ /* 0x040fe2000000000a */
[----:B------:R-:W-:Y:S01]  /*74d0*/  LOP3.LUT R3, R54, 0xffff0000, RZ, 0xc0, !PT ;  /* 0xffff000036037812 */ /* 0x000fe200078ec0ff */
[----:B------:R-:W-:Y:S01]  /*74e0*/  FFMA R15, R41, R0, R15 ;  /* 0x00000000290f7223 */ /* 0x000fe2000000000f */
[----:B------:R-:W-:Y:S01]  /*74f0*/  SHF.L.U32 R0, R55, 0x10, RZ ;  /* 0x0000001037007819 */ /* 0x000fe200000006ff */
[C---:B------:R-:W-:Y:S01]  /*7500*/  FMUL R13, R38.reuse, R17 ;  /* 0x00000011260d7220 */ /* 0x040fe20000400000 */
[----:B------:R-:W-:Y:S01]  /*7510*/  F2FP.BF16.F32.PACK_AB R8, R9, R8 ;  /* 0x000000080908723e */ /* 0x000fe200000010ff */
[----:B------:R-:W-:Y:S01]  /*7520*/  FMUL R14, R38, R18 ;  /* 0x00000012260e7220 */ /* 0x000fe20000400000 */
[----:B------:R-:W-:Y:S01]  /*7530*/  F2FP.BF16.F32.PACK_AB R9, R15, R10 ;  /* 0x0000000a0f09723e */ /* 0x000fe200000010ff */
[----:B------:R-:W-:Y:S01]  /*7540*/  FFMA R12, R41, R2, R12 ;  /* 0x00000002290c7223 */ /* 0x000fe2000000000c */
[----:B------:R-:W-:Y:S01]  /*7550*/  LOP3.LUT R2, R55, 0xffff0000, RZ, 0xc0, !PT ;  /* 0xffff000037027812 */ /* 0x000fe200078ec0ff */
[----:B------:R-:W-:Y:S01]  /*7560*/  FFMA R13, R41, R3, R13 ;  /* 0x00000003290d7223 */ /* 0x000fe2000000000d */
[----:B------:R-:W-:Y:S01]  /*7570*/  SHF.L.U32 R3, R61, 0x10, RZ ;  /* 0x000000103d037819 */ /* 0x000fe200000006ff */
[----:B------:R-:W-:Y:S01]  /*7580*/  FFMA R14, R41, R0, R14 ;  /* 0x00000000290e7223 */ /* 0x000fe2000000000e */
[----:B------:R-:W-:Y:S01]  /*7590*/  SHF.L.U32 R0, R60, 0x10, RZ ;  /* 0x000000103c007819 */ /* 0x000fe200000006ff */
[----:B------:R-:W-:Y:S01]  /*75a0*/  FMUL R19, R38, R19 ;  /* 0x0000001326137220 */ /* 0x000fe20000400000 */
[----:B------:R-:W-:Y:S01]  /*75b0*/  F2FP.BF16.F32.PACK_AB R10, R13, R12 ;  /* 0x0000000c0d0a723e */ /* 0x000fe200000010ff */
[----:B------:R1:W-:Y:S01]  /*75c0*/  STS.128 [R80], R44 ;  /* 0x0000002c50007388 */ /* 0x0003e20000000c00 */
[----:B------:R-:W-:Y:S01]  /*75d0*/  LOP3.LUT R5, R71, 0xffff0000, RZ, 0xc0, !PT ;  /* 0xffff000047057812 */ /* 0x000fe200078ec0ff */
[C---:B------:R-:W-:Y:S01]  /*75e0*/  FFMA R19, R41.reuse, R2, R19 ;  /* 0x0000000229137223 */ /* 0x040fe20000000013 */
[----:B------:R-:W-:Y:S01]  /*75f0*/  LOP3.LUT R2, R60, 0xffff0000, RZ, 0xc0, !PT ;  /* 0xffff00003c027812 */ /* 0x000fe200078ec0ff */
[----:B------:R-:W-:Y:S01]  /*7600*/  FFMA R16, R41, R0, R16 ;  /* 0x0000000029107223 */ /* 0x000fe20000000010 */
[----:B------:R-:W-:Y:S01]  /*7610*/  LOP3.LUT R0, R61, 0xffff0000, RZ, 0xc0, !PT ;  /* 0xffff00003d007812 */ /* 0x000fe200078ec0ff */
[C---:B------:R-:W-:Y:S01]  /*7620*/  FMUL R17, R38.reuse, R21 ;  /* 0x0000001526117220 */ /* 0x040fe20000400000 */
[----:B------:R-:W-:Y:S01]  /*7630*/  F2FP.BF16.F32.PACK_AB R11, R19, R14 ;  /* 0x0000000e130b723e */ /* 0x000fe200000010ff */
[C---:B------:R-:W-:Y:S01]  /*7640*/  FMUL R18, R38.reuse, R22 ;  /* 0x0000001626127220 */ /* 0x040fe20000400000 */
[----:B------:R-:W-:Y:S01]  /*7650*/  FMUL R23, R38, R23 ;  /* 0x0000001726177220 */ /* 0x000fe20000400000 */
[C---:B------:R-:W-:Y:S01]  /*7660*/  FFMA R17, R41.reuse, R2, R17 ;  /* 0x0000000229117223 */ /* 0x040fe20000000011 */
[C---:B------:R-:W-:Y:S01]  /*7670*/  SHF.L.U32 R2, R62.reuse, 0x10, RZ ;  /* 0x000000103e027819 */ /* 0x040fe200000006ff */
[----:B------:R1:W-:Y:S01]  /*7680*/  STS.128 [R95+0x10], R8 ;  /* 0x000010085f007388 */ /* 0x0003e20000000c00 */
[----:B------:R-:W-:Y:S01]  /*7690*/  FFMA R18, R41, R3, R18 ;  /* 0x0000000329127223 */ /* 0x000fe20000000012 */
[----:B------:R-:W-:Y:S01]  /*76a0*/  SHF.L.U32 R3, R63, 0x10, RZ ;  /* 0x000000103f037819 */ /* 0x000fe200000006ff */
[----:B------:R-:W-:Y:S01]  /*76b0*/  FFMA R23, R41, R0, R23 ;  /* 0x0000000029177223 */ /* 0x000fe20000000017 */
[----:B------:R-:W-:Y:S01]  /*76c0*/  LOP3.LUT R0, R62, 0xffff0000, RZ, 0xc0, !PT ;  /* 0xffff00003e007812 */ /* 0x000fe200078ec0ff */
[C---:B------:R-:W-:Y:S01]  /*76d0*/  FMUL R21, R38.reuse, R25 ;  /* 0x0000001926157220 */ /* 0x040fe20000400000 */
[----:B------:R-:W-:Y:S01]  /*76e0*/  F2FP.BF16.F32.PACK_AB R16, R17, R16 ;  /* 0x000000101110723e */ /* 0x000fe200000010ff */
[C---:B------:R-:W-:Y:S01]  /*76f0*/  FMUL R22, R38.reuse, R26 ;  /* 0x0000001a26167220 */ /* 0x040fe20000400000 */
[C---:B------:R-:W-:Y:S01]  /*7700*/  FFMA R20, R41.reuse, R2, R20 ;  /* 0x0000000229147223 */ /* 0x040fe20000000014 */
[----:B------:R-:W-:Y:S01]  /*7710*/  FFMA R21, R41, R0, R21 ;  /* 0x0000000029157223 */ /* 0x000fe20000000015 */
[----:B------:R-:W-:Y:S01]  /*7720*/  LOP3.LUT R0, R63, 0xffff0000, RZ, 0xc0, !PT ;  /* 0xffff00003f007812 */ /* 0x000fe200078ec0ff */
[C---:B------:R-:W-:Y:S01]  /*7730*/  FFMA R22, R41.reuse, R3, R22 ;  /* 0x0000000329167223 */ /* 0x040fe20000000016 */
[----:B------:R-:W-:Y:S01]  /*7740*/  FMUL R27, R38, R27 ;  /* 0x0000001b261b7220 */ /* 0x000fe20000400000 */
[----:B------:R-:W-:Y:S01]  /*7750*/  SHF.L.U32 R2, R68, 0x10, RZ ;  /* 0x0000001044027819 */ /* 0x000fe200000006ff */
[----:B------:R-:W-:Y:S01]  /*7760*/  FMUL R25, R38, R29 ;  /* 0x0000001d26197220 */ /* 0x000fe20000400000 */
[----:B------:R-:W-:Y:S01]  /*7770*/  LOP3.LUT R3, R68, 0xffff0000, RZ, 0xc0, !PT ;  /* 0xffff000044037812 */ /* 0x000fe200078ec0ff */
[C---:B------:R-:W-:Y:S01]  /*7780*/  FMUL R26, R38.reuse, R30 ;  /* 0x0000001e261a7220 */ /* 0x040fe20000400000 */
[C---:B------:R-:W-:Y:S01]  /*7790*/  FFMA R27, R41.reuse, R0, R27 ;  /* 0x00000000291b7223 */ /* 0x040fe2000000001b */
[----:B------:R-:W-:Y:S01]  /*77a0*/  FFMA R24, R41, R2, R24 ;  /* 0x0000000229187223 */ /* 0x000fe20000000018 */
[----:B------:R-:W-:Y:S01]  /*77b0*/  LOP3.LUT R0, R69, 0xffff0000, RZ, 0xc0, !PT ;  /* 0xffff000045007812 */ /* 0x000fe200078ec0ff */
[C---:B------:R-:W-:Y:S01]  /*77c0*/  FFMA R25, R41.reuse, R3, R25 ;  /* 0x0000000329197223 */ /* 0x040fe20000000019 */
[----:B------:R-:W-:Y:S01]  /*77d0*/  FMUL R31, R38, R31 ;  /* 0x0000001f261f7220 */ /* 0x000fe20000400000 */
[C---:B------:R-:W-:Y:S01]  /*77e0*/  SHF.L.U32 R2, R70.reuse, 0x10, RZ ;  /* 0x0000001046027819 */ /* 0x040fe200000006ff */
[----:B------:R-:W-:Y:S01]  /*77f0*/  FFMA R26, R41, R4, R26 ;  /* 0x00000004291a7223 */ /* 0x000fe2000000001a */
[----:B------:R-:W-:Y:S01]  /*7800*/  LOP3.LUT R3, R70, 0xffff0000, RZ, 0xc0, !PT ;  /* 0xffff000046037812 */ /* 0x000fe200078ec0ff */
[C---:B------:R-:W-:Y:S01]  /*7810*/  FMUL R29, R38.reuse, R33 ;  /* 0x00000021261d7220 */ /* 0x040fe20000400000 */
[----:B------:R-:W-:Y:S01]  /*7820*/  SHF.L.U32 R4, R71, 0x10, RZ ;  /* 0x0000001047047819 */ /* 0x000fe200000006ff */
[C---:B------:R-:W-:Y:S01]  /*7830*/  FMUL R30, R38.reuse, R34 ;  /* 0x00000022261e7220 */ /* 0x040fe20000400000 */
[----:B------:R-:W-:Y:S01]  /*7840*/  F2FP.BF16.F32.PACK_AB R17, R23, R18 ;  /* 0x000000121711723e */ /* 0x000fe200000010ff */
[----:B------:R-:W-:Y:S01]  /*7850*/  FFMA R31, R41, R0, R31 ;  /* 0x00000000291f7223 */ /* 0x000fe2000000001f */
[----:B------:R-:W-:Y:S01]  /*7860*/  FMUL R35, R38, R35 ;  /* 0x0000002326237220 */ /* 0x000fe20000400000 */
[----:B------:R-:W-:Y:S01]  /*7870*/  F2FP.BF16.F32.PACK_AB R18, R21, R20 ;  /* 0x000000141512723e */ /* 0x000fe200000010ff */
[----:B------:R-:W-:Y:S01]  /*7880*/  FFMA R28, R41, R2, R28 ;  /* 0x00000002291c7223 */ /* 0x000fe2000000001c */
[----:B------:R-:W-:Y:S01]  /*7890*/  F2FP.BF16.F32.PACK_AB R19, R27, R22 ;  /* 0x000000161b13723e */ /* 0x000fe200000010ff */
[C---:B------:R-:W-:Y:S01]  /*78a0*/  FFMA R29, R41.reuse, R3, R29 ;  /* 0x00000003291d7223 */ /* 0x040fe2000000001d */
[C---:B------:R-:W-:Y:S01]  /*78b0*/  FFMA R30, R41.reuse, R4, R30 ;  /* 0x00000004291e7223 */ /* 0x040fe2000000001e */
[----:B------:R-:W-:Y:S01]  /*78c0*/  FFMA R35, R41, R5, R35 ;  /* 0x0000000529237223 */ /* 0x000fe20000000023 */
[----:B------:R-:W-:Y:S01]  /*78d0*/  F2FP.BF16.F32.PACK_AB R24, R25, R24 ;  /* 0x000000181918723e */ /* 0x000fe200000010ff */
[----:B------:R1:W-:Y:S01]  /*78e0*/  STS.128 [R94+0x20], R16 ;  /* 0x000020105e007388 */ /* 0x0003e20000000c00 */
[----:B------:R-:W-:Y:S02]  /*78f0*/  F2FP.BF16.F32.PACK_AB R25, R31, R26 ;  /* 0x0000001a1f19723e */ /* 0x000fe400000010ff */
[----:B------:R-:W-:Y:S02]  /*7900*/  F2FP.BF16.F32.PACK_AB R26, R29, R28 ;  /* 0x0000001c1d1a723e */ /* 0x000fe400000010ff */
[----:B------:R-:W-:Y:S05]  /*7910*/  F2FP.BF16.F32.PACK_AB R27, R35, R30 ;  /* 0x0000001e231b723e */ /* 0x000fea00000010ff */
[----:B------:R1:W-:Y:S01]  /*7920*/  STS.128 [R104+0x30], R24 ;  /* 0x0000301868007388 */ /* 0x0003e20000000c00 */
[----:B------:R-:W-:Y:S01]  /*7930*/  @!PT LDS RZ, [RZ] ;  /* 0x00000000fffff984 */ /* 0x000fe20000000800 */
[----:B------:R-:W-:Y:S01]  /*7940*/  @!PT LDS RZ, [RZ] ;  /* 0x00000000fffff984 */ /* 0x000fe20000000800 */
[----:B------:R-:W-:Y:S01]  /*7950*/  @!PT LDS RZ, [RZ] ;  /* 0x00000000fffff984 */ /* 0x000fe20000000800 */
[----:B------:R-:W-:Y:S01]  /*7960*/  @!PT LDS RZ, [RZ] ;  /* 0x00000000fffff984 */ /* 0x000fe20000000800 */
[----:B------:R3:W-:Y:S07]  /*7970*/  MEMBAR.ALL.CTA ;  /* 0x0000000000007992 */ /* 0x0007ee0000008000 */
[----:B---3--:R-:W3:Y:S02]  /*7980*/  FENCE.VIEW.ASYNC.S ;  /* 0x00000000000073c6 */ /* 0x008ee40000000000 */
[----:B---3--:R-:W-:Y:S06]  /*7990*/  BAR.SYNC.DEFER_BLOCKING 0x1, 0x80 ;  /* 0x0042000000007b1d */ /* 0x008fec0000010000 */
[----:B------:R-:W-:Y:S05]  /*79a0*/  @P0 BRA `(.L_x_114) ;  /* 0x0000000000340947 */ /* 0x000fea0003800000 */
[----:B------:R-:W3:Y:S01]  /*79b0*/  LDCU.64 UR6, c[0x0][0x348] ;  /* 0x00006900ff0677ac */ /* 0x000ee20008000a00 */
[----:B------:R-:W-:Y:S02]  /*79c0*/  R2UR UR42, R100 ;  /* 0x00000000642a72ca */ /* 0x000fe400000e0000 */
[----:B------:R-:W-:Y:S01]  /*79d0*/  R2UR UR43, R99 ;  /* 0x00000000632b72ca */ /* 0x000fe200000e0000 */
[----:B------:R-:W-:Y:S01]  /*79e0*/  UIADD3 UR4, UPT, UPT, UR50, 0x200, URZ ;  /* 0x0000020032047890 */ /* 0x000fe2000fffe0ff */
[----:B------:R-:W-:Y:S02]  /*79f0*/  R2UR UR44, R97 ;  /* 0x00000000612c72ca */ /* 0x000fe400000e0000 */
[----:B------:R-:W-:Y:S03]  /*7a00*/  R2UR UR45, R98 ;  /* 0x00000000622d72ca */ /* 0x000fe600000e0000 */
[----:B------:R-:W-:Y:S05]  /*7a10*/  IMAD.U32 R76, RZ, RZ, UR4 ;  /* 0x00000004ff4c7e24 */ /* 0x000fea000f8e00ff */
[----:B------:R-:W-:Y:S01]  /*7a20*/  R2UR UR40, R76 ;  /* 0x000000004c2872ca */ /* 0x000fe200000e0000 */
[----:B---3--:R-:W-:Y:S04]  /*7a30*/  UIADD3 UR4, UP0, UPT, UR6, 0x780, URZ ;  /* 0x0000078006047890 */ /* 0x008fe8000ff1e0ff */
[----:B------:R-:W-:Y:S09]  /*7a40*/  UIADD3.X UR5, UPT, UPT, URZ, UR7, URZ, UP0, !UPT ;  /* 0x00000007ff057290 */ /* 0x000ff200087fe4ff */
[----:B------:R3:W-:Y:S01]  /*7a50*/  UTMASTG.5D.IM2COL [UR40], [UR4] ;  /* 0x00000028040073b5 */ /* 0x0007e20008060000 */
[----:B------:R0:W-:Y:S01]  /*7a60*/  UTMACMDFLUSH ;  /* 0x00000000000079b7 */ /* 0x0001e20000000000 */
[----:B---3--:R-:W-:Y:S04]  /*7a70*/  DEPBAR.LE SB0, 0x1 ;  /* 0x000080400000791a */ /* 0x008fe80000000000 */
.L_x_114:
[----:B------:R-:W-:Y:S05]  /*7a80*/  BSYNC.RECONVERGENT B0 ;  /* 0x0000000000007941 */ /* 0x000fea0003800200 */
.L_x_113:
[----:B------:R-:W-:Y:S01]  /*7a90*/  BAR.SYNC.DEFER_BLOCKING 0x1, 0x80 ;  /* 0x0042000000007b1d */ /* 0x000fe20000010000 */
[----:B------:R-:W-:Y:S01]  /*7aa0*/  ISETP.NE.AND P1, PT, R102, RZ, PT ;  /* 0x000000ff6600720c */ /* 0x000fe20003f25270 */
[----:B------:R-:W-:Y:S01]  /*7ab0*/  UISETP.NE.AND UP0, UPT, UR54, URZ, UPT ;  /* 0x000000ff3600728c */ /* 0x000fe2000bf05270 */
[----:B------:R-:W-:Y:S11]  /*7ac0*/  LEA R2, R56, UR50, 0x3 ;  /* 0x0000003238027c11 */ /* 0x000ff6000f8e18ff */
[----:B------:R-:W-:Y:S01]  /*7ad0*/  @P1 SHF.L.U32 R4, R79, 0x1f, RZ ;  /* 0x0000001f4f041819 */ /* 0x000fe200000006ff */
[----:B------:R-:W-:Y:S06]  /*7ae0*/  BRA.U !UP0, `(.L_x_115) ;  /* 0x0000000108247547 */ /* 0x000fec000b800000 */
[----:B------:R-:W3:Y:S01]  /*7af0*/  S2R R0, SR_CgaCtaId ;  /* 0x0000000000007919 */ /* 0x000ee20000008800 */
[----:B------:R-:W-:Y:S01]  /*7b00*/  IMAD.U32 R3, RZ, RZ, UR51 ;  /* 0x00000033ff037e24 */ /* 0x000fe2000f8e00ff */
[----:B------:R-:W-:Y:S04]  /*7b10*/  UIADD3 UR4, UPT, UPT, UR51, 0x1, URZ ;  /* 0x0000000133047890 */ /* 0x000fe8000fffe0ff */
[----:B------:R-:W-:Y:S01]  /*7b20*/  @P1 LEA R3, R3, UR50, 0x3 ;  /* 0x0000003203031c11 */ /* 0x000fe2000f8e18ff */
[----:B------:R-:W-:Y:S04]  /*7b30*/  UISETP.NE.AND UP0, UPT, UR4, 0x4, UPT ;  /* 0x000000040400788c */ /* 0x000fe8000bf05270 */
[----:B------:R-:W-:Y:S01]  /*7b40*/  @P1 VIADD R3, R3, 0xa0 ;  /* 0x000000a003031836 */ /* 0x000fe20000000000 */
[----:B------:R-:W-:Y:S04]  /*7b50*/  USEL UR51, UR4, URZ, UP0 ;  /* 0x000000ff04337287 */ /* 0x000fe80008000000 */
[----:B---3--:R-:W-:Y:S04]  /*7b60*/  @P1 PRMT R0, R0, 0x654, R3 ;  /* 0x0000065400001816 */ /* 0x008fe80000000003 */
[----:B------:R3:W-:Y:S04]  /*7b70*/  @P1 SYNCS.ARRIVE.TRANS64.RED.A1T0 RZ, [R0+URZ], RZ ;  /* 0x000000ff00ff19a7 */ /* 0x0007e800081004ff */
.L_x_115:
[----:B------:R-:W4:Y:S01]  /*7b80*/  @P1 SYNCS.PHASECHK.TRANS64.TRYWAIT P0, [R2+URZ+0x80], R4 ;  /* 0x00008004020015a7 */ /* 0x000f2200080011ff */
[----:B------:R-:W-:Y:S01]  /*7b90*/  BSSY B1, `(.L_x_116) ;  /* 0x0000016000017945 */ /* 0x000fe20003800000 */
[----:B----4-:R-:W-:Y:S03]  /*7ba0*/  @P1 SEL R57, RZ, 0x1, !P0 ;  /* 0x00000001ff391807 */ /* 0x010fe60004000000 */
[----:B------:R-:W-:Y:S05]  /*7bb0*/  @!P1 BRA `(.L_x_117) ;  /* 0x00000000004c9947 */ /* 0x000fea0003800000 */
[----:B------:R-:W-:Y:S01]  /*7bc0*/  ISETP.NE.AND P0, PT, R57, RZ, PT ;  /* 0x000000ff3900720c */ /* 0x000fe20003f05270 */
[----:B------:R-:W-:Y:S01]  /*7bd0*/  BSSY B0, `(.L_x_118) ;  /* 0x000000b000007945 */ /* 0x000fe20003800000 */
[----:B------:R-:W-:Y:S11]  /*7be0*/  ISETP.NE.AND P1, PT, R58, RZ, PT ;  /* 0x000000ff3a00720c */ /* 0x000ff60003f25270 */
[----:B------:R-:W-:Y:S02]  /*7bf0*/  @!UPT UIADD3 URZ, UPT, UPT, URZ, URZ, URZ ;  /* 0x000000fffffff290 */ /* 0x000fe4000fffe0ff */
[C---:B------:R-:W-:Y:S01]  /*7c00*/  @P1 IMAD R6, R56.reuse, 0x2000, R80 ;  /* 0x0000200038061824 */ /* 0x040fe200078e0250 */
[C---:B------:R-:W-:Y:S01]  /*7c10*/  @P1 LEA R4, R56.reuse, R94, 0xd ;  /* 0x0000005e38041211 */ /* 0x040fe200078e68ff */
[C---:B------:R-:W-:Y:S02]  /*7c20*/  @P1 IMAD R5, R56.reuse, 0x2000, R95 ;  /* 0x0000200038051824 */ /* 0x040fe400078e025f */
[----:B------:R-:W-:Y:S01]  /*7c30*/  @P1 IMAD R3, R56, 0x2000, R104 ;  /* 0x0000200038031824 */ /* 0x000fe200078e0268 */
[----:B------:R-:W-:Y:S06]  /*7c40*/  @P0 BRA `(.L_x_119) ;  /* 0x00000000000c0947 */ /* 0x000fec0003800000 */
[----:B---3--:R-:W-:Y:S04]  /*7c50*/  SHF.L.U32 R0, R79, 0x1f, RZ ;  /* 0x0000001f4f007819 */ /* 0x008fe800000006ff */
[----:B------:R-:W3:Y:S02]  /*7c60*/  SYNCS.PHASECHK.TRANS64.TRYWAIT P0, [R2+URZ+0x80], R0 ;  /* 0x00008000020075a7 */ /* 0x000ee400080011ff */
[----:B---3--:R-:W-:Y:S05]  /*7c70*/  @!P0 BRA `(.L_x_120) ;  /* 0x0000003000d88947 */ /* 0x008fea0003800000 */
.L_x_119:
[----:B------:R-:W-:Y:S05]  /*7c80*/  BSYNC B0 ;  /* 0x0000000000007941 */ /* 0x000fea0003800000 */
.L_x_118:
[----:B------:R-:W-:Y:S02]  /*7c90*/  ISETP.NE.AND P0, PT, R58, RZ, PT ;  /* 0x000000ff3a00720c */ /* 0x000fe40003f05270 */
[----:B------:R-:W-:Y:S11]  /*7ca0*/  IADD3 R56, PT, PT, R56, 0x1, RZ ;  /* 0x0000000138387810 */ /* 0x000ff60007ffe0ff */
[----:B------:R4:W1:Y:S04]  /*7cb0*/  @P0 LDS.128 R48, [R6] ;  /* 0x0000000006300984 */ /* 0x0008680000000c00 */
[----:B------:R4:W1:Y:S04]  /*7cc0*/  @P0 LDS.128 R52, [R5+0x10] ;  /* 0x0000100005340984 */ /* 0x0008680000000c00 */
[----:B------:R4:W1:Y:S04]  /*7cd0*/  @P0 LDS.128 R60, [R4+0x20] ;  /* 0x00002000043c0984 */ /* 0x0008680000000c00 */
[----:B------:R4:W1:Y:S02]  /*7ce0*/  @P0 LDS.128 R68, [R3+0x30] ;  /* 0x0000300003440984 */ /* 0x0008640000000c00 */
.L_x_117:
[----:B------:R-:W-:Y:S05]  /*7cf0*/  BSYNC B1 ;  /* 0x0000000000017941 */ /* 0x000fea0003800000 */
.L_x_116:
[----:B---3--:R-:W-:Y:S05]  /*7d00*/  VIADD R0, R39, 0x20 ;  /* 0x0000002027007836 */ /* 0x008fea0000000000 */
[----:B------:R-:W-:Y:S04]  /*7d10*/  SHF.R.U32.HI R0, RZ, 0x15, R0 ;  /* 0x00000015ff007819 */ /* 0x000fe80000011600 */
[----:B------:R-:W-:Y:S11]  /*7d20*/  LOP3.LUT P0, RZ, R0, 0x3, R84, 0x48, !PT ;  /* 0x0000000300ff7812 */ /* 0x000ff60007804854 */
[----:B------:R-:W-:Y:S02]  /*7d30*/  @!UPT UIADD3 URZ, UPT, UPT, URZ, URZ, URZ ;  /* 0x000000fffffff290 */ /* 0x000fe4000fffe0ff */
[----:B------:R-:W-:Y:S05]  /*7d40*/  @!P0 BRA `(.L_x_121) ;  /* 0x0000000000408947 */ /* 0x000fea0003800000 */
[----:B------:R-:W3:Y:S01]  /*7d50*/  LDCU.64 UR8, c[0x4][0x70] ;  /* 0x01000e00ff0877ac */ /* 0x000ee20008000a00 */
[----:B----4-:R-:W-:Y:S01]  /*7d60*/  MOV R3, 0x0 ;  /* 0x0000000000037802 */ /* 0x010fe20000000f00 */
[----:B------:R-:W-:Y:S02]  /*7d70*/  HFMA2 R12, -RZ, RZ, 0, 5.9604644775390625e-08 ;  /* 0x00000001ff0c7431 */ /* 0x000fe400000001ff */
[----:B-1----:R-:W-:Y:S02]  /*7d80*/  IMAD.MOV.U32 R8, RZ, RZ, 0x192 ;  /* 0x00000192ff087424 */ /* 0x002fe400078e00ff */
[----:B------:R-:W-:Y:S01]  /*7d90*/  IMAD.MOV.U32 R13, RZ, RZ, RZ ;  /* 0x000000ffff0d7224 */ /* 0x000fe200078e00ff */
[----:B------:R-:W1:Y:S01]  /*7da0*/  LDCU.64 UR6, c[0x4][0x78] ;  /* 0x01000f00ff0677ac */ /* 0x000e620008000a00 */
[----:B------:R-:W4:Y:S01]  /*7db0*/  LDC.64 R2, c[0x4][R3] ;  /* 0x0100000003027b82 */ /* 0x000f220000000a00 */
[----:B------:R-:W5:Y:S01]  /*7dc0*/  LDCU.64 UR4, c[0x4][0x10] ;  /* 0x01000200ff0477ac */ /* 0x000f620008000a00 */
[----:B---3--:R-:W-:Y:S01]  /*7dd0*/  MOV R5, UR9 ;  /* 0x0000000900057c02 */ /* 0x008fe20008000f00 */
[----:B------:R-:W-:Y:S01]  /*7de0*/  IMAD.U32 R4, RZ, RZ, UR8 ;  /* 0x00000008ff047e24 */ /* 0x000fe2000f8e00ff */
[----:B-1----:R-:W-:Y:S01]  /*7df0*/  MOV R7, UR7 ;  /* 0x0000000700077c02 */ /* 0x002fe20008000f00 */
[----:B------:R-:W-:Y:S01]  /*7e00*/  IMAD.U32 R6, RZ, RZ, UR6 ;  /* 0x00000006ff067e24 */ /* 0x000fe2000f8e00ff */
[----:B-----5:R-:W-:Y:S01]  /*7e10*/  MOV R11, UR5 ;  /* 0x00000005000b7c02 */ /* 0x020fe20008000f00 */
[----:B------:R-:W-:Y:S02]  /*7e20*/  IMAD.U32 R10, RZ, RZ, UR4 ;  /* 0x00000004ff0a7e24 */ /* 0x000fe4000f8e00ff */
[----:B------:R-:W-:Y:S07]  /*7e30*/  LEPC R20, `(.L_x_121) ;  /* 0x000000001014794e */ /* 0x000fee0000000000 */
[----:B--2-4-:R-:W-:Y:S05]  /*7e40*/  CALL.ABS.NOINC R2 ;  /* 0x0000000002007343 */ /* 0x014fea0003c00000 */
.L_x_121:
[----:B-1--4-:R-:W-:Y:S01]  /*7e50*/  SHF.L.U32 R3, R48, 0x10, RZ ;  /* 0x0000001030037819 */ /* 0x012fe200000006ff */
[----:B------:R-:W-:Y:S05]  /*7e60*/  WARPSYNC.ALL ;  /* 0x0000000000007948 */ /* 0x000fea0003800000 */
[----:B------:R-:W-:Y:S01]  /*7e70*/  R2UR UR4, R39 ;  /* 0x00000000270472ca */ /* 0x000fe200000e0000 */
[----:B------:R-:W1:Y:S01]  /*7e80*/  S2R R105, SR_CgaCtaId ;  /* 0x0000000000697919 */ /* 0x000e620000008800 */
[C---:B------:R-:W-:Y:S01]  /*7e90*/  SHF.L.U32 R40, R50.reuse, 0x10, RZ ;  /* 0x0000001032287819 */ /* 0x040fe200000006ff */
[----:B------:R-:W-:Y:S01]  /*7ea0*/  BSSY.RECONVERGENT B0, `(.L_x_122) ;  /* 0x0000090000007945 */ /* 0x000fe20003800200 */
[----:B------:R-:W-:Y:S02]  /*7eb0*/  LOP3.LUT R42, R50, 0xffff0000, RZ, 0xc0, !PT ;  /* 0xffff0000322a7812 */ /* 0x000fe400078ec0ff */
[C---:B------:R-:W-:Y:S02]  /*7ec0*/  SHF.L.U32 R43, R51.reuse, 0x10, RZ ;  /* 0x00000010332b7819 */ /* 0x040fe400000006ff */
[----:B------:R-:W-:Y:S02]  /*7ed0*/  LOP3.LUT R44, R51, 0xffff0000, RZ, 0xc0, !PT ;  /* 0xffff0000332c7812 */ /* 0x000fe400078ec0ff */
[----:B------:R-:W-:Y:S02]  /*7ee0*/  ISETP.NE.AND P6, PT, R102, RZ, PT ;  /* 0x000000ff6600720c */ /* 0x000fe40003fc5270 */
[----:B------:R-:W-:Y:S01]  /*7ef0*/  ISETP.NE.AND P0, PT, R82, RZ, PT ;  /* 0x000000ff5200720c */ /* 0x000fe20003f05270 */
[----:B------:R-:W3:Y:S02]  /*7f00*/  LDTM.x32 R4, tmem[UR4+0x20] ;  /* 0x00002004000479ee */ /* 0x000ee400082c0000 */
[----:B---3--:R-:W-:Y:S01]  /*7f10*/  FMUL R0, R38, R4 ;  /* 0x0000000426007220 */ /* 0x008fe20000400000 */
[----:B------:R-:W-:Y:S01]  /*7f20*/  LOP3.LUT R4, R48, 0xffff0000, RZ, 0xc0, !PT ;  /* 0xffff000030047812 */ /* 0x000fe200078ec0ff */
[C---:B------:R-:W-:Y:S01]  /*7f30*/  FMUL R2, R38.reuse, R5 ;  /* 0x0000000526027220 */ /* 0x040fe20000400000 */
[----:B------:R-:W-:Y:S01]  /*7f40*/  SHF.L.U32 R5, R49, 0x10, RZ ;  /* 0x0000001031057819 */ /* 0x000fe200000006ff */
[C---:B------:R-:W-:Y:S01]  /*7f50*/  FFMA R0, R41.reuse, R3, R0 ;  /* 0x0000000329007223 */ /* 0x040fe20000000000 */
[C---:B------:R-:W-:Y:S01]  /*7f60*/  FMUL R3, R38.reuse, R6 ;  /* 0x0000000626037220 */ /* 0x040fe20000400000 */
[----:B------:R-:W-:Y:S01]  /*7f70*/  FFMA R2, R41, R4, R2 ;  /* 0x0000000429027223 */ /* 0x000fe20000000002 */
[----:B------:R-:W-:Y:S01]  /*7f80*/  LOP3.LUT R4, R49, 0xffff0000, RZ, 0xc0, !PT ;  /* 0xffff000031047812 */ /* 0x000fe200078ec0ff */
[C---:B------:R-:W-:Y:S01]  /*7f90*/  FMUL R7, R38.reuse, R7 ;  /* 0x0000000726077220 */ /* 0x040fe20000400000 */
[C---:B------:R-:W-:Y:S01]  /*7fa0*/  FFMA R3, R41.reuse, R5, R3 ;  /* 0x0000000529037223 */ /* 0x040fe20000000003 */
[C---:B------:R-:W-:Y:S01]  /*7fb0*/  FMUL R5, R38.reuse, R9 ;  /* 0x0000000926057220 */ /* 0x040fe20000400000 */
[C---:B------:R-:W-:Y:S01]  /*7fc0*/  FMUL R6, R38.reuse, R10 ;  /* 0x0000000a26067220 */ /* 0x040fe20000400000 */
[----:B------:R-:W-:Y:S01]  /*7fd0*/  FFMA R7, R41, R4, R7 ;  /* 0x0000000429077223 */ /* 0x000fe20000000007 */
[C---:B------:R-:W-:Y:S01]  /*7fe0*/  FMUL R4, R38.reuse, R8 ;  /* 0x0000000826047220 */ /* 0x040fe20000400000 */
[C---:B------:R-:W-:Y:S01]  /*7ff0*/  FMUL R11, R38.reuse, R11 ;  /* 0x0000000b260b7220 */ /* 0x040fe20000400000 */
[C---:B------:R-:W-:Y:S01]  /*8000*/  FMUL R8, R38.reuse, R19 ;  /* 0x0000001326087220 */ /* 0x040fe20000400000 */
[----:B------:R-:W-:Y:S01]  /*8010*/  FMUL R19, R38, R30 ;  /* 0x0000001e26137220 */ /* 0x000fe20000400000 */
[----:B------:R-:W-:Y:S01]  /*8020*/  F2FP.BF16.F32.PACK_AB R45, R7, R3 ;  /* 0x00000003072d723e */ /* 0x000fe200000010ff */
[C---:B------:R-:W-:Y:S01]  /*8030*/  FFMA R4, R41.reuse, R40, R4 ;  /* 0x0000002829047223 */ /* 0x040fe20000000004 */
[----:B------:R-:W-:Y:S01]  /*8040*/  SHF.L.U32 R40, R52, 0x10, RZ ;  /* 0x0000001034287819 */ /* 0x000fe200000006ff */
[C---:B------:R-:W-:Y:S01]  /*8050*/  FFMA R5, R41.reuse, R42, R5 ;  /* 0x0000002a29057223 */ /* 0x040fe20000000005 */
[C---:B------:R-:W-:Y:S01]  /*8060*/  FFMA R6, R41.reuse, R43, R6 ;  /* 0x0000002b29067223 */ /* 0x040fe20000000006 */
[----:B------:R-:W-:Y:S01]  /*8070*/  FFMA R11, R41, R44, R11 ;  /* 0x0000002c290b7223 */ /* 0x000fe2000000000b */
[----:B------:R-:W-:Y:S01]  /*8080*/  F2FP.BF16.F32.PACK_AB R44, R2, R0 ;  /* 0x00000000022c723e */ /* 0x000fe200000010ff */
[C---:B------:R-:W-:Y:S01]  /*8090*/  FMUL R3, R38.reuse, R14 ;  /* 0x0000000e26037220 */ /* 0x040fe20000400000 */
[----:B------:R-:W-:Y:S01]  /*80a0*/  F2FP.BF16.F32.PACK_AB R46, R5, R4 ;  /* 0x00000004052e723e */ /* 0x000fe200000010ff */
[----:B------:R-:W-:Y:S01]  /*80b0*/  FMUL R14, R38, R25 ;  /* 0x00000019260e7220 */ /* 0x000fe20000400000 */
[----:B------:R-:W-:Y:S01]  /*80c0*/  LOP3.LUT R25, R52, 0xffff0000, RZ, 0xc0, !PT ;  /* 0xffff000034197812 */ /* 0x000fe200078ec0ff */
[C---:B------:R-:W-:Y:S01]  /*80d0*/  FMUL R0, R38.reuse, R12 ;  /* 0x0000000c26007220 */ /* 0x040fe20000400000 */
[----:B------:R-:W-:Y:S01]  /*80e0*/  F2FP.BF16.F32.PACK_AB R47, R11, R6 ;  /* 0x000000060b2f723e */ /* 0x000fe200000010ff */
[C---:B------:R-:W-:Y:S01]  /*80f0*/  FMUL R2, R38.reuse, R13 ;  /* 0x0000000d26027220 */ /* 0x040fe20000400000 */
[C---:B------:R-:W-:Y:S01]  /*8100*/  FMUL R4, R38.reuse, R15 ;  /* 0x0000000f26047220 */ /* 0x040fe20000400000 */
[----:B------:R-:W-:Y:S01]  /*8110*/  FMUL R15, R38, R26 ;  /* 0x0000001a260f7220 */ /* 0x000fe20000400000 */
[----:B------:R-:W-:Y:S01]  /*8120*/  SHF.L.U32 R26, R53, 0x10, RZ ;  /* 0x00000010351a7819 */ /* 0x000fe200000006ff */
[C---:B------:R-:W-:Y:S01]  /*8130*/  FFMA R0, R41.reuse, R40, R0 ;  /* 0x0000002829007223 */ /* 0x040fe20000000000 */
[----:B------:R-:W-:Y:S01]  /*8140*/  FFMA R2, R41, R25, R2 ;  /* 0x0000001929027223 */ /* 0x000fe20000000002 */
[----:B------:R-:W-:Y:S01]  /*8150*/  SHF.L.U32 R25, R54, 0x10, RZ ;  /* 0x0000001036197819 */ /* 0x000fe200000006ff */
[C---:B------:R-:W-:Y:S01]  /*8160*/  FMUL R5, R38.reuse, R16 ;  /* 0x0000001026057220 */ /* 0x040fe20000400000 */
[C---:B------:R-:W-:Y:S01]  /*8170*/  FMUL R16, R38.reuse, R27 ;  /* 0x0000001b26107220 */ /* 0x040fe20000400000 */
[----:B------:R-:W-:Y:S01]  /*8180*/  LOP3.LUT R27, R53, 0xffff0000, RZ, 0xc0, !PT ;  /* 0xffff0000351b7812 */ /* 0x000fe200078ec0ff */
[C---:B------:R-:W-:Y:S01]  /*8190*/  FMUL R6, R38.reuse, R17 ;  /* 0x0000001126067220 */ /* 0x040fe20000400000 */
[----:B------:R-:W-:Y:S01]  /*81a0*/  FMUL R17, R38, R28 ;  /* 0x0000001c26117220 */ /* 0x000fe20000400000 */
[----:B------:R-:W-:Y:S01]  /*81b0*/  F2FP.BF16.F32.PACK_AB R28, R2, R0 ;  /* 0x00000000021c723e */ /* 0x000fe200000010ff */
[----:B------:R-:W-:Y:S01]  /*81c0*/  FFMA R3, R41, R26, R3 ;  /* 0x0000001a29037223 */ /* 0x000fe20000000003 */
[----:B------:R-:W-:Y:S01]  /*81d0*/  LOP3.LUT R26, R54, 0xffff0000, RZ, 0xc0, !PT ;  /* 0xffff0000361a7812 */ /* 0x000fe200078ec0ff */
[----:B------:R-:W-:Y:S01]  /*81e0*/  STS.128 [R80+0x2000], R44 ;  /* 0x0020002c50007388 */ /* 0x000fe20000000c00 */
[----:B------:R-:W-:Y:S01]  /*81f0*/  SHF.L.U32 R0, R55, 0x10, RZ ;  /* 0x0000001037007819 */ /* 0x000fe200000006ff */
[----:B------:R-:W-:Y:S01]  /*8200*/  FFMA R4, R41, R27, R4 ;  /* 0x0000001b29047223 */ /* 0x000fe20000000004 */
[----:B------:R-:W-:Y:S01]  /*8210*/  LOP3.LUT R2, R55, 0xffff0000, RZ, 0xc0, !PT ;  /* 0xffff000037027812 */ /* 0x000fe200078ec0ff */
[C---:B------:R-:W-:Y:S01]  /*8220*/  FMUL R7, R38.reuse, R18 ;  /* 0x0000001226077220 */ /* 0x040fe20000400000 */
[C---:B------:R-:W-:Y:S01]  /*8230*/  FFMA R5, R41.reuse, R25, R5 ;  /* 0x0000001929057223 */ /* 0x040fe20000000005 */
[C---:B------:R-:W-:Y:S01]  /*8240*/  FFMA R6, R41.reuse, R26, R6 ;  /* 0x0000001a29067223 */ /* 0x040fe20000000006 */
[----:B------:R-:W-:Y:S01]  /*8250*/  FMUL R18, R38, R29 ;  /* 0x0000001d26127220 */ /* 0x000fe20000400000 */
[----:B------:R-:W-:Y:S01]  /*8260*/  F2FP.BF16.F32.PACK_AB R29, R4, R3 ;  /* 0x00000003041d723e */ /* 0x000fe200000010ff */
[C---:B------:R-:W-:Y:S01]  /*8270*/  FFMA R7, R41.reuse, R0, R7 ;  /* 0x0000000029077223 */ /* 0x040fe20000000007 */
[C---:B------:R-:W-:Y:S01]  /*8280*/  SHF.L.U32 R0, R60.reuse, 0x10, RZ ;  /* 0x000000103c007819 */ /* 0x040fe200000006ff */
[----:B------:R-:W-:Y:S01]  /*8290*/  FFMA R8, R41, R2, R8 ;  /* 0x0000000229087223 */ /* 0x000fe20000000008 */
[----:B------:R-:W-:Y:S01]  /*82a0*/  LOP3.LUT R3, R60, 0xffff0000, RZ, 0xc0, !PT ;  /* 0xffff00003c037812 */ /* 0x000fe200078ec0ff */
[C---:B------:R-:W-:Y:S01]  /*82b0*/  FMUL R9, R38.reuse, R20 ;  /* 0x0000001426097220 */ /* 0x040fe20000400000 */
[----:B------:R-:W-:Y:S01]  /*82c0*/  SHF.L.U32 R2, R61, 0x10, RZ ;  /* 0x000000103d027819 */ /* 0x000fe200000006ff */
[----:B------:R-:W-:Y:S01]  /*82d0*/  FMUL R10, R38, R21 ;  /* 0x00000015260a7220 */ /* 0x000fe20000400000 */
[----:B------:R-:W-:Y:S01]  /*82e0*/  F2FP.BF16.F32.PACK_AB R30, R6, R5 ;  /* 0x00000005061e723e */ /* 0x000fe200000010ff */
[----:B------:R-:W-:Y:S01]  /*82f0*/  FMUL R11, R38, R22 ;  /* 0x00000016260b7220 */ /* 0x000fe20000400000 */
[----:B------:R-:W-:Y:S01]  /*8300*/  SHF.L.U32 R4, R71, 0x10, RZ ;  /* 0x0000001047047819 */ /* 0x000fe200000006ff */
[----:B------:R-:W-:Y:S01]  /*8310*/  FFMA R9, R41, R0, R9 ;  /* 0x0000000029097223 */ /* 0x000fe20000000009 */
[----:B------:R-:W-:Y:S01]  /*8320*/  LOP3.LUT R0, R61, 0xffff0000, RZ, 0xc0, !PT ;  /* 0xffff00003d007812 */ /* 0x000fe200078ec0ff */
[----:B------:R-:W-:Y:S01]  /*8330*/  FFMA R10, R41, R3, R10 ;  /* 0x00000003290a7223 */ /* 0x000fe2000000000a */
[----:B------:R-:W-:Y:S01]  /*8340*/  SHF.L.U32 R3, R63, 0x10, RZ ;  /* 0x000000103f037819 */ /* 0x000fe200000006ff */
[----:B------:R-:W-:Y:S01]  /*8350*/  FFMA R11, R41, R2, R11 ;  /* 0x00000002290b7223 */ /* 0x000fe2000000000b */
[----:B------:R-:W-:Y:S01]  /*8360*/  SHF.L.U32 R2, R62, 0x10, RZ ;  /* 0x000000103e027819 */ /* 0x000fe200000006ff */
[C---:B------:R-:W-:Y:S01]  /*8370*/  FMUL R12, R38.reuse, R23 ;  /* 0x00000017260c7220 */ /* 0x040fe20000400000 */
[----:B------:R-:W-:Y:S01]  /*8380*/  LOP3.LUT R5, R71, 0xffff0000, RZ, 0xc0, !PT ;  /* 0xffff000047057812 */ /* 0x000fe200078ec0ff */
[C---:B------:R-:W-:Y:S01]  /*8390*/  FMUL R13, R38.reuse, R24 ;  /* 0x00000018260d7220 */ /* 0x040fe20000400000 */
[----:B------:R-:W-:Y:S01]  /*83a0*/  FMUL R20, R38, R31 ;  /* 0x0000001f26147220 */ /* 0x000fe20000400000 */
[----:B------:R-:W-:Y:S01]  /*83b0*/  F2FP.BF16.F32.PACK_AB R31, R8, R7 ;  /* 0x00000007081f723e */ /* 0x000fe200000010ff */
[C---:B------:R-:W-:Y:S01]  /*83c0*/  FFMA R12, R41.reuse, R0, R12 ;  /* 0x00000000290c7223 */ /* 0x040fe2000000000c */
[----:B------:R-:W-:Y:S01]  /*83d0*/  LOP3.LUT R0, R62, 0xffff0000, RZ, 0xc0, !PT ;  /* 0xffff00003e007812 */ /* 0x000fe200078ec0ff */
[----:B------:R-:W-:Y:S01]  /*83e0*/  FFMA R13, R41, R2, R13 ;  /* 0x00000002290d7223 */ /* 0x000fe2000000000d */
[----:B------:R-:W-:Y:S01]  /*83f0*/  LOP3.LUT R2, R63, 0xffff0000, RZ, 0xc0, !PT ;  /* 0xffff00003f027812 */ /* 0x000fe200078ec0ff */
[----:B------:R-:W-:Y:S01]  /*8400*/  FMUL R21, R38, R32 ;  /* 0x0000002026157220 */ /* 0x000fe20000400000 */
[----:B------:R-:W-:Y:S01]  /*8410*/  F2FP.BF16.F32.PACK_AB R8, R10, R9 ;  /* 0x000000090a08723e */ /* 0x000fe200000010ff */
[C---:B------:R-:W-:Y:S01]  /*8420*/  FFMA R14, R41.reuse, R0, R14 ;  /* 0x00000000290e7223 */ /* 0x040fe2000000000e */
[----:B------:R-:W-:Y:S01]  /*8430*/  SHF.L.U32 R0, R68, 0x10, RZ ;  /* 0x0000001044007819 */ /* 0x000fe200000006ff */
[----:B------:R-:W-:Y:S01]  /*8440*/  STS.128 [R95+0x2010], R28 ;  /* 0x0020101c5f007388 */ /* 0x000fe20000000c00 */
[----:B------:R-:W-:Y:S01]  /*8450*/  F2FP.BF16.F32.PACK_AB R9, R12, R11 ;  /* 0x0000000b0c09723e */ /* 0x000fe200000010ff */
[----:B------:R-:W-:Y:S01]  /*8460*/  FFMA R15, R41, R3, R15 ;  /* 0x00000003290f7223 */ /* 0x000fe2000000000f */
[----:B------:R-:W-:Y:S01]  /*8470*/  SHF.L.U32 R3, R69, 0x10, RZ ;  /* 0x0000001045037819 */ /* 0x000fe200000006ff */
[C---:B------:R-:W-:Y:S01]  /*8480*/  FFMA R16, R41.reuse, R2, R16 ;  /* 0x0000000229107223 */ /* 0x040fe20000000010 */
[----:B------:R-:W-:Y:S01]  /*8490*/  LOP3.LUT R2, R68, 0xffff0000, RZ, 0xc0, !PT ;  /* 0xffff000044027812 */ /* 0x000fe200078ec0ff */
[----:B------:R-:W-:Y:S01]  /*84a0*/  FFMA R17, R41, R0, R17 ;  /* 0x0000000029117223 */ /* 0x000fe20000000011 */
[----:B------:R-:W-:Y:S01]  /*84b0*/  LOP3.LUT R0, R69, 0xffff0000, RZ, 0xc0, !PT ;  /* 0xffff000045007812 */ /* 0x000fe200078ec0ff */
[C---:B------:R-:W-:Y:S01]  /*84c0*/  FMUL R22, R38.reuse, R33 ;  /* 0x0000002126167220 */ /* 0x040fe20000400000 */
[----:B------:R-:W-:Y:S01]  /*84d0*/  FMUL R23, R38, R34 ;  /* 0x0000002226177220 */ /* 0x000fe20000400000 */
[C---:B------:R-:W-:Y:S01]  /*84e0*/  FFMA R18, R41.reuse, R2, R18 ;  /* 0x0000000229127223 */ /* 0x040fe20000000012 */
[C---:B------:R-:W-:Y:S01]  /*84f0*/  FFMA R19, R41.reuse, R3, R19 ;  /* 0x0000000329137223 */ /* 0x040fe20000000013 */
[C---:B------:R-:W-:Y:S01]  /*8500*/  SHF.L.U32 R2, R70.reuse, 0x10, RZ ;  /* 0x0000001046027819 */ /* 0x040fe200000006ff */
[C---:B------:R-:W-:Y:S01]  /*8510*/  FFMA R20, R41.reuse, R0, R20 ;  /* 0x0000000029147223 */ /* 0x040fe20000000014 */
[----:B------:R-:W-:Y:S01]  /*8520*/  LOP3.LUT R3, R70, 0xffff0000, RZ, 0xc0, !PT ;  /* 0xffff000046037812 */ /* 0x000fe200078ec0ff */
[----:B------:R-:W-:Y:S01]  /*8530*/  FMUL R24, R38, R35 ;  /* 0x0000002326187220 */ /* 0x000fe20000400000 */
[----:B------:R-:W-:Y:S01]  /*8540*/  F2FP.BF16.F32.PACK_AB R10, R14, R13 ;  /* 0x0000000d0e0a723e */ /* 0x000fe200000010ff */
[C---:B------:R-:W-:Y:S01]  /*8550*/  FFMA R21, R41.reuse, R2, R21 ;  /* 0x0000000229157223 */ /* 0x040fe20000000015 */
[----:B------:R-:W-:Y:S01]  /*8560*/  F2FP.BF16.F32.PACK_AB R11, R16, R15 ;  /* 0x0000000f100b723e */ /* 0x000fe200000010ff */
[C---:B------:R-:W-:Y:S01]  /*8570*/  FFMA R22, R41.reuse, R3, R22 ;  /* 0x0000000329167223 */ /* 0x040fe20000000016 */
[C---:B------:R-:W-:Y:S01]  /*8580*/  FFMA R23, R41.reuse, R4, R23 ;  /* 0x0000000429177223 */ /* 0x040fe20000000017 */
[----:B------:R-:W-:Y:S01]  /*8590*/  FFMA R24, R41, R5, R24 ;  /* 0x0000000529187223 */ /* 0x000fe20000000018 */
[----:B------:R-:W-:Y:S01]  /*85a0*/  F2FP.BF16.F32.PACK_AB R4, R18, R17 ;  /* 0x000000111204723e */ /* 0x000fe200000010ff */
[----:B------:R-:W-:Y:S01]  /*85b0*/  STS.128 [R94+0x2020], R8 ;  /* 0x002020085e007388 */ /* 0x000fe20000000c00 */
[----:B------:R-:W-:Y:S02]  /*85c0*/  F2FP.BF16.F32.PACK_AB R5, R20, R19 ;  /* 0x000000131405723e */ /* 0x000fe400000010ff */
[----:B------:R-:W-:Y:S02]  /*85d0*/  F2FP.BF16.F32.PACK_AB R6, R22, R21 ;  /* 0x000000151606723e */ /* 0x000fe400000010ff */
[----:B------:R-:W-:Y:S02]  /*85e0*/  F2FP.BF16.F32.PACK_AB R7, R24, R23 ;  /* 0x000000171807723e */ /* 0x000fe400000010ff */
[----:B------:R-:W-:Y:S02]  /*85f0*/  MOV R0, UR51 ;  /* 0x0000003300007c02 */ /* 0x000fe40008000f00 */
[----:B------:R-:W-:Y:S01]  /*8600*/  @P6 SHF.L.U32 R2, R79, 0x1f, RZ ;  /* 0x0000001f4f026819 */ /* 0x000fe200000006ff */
[----:B------:R3:W-:Y:S01]  /*8610*/  STS.128 [R104+0x2030], R4 ;  /* 0x0020300468007388 */ /* 0x0007e20000000c00 */
[----:B------:R-:W-:Y:S04]  /*8620*/  @P6 LEA R0, R0, UR50, 0x3 ;  /* 0x0000003200006c11 */ /* 0x000fe8000f8e18ff */
[----:B------:R-:W-:Y:S01]  /*8630*/  @P6 IADD3 R0, PT, PT, R0, 0xa0, RZ ;  /* 0x000000a000006810 */ /* 0x000fe20007ffe0ff */
[----:B------:R-:W-:Y:S01]  /*8640*/  @!PT LDS RZ, [RZ] ;  /* 0x00000000fffff984 */ /* 0x000fe20000000800 */
[----:B------:R-:W-:Y:S01]  /*8650*/  @!PT LDS RZ, [RZ] ;  /* 0x00000000fffff984 */ /* 0x000fe20000000800 */
[----:B------:R-:W-:Y:S01]  /*8660*/  @!PT LDS RZ, [RZ] ;  /* 0x00000000fffff984 */ /* 0x000fe20000000800 */
[----:B------:R-:W-:Y:S01]  /*8670*/  @!PT LDS RZ, [RZ] ;  /* 0x00000000fffff984 */ /* 0x000fe20000000800 */
[----:B------:R4:W-:Y:S06]  /*8680*/  MEMBAR.ALL.CTA ;  /* 0x0000000000007992 */ /* 0x0009ec0000008000 */
[----:B----4-:R-:W4:Y:S01]  /*8690*/  FENCE.VIEW.ASYNC.S ;  /* 0x00000000000073c6 */ /* 0x010f220000000000 */
[----:B-1----:R-:W-:Y:S02]  /*86a0*/  @P6 PRMT R0, R105, 0x654, R0 ;  /* 0x0000065469006816 */ /* 0x002fe40000000000 */
[----:B---3--:R-:W-:Y:S01]  /*86b0*/  LEA R6, R56, UR50, 0x3 ;  /* 0x0000003238067c11 */ /* 0x008fe2000f8e18ff */
[----:B----4-:R-:W-:Y:S06]  /*86c0*/  BAR.SYNC.DEFER_BLOCKING 0x1, 0x80 ;  /* 0x0042000000007b1d */ /* 0x010fec0000010000 */
[----:B------:R-:W-:Y:S05]  /*86d0*/  @P0 BRA `(.L_x_123) ;  /* 0x0000000000300947 */ /* 0x000fea0003800000 */
[----:B------:R-:W1:Y:S01]  /*86e0*/  LDCU.64 UR6, c[0x0][0x348] ;  /* 0x00006900ff0677ac */ /* 0x000e620008000a00 */
[----:B------:R-:W-:Y:S02]  /*86f0*/  R2UR UR10, R100 ;  /* 0x00000000640a72ca */ /* 0x000fe400000e0000 */
[----:B------:R-:W-:Y:S01]  /*8700*/  R2UR UR11, R99 ;  /* 0x00000000630b72ca */ /* 0x000fe200000e0000 */
[----:B------:R-:W-:Y:S01]  /*8710*/  UIADD3 UR9, UPT, UPT, UR41, 0x20, URZ ;  /* 0x0000002029097890 */ /* 0x000fe2000fffe0ff */
[----:B------:R-:W-:Y:S01]  /*8720*/  R2UR UR12, R97 ;  /* 0x00000000610c72ca */ /* 0x000fe200000e0000 */
[----:B------:R-:W-:Y:S01]  /*8730*/  UIADD3 UR8, UPT, UPT, UR50, 0x2200, URZ ;  /* 0x0000220032087890 */ /* 0x000fe2000fffe0ff */
[----:B------:R-:W-:Y:S01]  /*8740*/  R2UR UR13, R98 ;  /* 0x00000000620d72ca */ /* 0x000fe200000e0000 */
[----:B-1----:R-:W-:Y:S04]  /*8750*/  UIADD3 UR4, UP0, UPT, UR6, 0x780, URZ ;  /* 0x0000078006047890 */ /* 0x002fe8000ff1e0ff */
[----:B------:R-:W-:Y:S09]  /*8760*/  UIADD3.X UR5, UPT, UPT, URZ, UR7, URZ, UP0, !UPT ;  /* 0x00000007ff057290 */ /* 0x000ff200087fe4ff */
[----:B------:R1:W-:Y:S01]  /*8770*/  UTMASTG.5D.IM2COL [UR8], [UR4] ;  /* 0x00000008040073b5 */ /* 0x0003e20008060000 */
[----:B------:R0:W-:Y:S01]  /*8780*/  UTMACMDFLUSH ;  /* 0x00000000000079b7 */ /* 0x0001e20000000000 */
[----:B-1----:R-:W-:Y:S04]  /*8790*/  DEPBAR.LE SB0, 0x1 ;  /* 0x000080400000791a */ /* 0x002fe80000000000 */
.L_x_123:
[----:B------:R-:W-:Y:S05]  /*87a0*/  BSYNC.RECONVERGENT B0 ;  /* 0x0000000000007941 */ /* 0x000fea0003800200 */
.L_x_122:
[----:B------:R-:W-:Y:S01]  /*87b0*/  BAR.SYNC.DEFER_BLOCKING 0x1, 0x80 ;  /* 0x0042000000007b1d */ /* 0x000fe20000010000 */
[----:B------:R-:W-:Y:S04]  /*87c0*/  UIADD3 UR4, UPT, UPT, UR51, 0x1, URZ ;  /* 0x0000000133047890 */ /* 0x000fe8000fffe0ff */
[----:B------:R-:W-:Y:S04]  /*87d0*/  UISETP.NE.AND UP0, UPT, UR4, 0x4, UPT ;  /* 0x000000040400788c */ /* 0x000fe8000bf05270 */
[----:B------:R-:W-:Y:S01]  /*87e0*/  USEL UR40, UR4, URZ, UP0 ;  /* 0x000000ff04287287 */ /* 0x000fe20008000000 */
[----:B------:R1:W-:Y:S01]  /*87f0*/  @P6 SYNCS.ARRIVE.TRANS64.RED.A1T0 RZ, [R0+URZ], RZ ;  /* 0x000000ff00ff69a7 */ /* 0x0003e200081004ff */
[----:B------:R-:W-:Y:S01]  /*8800*/  BSSY B1, `(.L_x_124) ;  /* 0x0000017000017945 */ /* 0x000fe20003800000 */
[----:B------:R-:W3:Y:S02]  /*8810*/  @P6 SYNCS.PHASECHK.TRANS64.TRYWAIT P0, [R6+URZ+0x80], R2 ;  /* 0x00008002060065a7 */ /* 0x000ee400080011ff */
[----:B---3--:R-:W-:Y:S01]  /*8820*/  @P6 SEL R57, RZ, 0x1, !P0 ;  /* 0x00000001ff396807 */ /* 0x008fe20004000000 */
[----:B-1----:R-:W-:Y:S06]  /*8830*/  @!P6 BRA `(.L_x_125) ;  /* 0x00000000004ce947 */ /* 0x002fec0003800000 */
        /* <DEDUP_REMOVED lines=9> */
[----:B------:R-:W-:Y:S04]  /*88d0*/  SHF.L.U32 R5, R79, 0x1f, RZ ;  /* 0x0000001f4f057819 */ /* 0x000fe800000006ff */
[----:B------:R-:W1:Y:S02]  /*88e0*/  SYNCS.PHASECHK.TRANS64.TRYWAIT P0, [R6+URZ+0x80], R5 ;  /* 0x00008005060075a7 */ /* 0x000e6400080011ff */
[----:B-1----:R-:W-:Y:S05]  /*88f0*/  @!P0 BRA `(.L_x_128) ;  /* 0x0000002400cc8947 */ /* 0x002fea0003800000 */
.L_x_127:
[----:B------:R-:W-:Y:S05]  /*8900*/  BSYNC B0 ;  /* 0x0000000000007941 */ /* 0x000fea0003800000 */
.L_x_126:
[----:B------:R-:W-:Y:S02]  /*8910*/  ISETP.NE.AND P0, PT, R58, RZ, PT ;  /* 0x000000ff3a00720c */ /* 0x000fe40003f05270 */
[----:B------:R-:W-:Y:S11]  /*8920*/  IADD3 R56, PT, PT, R56, 0x1, RZ ;  /* 0x0000000138387810 */ /* 0x000ff60007ffe0ff */
[----:B------:R3:W4:Y:S04]  /*8930*/  @P0 LDS.128 R48, [R4] ;  /* 0x0000000004300984 */ /* 0x0007280000000c00 */
[----:B------:R3:W1:Y:S04]  /*8940*/  @P0 LDS.128 R52, [R3+0x10] ;  /* 0x0000100003340984 */ /* 0x0006680000000c00 */
[----:B------:R3:W1:Y:S04]  /*8950*/  @P0 LDS.128 R60, [R2+0x20] ;  /* 0x00002000023c0984 */ /* 0x0006680000000c00 */
[----:B------:R3:W1:Y:S02]  /*8960*/  @P0 LDS.128 R68, [R0+0x30] ;  /* 0x0000300000440984 */ /* 0x0006640000000c00 */
.L_x_125:
[----:B------:R-:W-:Y:S05]  /*8970*/  BSYNC B1 ;  /* 0x0000000000017941 */ /* 0x000fea0003800000 */
.L_x_124:
[----:B---3--:R-:W-:Y:S05]  /*8980*/  VIADD R0, R39, 0x40 ;  /* 0x0000004027007836 */ /* 0x008fea0000000000 */
[----:B------:R-:W-:Y:S04]  /*8990*/  SHF.R.U32.HI R0, RZ, 0x15, R0 ;  /* 0x00000015ff007819 */ /* 0x000fe80000011600 */
[----:B------:R-:W-:Y:S11]  /*89a0*/  LOP3.LUT P0, RZ, R0, 0x3, R84, 0x48, !PT ;  /* 0x0000000300ff7812 */ /* 0x000ff60007804854 */
[----:B------:R-:W-:Y:S02]  /*89b0*/  @!UPT UIADD3 URZ, UPT, UPT, URZ, URZ, URZ ;  /* 0x000000fffffff290 */ /* 0x000fe4000fffe0ff */
[----:B------:R-:W-:Y:S05]  /*89c0*/  @!P0 BRA `(.L_x_129) ;  /* 0x0000000000408947 */ /* 0x000fea0003800000 */
[----:B------:R-:W1:Y:S01]  /*89d0*/  LDCU.64 UR8, c[0x4][0x70] ;  /* 0x01000e00ff0877ac */ /* 0x000e620008000a00 */
[----:B------:R-:W-:Y:S01]  /*89e0*/  MOV R3, 0x0 ;  /* 0x0000000000037802 */ /* 0x000fe20000000f00 */
[----:B------:R-:W-:Y:S02]  /*89f0*/  HFMA2 R12, -RZ, RZ, 0, 5.9604644775390625e-08 ;  /* 0x00000001ff0c7431 */ /* 0x000fe400000001ff */
[----:B------:R-:W-:Y:S02]  /*8a00*/  IMAD.MOV.U32 R8, RZ, RZ, 0x192 ;  /* 0x00000192ff087424 */ /* 0x000fe400078e00ff */
[----:B------:R-:W-:Y:S01]  /*8a10*/  IMAD.MOV.U32 R13, RZ, RZ, RZ ;  /* 0x000000ffff0d7224 */ /* 0x000fe200078e00ff */
[----:B------:R-:W3:Y:S01]  /*8a20*/  LDCU.64 UR6, c[0x4][0x78] ;  /* 0x01000f00ff0677ac */ /* 0x000ee20008000a00 */
[----:B------:R-:W2:Y:S01]  /*8a30*/  LDC.64 R2, c[0x4][R3] ;  /* 0x0100000003027b82 */ /* 0x000ea20000000a00 */
[----:B------:R-:W5:Y:S01]  /*8a40*/  LDCU.64 UR4, c[0x4][0x10] ;  /* 0x01000200ff0477ac */ /* 0x000f620008000a00 */
[----:B-1----:R-:W-:Y:S01]  /*8a50*/  MOV R5, UR9 ;  /* 0x0000000900057c02 */ /* 0x002fe20008000f00 */
[----:B------:R-:W-:Y:S01]  /*8a60*/  IMAD.U32 R4, RZ, RZ, UR8 ;  /* 0x00000008ff047e24 */ /* 0x000fe2000f8e00ff */
[----:B---3--:R-:W-:Y:S01]  /*8a70*/  MOV R7, UR7 ;  /* 0x0000000700077c02 */ /* 0x008fe20008000f00 */
[----:B------:R-:W-:Y:S01]  /*8a80*/  IMAD.U32 R6, RZ, RZ, UR6 ;  /* 0x00000006ff067e24 */ /* 0x000fe2000f8e00ff */
[----:B-----5:R-:W-:Y:S01]  /*8a90*/  MOV R11, UR5 ;  /* 0x00000005000b7c02 */ /* 0x020fe20008000f00 */
[----:B------:R-:W-:Y:S02]  /*8aa0*/  IMAD.U32 R10, RZ, RZ, UR4 ;  /* 0x00000004ff0a7e24 */ /* 0x000fe4000f8e00ff */
[----:B------:R-:W-:Y:S07]  /*8ab0*/  LEPC R20, `(.L_x_129) ;  /* 0x000000001014794e */ /* 0x000fee0000000000 */
[----:B--2-4-:R-:W-:Y:S05]  /*8ac0*/  CALL.ABS.NOINC R2 ;  /* 0x0000000002007343 */ /* 0x014fea0003c00000 */
.L_x_129:
[C---:B----4-:R-:W-:Y:S01]  /*8ad0*/  SHF.L.U32 R40, R48.reuse, 0x10, RZ ;  /* 0x0000001030287819 */ /* 0x050fe200000006ff */
[----:B------:R-:W-:Y:S05]  /*8ae0*/  WARPSYNC.ALL ;  /* 0x0000000000007948 */ /* 0x000fea0003800000 */
[----:B------:R-:W-:Y:S01]  /*8af0*/  R2UR UR4, R39 ;  /* 0x00000000270472ca */ /* 0x000fe200000e0000 */
[----:B------:R-:W-:Y:S01]  /*8b00*/  BSSY.RECONVERGENT B0, `(.L_x_130) ;  /* 0x0000091000007945 */ /* 0x000fe20003800200 */
[----:B------:R-:W-:Y:S02]  /*8b10*/  LOP3.LUT R42, R48, 0xffff0000, RZ, 0xc0, !PT ;  /* 0xffff0000302a7812 */ /* 0x000fe400078ec0ff */
[----:B------:R-:W-:Y:S02]  /*8b20*/  SHF.L.U32 R43, R49, 0x10, RZ ;  /* 0x00000010312b7819 */ /* 0x000fe400000006ff */
[----:B------:R-:W-:Y:S02]  /*8b30*/  ISETP.NE.AND P6, PT, R102, RZ, PT ;  /* 0x000000ff6600720c */ /* 0x000fe40003fc5270 */
[----:B------:R-:W-:Y:S05]  /*8b40*/  ISETP.NE.AND P0, PT, R82, RZ, PT ;  /* 0x000000ff5200720c */ /* 0x000fea0003f05270 */
[----:B-1----:R-:W1:Y:S02]  /*8b50*/  LDTM.x32 R4, tmem[UR4+0x40] ;  /* 0x00004004000479ee */ /* 0x002e6400082c0000 */
[C---:B-1----:R-:W-:Y:S01]  /*8b60*/  FMUL R0, R38.reuse, R4 ;  /* 0x0000000426007220 */ /* 0x042fe20000400000 */
[C---:B------:R-:W-:Y:S01]  /*8b70*/  FMUL R4, R38.reuse, R8 ;  /* 0x0000000826047220 */ /* 0x040fe20000400000 */
        /* <DEDUP_REMOVED lines=14> */
[----:B------:R-:W-:Y:S01]  /*8c60*/  FFMA R0, R41, R40, R0 ;  /* 0x0000002829007223 */ /* 0x000fe20000000000 */
[----:B------:R-:W-:Y:S01]  /*8c70*/  SHF.L.U32 R40, R51, 0x10, RZ ;  /* 0x0000001033287819 */ /* 0x000fe200000006ff */
[C---:B------:R-:W-:Y:S01]  /*8c80*/  FMUL R18, R38.reuse, R22 ;  /* 0x0000001626127220 */ /* 0x040fe20000400000 */
[C---:B------:R-:W-:Y:S01]  /*8c90*/  FMUL R21, R38.reuse, R25 ;  /* 0x0000001926157220 */ /* 0x040fe20000400000 */
[C---:B------:R-:W-:Y:S01]  /*8ca0*/  FMUL R28, R38.reuse, R32 ;  /* 0x00000020261c7220 */ /* 0x040fe20000400000 */
[----:B------:R-:W-:Y:S01]  /*8cb0*/  LOP3.LUT R32, R49, 0xffff0000, RZ, 0xc0, !PT ;  /* 0xffff000031207812 */ /* 0x000fe200078ec0ff */
[----:B------:R-:W-:Y:S01]  /*8cc0*/  FFMA R2, R41, R42, R2 ;  /* 0x0000002a29027223 */ /* 0x000fe20000000002 */
[----:B------:R-:W-:Y:S01]  /*8cd0*/  LOP3.LUT R42, R51, 0xffff0000, RZ, 0xc0, !PT ;  /* 0xffff0000332a7812 */ /* 0x000fe200078ec0ff */
[C---:B------:R-:W-:Y:S01]  /*8ce0*/  FMUL R22, R38.reuse, R26 ;  /* 0x0000001a26167220 */ /* 0x040fe20000400000 */
[C---:B------:R-:W-:Y:S01]  /*8cf0*/  FMUL R25, R38.reuse, R29 ;  /* 0x0000001d26197220 */ /* 0x040fe20000400000 */
[----:B------:R-:W-:Y:S01]  /*8d00*/  FMUL R7, R38, R7 ;  /* 0x0000000726077220 */ /* 0x000fe20000400000 */
[----:B------:R-:W-:Y:S01]  /*8d10*/  F2FP.BF16.F32.PACK_AB R44, R2, R0 ;  /* 0x00000000022c723e */ /* 0x000fe200000010ff */
[----:B------:R-:W-:Y:S01]  /*8d20*/  FMUL R26, R38, R30 ;  /* 0x0000001e261a7220 */ /* 0x000fe20000400000 */
[----:B------:R-:W-:Y:S01]  /*8d30*/  SHF.L.U32 R0, R52, 0x10, RZ ;  /* 0x0000001034007819 */ /* 0x000fe200000006ff */
[----:B------:R-:W-:Y:S01]  /*8d40*/  FMUL R29, R38, R33 ;  /* 0x00000021261d7220 */ /* 0x000fe20000400000 */
[----:B------:R-:W-:Y:S01]  /*8d50*/  SHF.L.U32 R33, R50, 0x10, RZ ;  /* 0x0000001032217819 */ /* 0x000fe200000006ff */
[----:B------:R-:W-:Y:S01]  /*8d60*/  FMUL R30, R38, R34 ;  /* 0x00000022261e7220 */ /* 0x000fe20000400000 */
[----:B------:R-:W-:Y:S01]  /*8d70*/  LOP3.LUT R34, R50, 0xffff0000, RZ, 0xc0, !PT ;  /* 0xffff000032227812 */ /* 0x000fe200078ec0ff */
[C---:B------:R-:W-:Y:S01]  /*8d80*/  FFMA R3, R41.reuse, R43, R3 ;  /* 0x0000002b29037223 */ /* 0x040fe20000000003 */
[----:B------:R-:W-:Y:S01]  /*8d90*/  LOP3.LUT R2, R52, 0xffff0000, RZ, 0xc0, !PT ;  /* 0xffff000034027812 */ /* 0x000fe200078ec0ff */
[C---:B------:R-:W-:Y:S01]  /*8da0*/  FFMA R7, R41.reuse, R32, R7 ;  /* 0x0000002029077223 */ /* 0x040fe20000000007 */
[C---:B------:R-:W-:Y:S01]  /*8db0*/  FMUL R11, R38.reuse, R11 ;  /* 0x0000000b260b7220 */ /* 0x040fe20000400000 */
[C---:B------:R-:W-:Y:S01]  /*8dc0*/  FFMA R4, R41.reuse, R33, R4 ;  /* 0x0000002129047223 */ /* 0x040fe20000000004 */
[C---:B------:R-:W-:Y:S01]  /*8dd0*/  FFMA R5, R41.reuse, R34, R5 ;  /* 0x0000002229057223 */ /* 0x040fe20000000005 */
[----:B------:R-:W-:Y:S01]  /*8de0*/  FFMA R6, R41, R40, R6 ;  /* 0x0000002829067223 */ /* 0x000fe20000000006 */
[----:B------:R-:W-:Y:S01]  /*8df0*/  F2FP.BF16.F32.PACK_AB R45, R7, R3 ;  /* 0x00000003072d723e */ /* 0x000fe200000010ff */
[----:B------:R-:W-:Y:S01]  /*8e00*/  FFMA R11, R41, R42, R11 ;  /* 0x0000002a290b7223 */ /* 0x000fe2000000000b */
[----:B------:R-:W-:Y:S01]  /*8e10*/  SHF.L.U32 R3, R53, 0x10, RZ ;  /* 0x0000001035037819 */ /* 0x000fe200000006ff */
[----:B------:R-:W-:Y:S01]  /*8e20*/  FFMA R8, R41, R0, R8 ;  /* 0x0000000029087223 */ /* 0x000fe20000000008 */
[----:B------:R-:W-:Y:S01]  /*8e30*/  LOP3.LUT R0, R53, 0xffff0000, RZ, 0xc0, !PT ;  /* 0xffff000035007812 */ /* 0x000fe200078ec0ff */
[----:B------:R-:W-:Y:S01]  /*8e40*/  FMUL R15, R38, R15 ;  /* 0x0000000f260f7220 */ /* 0x000fe20000400000 */
[----:B------:R-:W-:Y:S01]  /*8e50*/  F2FP.BF16.F32.PACK_AB R46, R5, R4 ;  /* 0x00000004052e723e */ /* 0x000fe200000010ff */
[C---:B------:R-:W-:Y:S01]  /*8e60*/  FFMA R9, R41.reuse, R2, R9 ;  /* 0x0000000229097223 */ /* 0x040fe20000000009 */
[C---:B------:R-:W-:Y:S01]  /*8e70*/  SHF.L.U32 R2, R54.reuse, 0x10, RZ ;  /* 0x0000001036027819 */ /* 0x040fe200000006ff */
[----:B------:R-:W-:Y:S01]  /*8e80*/  FFMA R10, R41, R3, R10 ;  /* 0x00000003290a7223 */ /* 0x000fe2000000000a */
[----:B------:R-:W-:Y:S01]  /*8e90*/  SHF.L.U32 R3, R55, 0x10, RZ ;  /* 0x0000001037037819 */ /* 0x000fe200000006ff */
[C---:B------:R-:W-:Y:S01]  /*8ea0*/  FFMA R15, R41.reuse, R0, R15 ;  /* 0x00000000290f7223 */ /* 0x040fe2000000000f */
[----:B------:R-:W-:Y:S01]  /*8eb0*/  LOP3.LUT R0, R54, 0xffff0000, RZ, 0xc0, !PT ;  /* 0xffff000036007812 */ /* 0x000fe200078ec0ff */
[----:B------:R-:W-:Y:S01]  /*8ec0*/  FFMA R12, R41, R2, R12 ;  /* 0x00000002290c7223 */ /* 0x000fe2000000000c */
[----:B------:R-:W-:Y:S01]  /*8ed0*/  SHF.L.U32 R2, R60, 0x10, RZ ;  /* 0x000000103c027819 */ /* 0x000fe200000006ff */
[----:B------:R-:W-:Y:S01]  /*8ee0*/  FMUL R19, R38, R19 ;  /* 0x0000001326137220 */ /* 0x000fe20000400000 */
[----:B------:R-:W-:Y:S01]  /*8ef0*/  F2FP.BF16.F32.PACK_AB R47, R11, R6 ;  /* 0x000000060b2f723e */ /* 0x000fe200000010ff */
[----:B------:R-:W-:Y:S01]  /*8f00*/  FFMA R13, R41, R0, R13 ;  /* 0x00000000290d7223 */ /* 0x000fe2000000000d */
[----:B------:R-:W-:Y:S01]  /*8f10*/  LOP3.LUT R0, R55, 0xffff0000, RZ, 0xc0, !PT ;  /* 0xffff000037007812 */ /* 0x000fe200078ec0ff */
[----:B------:R-:W-:Y:S01]  /*8f20*/  FFMA R14, R41, R3, R14 ;  /* 0x00000003290e7223 */ /* 0x000fe2000000000e */
[----:B------:R-:W-:Y:S01]  /*8f30*/  LOP3.LUT R3, R60, 0xffff0000, RZ, 0xc0, !PT ;  /* 0xffff00003c037812 */ /* 0x000fe200078ec0ff */
[----:B------:R-:W-:Y:S01]  /*8f40*/  FMUL R23, R38, R23 ;  /* 0x0000001726177220 */ /* 0x000fe20000400000 */
[----:B------:R-:W-:Y:S01]  /*8f50*/  F2FP.BF16.F32.PACK_AB R8, R9, R8 ;  /* 0x000000080908723e */ /* 0x000fe200000010ff */
[----:B------:R-:W-:Y:S01]  /*8f60*/  FFMA R19, R41, R0, R19 ;  /* 0x0000000029137223 */ /* 0x000fe20000000013 */
[----:B------:R-:W-:Y:S01]  /*8f70*/  SHF.L.U32 R0, R61, 0x10, RZ ;  /* 0x000000103d007819 */ /* 0x000fe200000006ff */
[----:B------:R-:W-:Y:S01]  /*8f80*/  FFMA R16, R41, R2, R16 ;  /* 0x0000000229107223 */ /* 0x000fe20000000010 */
[----:B------:R-:W-:Y:S01]  /*8f90*/  LOP3.LUT R2, R61, 0xffff0000, RZ, 0xc0, !PT ;  /* 0xffff00003d027812 */ /* 0x000fe200078ec0ff */
[----:B------:R-:W-:Y:S01]  /*8fa0*/  FFMA R17, R41, R3, R17 ;  /* 0x0000000329117223 */ /* 0x000fe20000000011 */
[----:B------:R-:W-:Y:S01]  /*8fb0*/  SHF.L.U32 R3, R63, 0x10, RZ ;  /* 0x000000103f037819 */ /* 0x000fe200000006ff */
[C---:B------:R-:W-:Y:S01]  /*8fc0*/  FFMA R18, R41.reuse, R0, R18 ;  /* 0x0000000029127223 */ /* 0x040fe20000000012 */
[C---:B------:R-:W-:Y:S01]  /*8fd0*/  SHF.L.U32 R0, R62.reuse, 0x10, RZ ;  /* 0x000000103e007819 */ /* 0x040fe200000006ff */
[----:B------:R-:W-:Y:S01]  /*8fe0*/  FFMA R23, R41, R2, R23 ;  /* 0x0000000229177223 */ /* 0x000fe20000000017 */
[----:B------:R-:W-:Y:S01]  /*8ff0*/  LOP3.LUT R2, R62, 0xffff0000, RZ, 0xc0, !PT ;  /* 0xffff00003e027812 */ /* 0x000fe200078ec0ff */
[----:B------:R-:W-:Y:S01]  /*9000*/  FMUL R27, R38, R27 ;  /* 0x0000001b261b7220 */ /* 0x000fe20000400000 */
[----:B------:R-:W-:Y:S01]  /*9010*/  F2FP.BF16.F32.PACK_AB R9, R15, R10 ;  /* 0x0000000a0f09723e */ /* 0x000fe200000010ff */
[----:B------:R-:W-:Y:S01]  /*9020*/  FFMA R20, R41, R0, R20 ;  /* 0x0000000029147223 */ /* 0x000fe20000000014 */
[----:B------:R-:W-:Y:S01]  /*9030*/  LOP3.LUT R0, R63, 0xffff0000, RZ, 0xc0, !PT ;  /* 0xffff00003f007812 */ /* 0x000fe200078ec0ff */
[C---:B------:R-:W-:Y:S01]  /*9040*/  FFMA R21, R41.reuse, R2, R21 ;  /* 0x0000000229157223 */ /* 0x040fe20000000015 */
[C---:B------:R-:W-:Y:S01]  /*9050*/  SHF.L.U32 R2, R68.reuse, 0x10, RZ ;  /* 0x0000001044027819 */ /* 0x040fe200000006ff */
[----:B------:R-:W-:Y:S01]  /*9060*/  FFMA R22, R41, R3, R22 ;  /* 0x0000000329167223 */ /* 0x000fe20000000016 */
[----:B------:R-:W-:Y:S01]  /*9070*/  SHF.L.U32 R3, R69, 0x10, RZ ;  /* 0x0000001045037819 */ /* 0x000fe200000006ff */
[----:B------:R1:W-:Y:S01]  /*9080*/  STS.128 [R80+0x4000], R44 ;  /* 0x0040002c50007388 */ /* 0x0003e20000000c00 */
[----:B------:R-:W-:Y:S01]  /*9090*/  F2FP.BF16.F32.PACK_AB R10, R13, R12 ;  /* 0x0000000c0d0a723e */ /* 0x000fe200000010ff */
[C---:B------:R-:W-:Y:S01]  /*90a0*/  FFMA R27, R41.reuse, R0, R27 ;  /* 0x00000000291b7223 */ /* 0x040fe2000000001b */
[----:B------:R-:W-:Y:S01]  /*90b0*/  LOP3.LUT R0, R68, 0xffff0000, RZ, 0xc0, !PT ;  /* 0xffff000044007812 */ /* 0x000fe200078ec0ff */
[----:B------:R-:W-:Y:S01]  /*90c0*/  FFMA R24, R41, R2, R24 ;  /* 0x0000000229187223 */ /* 0x000fe20000000018 */
[----:B------:R-:W-:Y:S01]  /*90d0*/  F2FP.BF16.F32.PACK_AB R11, R19, R14 ;  /* 0x0000000e130b723e */ /* 0x000fe200000010ff */
[----:B------:R-:W-:Y:S01]  /*90e0*/  FMUL R31, R38, R31 ;  /* 0x0000001f261f7220 */ /* 0x000fe20000400000 */
[C---:B------:R-:W-:Y:S01]  /*90f0*/  SHF.L.U32 R2, R70.reuse, 0x10, RZ ;  /* 0x0000001046027819 */ /* 0x040fe200000006ff */
[----:B------:R-:W-:Y:S01]  /*9100*/  FFMA R25, R41, R0, R25 ;  /* 0x0000000029197223 */ /* 0x000fe20000000019 */
[----:B------:R-:W-:Y:S01]  /*9110*/  LOP3.LUT R0, R69, 0xffff0000, RZ, 0xc0, !PT ;  /* 0xffff000045007812 */ /* 0x000fe200078ec0ff */
[----:B------:R1:W-:Y:S01]  /*9120*/  STS.128 [R95+0x4010], R8 ;  /* 0x004010085f007388 */ /* 0x0003e20000000c00 */
[----:B------:R-:W-:Y:S01]  /*9130*/  SHF.L.U32 R4, R71, 0x10, RZ ;  /* 0x0000001047047819 */ /* 0x000fe200000006ff */
[C---:B------:R-:W-:Y:S01]  /*9140*/  FFMA R26, R41.reuse, R3, R26 ;  /* 0x00000003291a7223 */ /* 0x040fe2000000001a */
[----:B------:R-:W-:Y:S01]  /*9150*/  LOP3.LUT R3, R70, 0xffff0000, RZ, 0xc0, !PT ;  /* 0xffff000046037812 */ /* 0x000fe200078ec0ff */
[----:B------:R-:W-:Y:S01]  /*9160*/  FFMA R31, R41, R0, R31 ;  /* 0x00000000291f7223 */ /* 0x000fe2000000001f */
[----:B------:R-:W-:Y:S01]  /*9170*/  F2FP.BF16.F32.PACK_AB R16, R17, R16 ;  /* 0x000000101110723e */ /* 0x000fe200000010ff */
[----:B------:R-:W-:Y:S01]  /*9180*/  FMUL R35, R38, R35 ;  /* 0x0000002326237220 */ /* 0x000fe20000400000 */
[----:B------:R-:W-:Y:S01]  /*9190*/  LOP3.LUT R5, R71, 0xffff0000, RZ, 0xc0, !PT ;  /* 0xffff000047057812 */ /* 0x000fe200078ec0ff */
[----:B------:R-:W-:Y:S01]  /*91a0*/  FFMA R28, R41, R2, R28 ;  /* 0x00000002291c7223 */ /* 0x000fe2000000001c */
[----:B------:R-:W-:Y:S01]  /*91b0*/  F2FP.BF16.F32.PACK_AB R17, R23, R18 ;  /* 0x000000121711723e */ /* 0x000fe200000010ff */
[----:B------:R-:W-:Y:S01]  /*91c0*/  FFMA R29, R41, R3, R29 ;  /* 0x00000003291d7223 */ /* 0x000fe2000000001d */
[----:B------:R-:W-:Y:S01]  /*91d0*/  F2FP.BF16.F32.PACK_AB R18, R21, R20 ;  /* 0x000000141512723e */ /* 0x000fe200000010ff */
[----:B------:R-:W-:Y:S01]  /*91e0*/  FFMA R30, R41, R4, R30 ;  /* 0x00000004291e7223 */ /* 0x000fe2000000001e */
[----:B------:R-:W-:Y:S01]  /*91f0*/  F2FP.BF16.F32.PACK_AB R19, R27, R22 ;  /* 0x000000161b13723e */ /* 0x000fe200000010ff */
[----:B------:R-:W-:Y:S01]  /*9200*/  FFMA R35, R41, R5, R35 ;  /* 0x0000000529237223 */ /* 0x000fe20000000023 */
[----:B------:R-:W-:Y:S02]  /*9210*/  F2FP.BF16.F32.PACK_AB R24, R25, R24 ;  /* 0x000000181918723e */ /* 0x000fe400000010ff */
[----:B------:R-:W-:Y:S01]  /*9220*/  F2FP.BF16.F32.PACK_AB R25, R31, R26 ;  /* 0x0000001a1f19723e */ /* 0x000fe200000010ff */
[----:B------:R1:W-:Y:S01]  /*9230*/  STS.128 [R94+0x4020], R16 ;  /* 0x004020105e007388 */ /* 0x0003e20000000c00 */
[----:B------:R-:W-:Y:S02]  /*9240*/  F2FP.BF16.F32.PACK_AB R26, R29, R28 ;  /* 0x0000001c1d1a723e */ /* 0x000fe400000010ff */
[----:B------:R-:W-:Y:S02]  /*9250*/  F2FP.BF16.F32.PACK_AB R27, R35, R30 ;  /* 0x0000001e231b723e */ /* 0x000fe400000010ff */
[----:B------:R-:W-:Y:S02]  /*9260*/  MOV R0, UR40 ;  /* 0x0000002800007c02 */ /* 0x000fe40008000f00 */
[----:B------:R-:W-:Y:S01]  /*9270*/  LEA R2, R56, UR50, 0x3 ;  /* 0x0000003238027c11 */ /* 0x000fe2000f8e18ff */
[----:B------:R1:W-:Y:S01]  /*9280*/  STS.128 [R104+0x4030], R24 ;  /* 0x0040301868007388 */ /* 0x0003e20000000c00 */
[----:B------:R-:W-:Y:S02]  /*9290*/  @P6 LEA R0, R0, UR50, 0x3 ;  /* 0x0000003200006c11 */ /* 0x000fe4000f8e18ff */
[----:B------:R-:W-:Y:S02]  /*92a0*/  @P6 SHF.L.U32 R3, R79, 0x1f, RZ ;  /* 0x0000001f4f036819 */ /* 0x000fe400000006ff */
[----:B------:R-:W-:Y:S01]  /*92b0*/  @P6 IADD3 R0, PT, PT, R0, 0xa0, RZ ;  /* 0x000000a000006810 */ /* 0x000fe20007ffe0ff */
[----:B------:R-:W-:Y:S01]  /*92c0*/  @!PT LDS RZ, [RZ] ;  /* 0x00000000fffff984 */ /* 0x000fe20000000800 */
[----:B------:R-:W-:Y:S01]  /*92d0*/  @!PT LDS RZ, [RZ] ;  /* 0x00000000fffff984 */ /* 0x000fe20000000800 */
[----:B------:R-:W-:Y:S01]  /*92e0*/  @!PT LDS RZ, [RZ] ;  /* 0x00000000fffff984 */ /* 0x000fe20000000800 */
[----:B------:R-:W-:Y:S01]  /*92f0*/  @!PT LDS RZ, [RZ] ;  /* 0x00000000fffff984 */ /* 0x000fe20000000800 */
[----:B------:R3:W-:Y:S06]  /*9300*/  MEMBAR.ALL.CTA ;  /* 0x0000000000007992 */ /* 0x0007ec0000008000 */
[----:B---3--:R-:W3:Y:S01]  /*9310*/  FENCE.VIEW.ASYNC.S ;  /* 0x00000000000073c6 */ /* 0x008ee20000000000 */
[----:B------:R-:W-:Y:S01]  /*9320*/  @P6 PRMT R0, R105, 0x654, R0 ;  /* 0x0000065469006816 */ /* 0x000fe20000000000 */
[----:B---3--:R-:W-:Y:S06]  /*9330*/  BAR.SYNC.DEFER_BLOCKING 0x1, 0x80 ;  /* 0x0042000000007b1d */ /* 0x008fec0000010000 */
[----:B------:R-:W-:Y:S05]  /*9340*/  @P0 BRA `(.L_x_131) ;  /* 0x0000000000300947 */ /* 0x000fea0003800000 */
[----:B------:R-:W3:Y:S01]  /*9350*/  LDCU.64 UR6, c[0x0][0x348] ;  /* 0x00006900ff0677ac */ /* 0x000ee20008000a00 */
[----:B------:R-:W-:Y:S02]  /*9360*/  R2UR UR10, R100 ;  /* 0x00000000640a72ca */ /* 0x000fe400000e0000 */
[----:B------:R-:W-:Y:S01]  /*9370*/  R2UR UR11, R99 ;  /* 0x00000000630b72ca */ /* 0x000fe200000e0000 */
[----:B------:R-:W-:Y:S01]  /*9380*/  UIADD3 UR9, UPT, UPT, UR41, 0x40, URZ ;  /* 0x0000004029097890 */ /* 0x000fe2000fffe0ff */
[----:B------:R-:W-:Y:S01]  /*9390*/  R2UR UR12, R97 ;  /* 0x00000000610c72ca */ /* 0x000fe200000e0000 */
[----:B------:R-:W-:Y:S01]  /*93a0*/  UIADD3 UR8, UPT, UPT, UR50, 0x4200, URZ ;  /* 0x0000420032087890 */ /* 0x000fe2000fffe0ff */
[----:B------:R-:W-:Y:S01]  /*93b0*/  R2UR UR13, R98 ;  /* 0x00000000620d72ca */ /* 0x000fe200000e0000 */
[----:B---3--:R-:W-:Y:S04]  /*93c0*/  UIADD3 UR4, UP0, UPT, UR6, 0x780, URZ ;  /* 0x0000078006047890 */ /* 0x008fe8000ff1e0ff */
[----:B------:R-:W-:Y:S09]  /*93d0*/  UIADD3.X UR5, UPT, UPT, URZ, UR7, URZ, UP0, !UPT ;  /* 0x00000007ff057290 */ /* 0x000ff200087fe4ff */
[----:B------:R3:W-:Y:S01]  /*93e0*/  UTMASTG.5D.IM2COL [UR8], [UR4] ;  /* 0x00000008040073b5 */ /* 0x0007e20008060000 */
[----:B------:R0:W-:Y:S01]  /*93f0*/  UTMACMDFLUSH ;  /* 0x00000000000079b7 */ /* 0x0001e20000000000 */
[----:B---3--:R-:W-:Y:S04]  /*9400*/  DEPBAR.LE SB0, 0x1 ;  /* 0x000080400000791a */ /* 0x008fe80000000000 */
.L_x_131:
[----:B------:R-:W-:Y:S05]  /*9410*/  BSYNC.RECONVERGENT B0 ;  /* 0x0000000000007941 */ /* 0x000fea0003800200 */
.L_x_130:
[----:B------:R-:W-:Y:S01]  /*9420*/  BAR.SYNC.DEFER_BLOCKING 0x1, 0x80 ;  /* 0x0042000000007b1d */ /* 0x000fe20000010000 */
[----:B------:R-:W-:Y:S04]  /*9430*/  UIADD3 UR4, UPT, UPT, UR40, 0x1, URZ ;  /* 0x0000000128047890 */ /* 0x000fe8000fffe0ff */
[----:B------:R-:W-:Y:S04]  /*9440*/  UISETP.NE.AND UP0, UPT, UR4, 0x4, UPT ;  /* 0x000000040400788c */ /* 0x000fe8000bf05270 */
[----:B------:R-:W-:Y:S01]  /*9450*/  USEL UR51, UR4, URZ, UP0 ;  /* 0x000000ff04337287 */ /* 0x000fe20008000000 */
[----:B------:R3:W-:Y:S01]  /*9460*/  @P6 SYNCS.ARRIVE.TRANS64.RED.A1T0 RZ, [R0+URZ], RZ ;  /* 0x000000ff00ff69a7 */ /* 0x0007e200081004ff */
[----:B------:R-:W-:Y:S01]  /*9470*/  BSSY B1, `(.L_x_132) ;  /* 0x0000017000017945 */ /* 0x000fe20003800000 */
[----:B------:R-:W4:Y:S02]  /*9480*/  @P6 SYNCS.PHASECHK.TRANS64.TRYWAIT P0, [R2+URZ+0x80], R3 ;  /* 0x00008003020065a7 */ /* 0x000f2400080011ff */
[----:B----4-:R-:W-:Y:S01]  /*9490*/  @P6 SEL R57, RZ, 0x1, !P0 ;  /* 0x00000001ff396807 */ /* 0x010fe20004000000 */
[----:B---3--:R-:W-:Y:S06]  /*94a0*/  @!P6 BRA `(.L_x_133) ;  /* 0x00000000004ce947 */ /* 0x008fec0003800000 */
        /* <DEDUP_REMOVED lines=10> */
[----:B------:R-:W3:Y:S02]  /*9550*/  SYNCS.PHASECHK.TRANS64.TRYWAIT P0, [R2+URZ+0x80], R5 ;  /* 0x00008005020075a7 */ /* 0x000ee400080011ff */
[----:B---3--:R-:W-:Y:S05]  /*9560*/  @!P0 BRA `(.L_x_136) ;  /* 0x0000001800c48947 */ /* 0x008fea0003800000 */
.L_x_135:
[----:B------:R-:W-:Y:S05]  /*9570*/  BSYNC B0 ;  /* 0x0000000000007941 */ /* 0x000fea0003800000 */
.L_x_134:
[----:B------:R-:W-:Y:S11]  /*9580*/  ISETP.NE.AND P0, PT, R58, RZ, PT ;  /* 0x000000ff3a00720c */ /* 0x000ff60003f05270 */
[----:B------:R-:W-:Y:S02]  /*9590*/  @!UPT UIADD3 URZ, UPT, UPT, URZ, URZ, URZ ;  /* 0x000000fffffff290 */ /* 0x000fe4000fffe0ff */
[----:B------:R4:W1:Y:S04]  /*95a0*/  @P0 LDS.128 R48, [R4] ;  /* 0x0000000004300984 */ /* 0x0008680000000c00 */
[----:B------:R4:W1:Y:S04]  /*95b0*/  @P0 LDS.128 R52, [R3+0x10] ;  /* 0x0000100003340984 */ /* 0x0008680000000c00 */
[----:B------:R4:W1:Y:S04]  /*95c0*/  @P0 LDS.128 R60, [R0+0x20] ;  /* 0x00002000003c0984 */ /* 0x0008680000000c00 */
[----:B------:R4:W1:Y:S02]  /*95d0*/  @P0 LDS.128 R68, [R56+0x30] ;  /* 0x0000300038440984 */ /* 0x0008640000000c00 */
.L_x_133:
[----:B------:R-:W-:Y:S05]  /*95e0*/  BSYNC B1 ;  /* 0x0000000000017941 */ /* 0x000fea0003800000 */
.L_x_132:
[----:B----4-:R-:W-:Y:S05]  /*95f0*/  VIADD R0, R39, 0x60 ;  /* 0x0000006027007836 */ /* 0x010fea0000000000 */
[----:B------:R-:W-:Y:S04]  /*9600*/  SHF.R.U32.HI R0, RZ, 0x15, R0 ;  /* 0x00000015ff007819 */ /* 0x000fe80000011600 */
[----:B------:R-:W-:Y:S11]  /*9610*/  LOP3.LUT P0, RZ, R0, 0x3, R84, 0x48, !PT ;  /* 0x0000000300ff7812 */ /* 0x000ff60007804854 */
[----:B------:R-:W-:Y:S02]  /*9620*/  @!UPT UIADD3 URZ, UPT, UPT, URZ, URZ, URZ ;  /* 0x000000fffffff290 */ /* 0x000fe4000fffe0ff */
[----:B------:R-:W-:Y:S05]  /*9630*/  @!P0 BRA `(.L_x_137) ;  /* 0x0000000000408947 */ /* 0x000fea0003800000 */
[----:B------:R-:W4:Y:S01]  /*9640*/  LDCU.64 UR8, c[0x4][0x70] ;  /* 0x01000e00ff0877ac */ /* 0x000f220008000a00 */
[----:B------:R-:W-:Y:S01]  /*9650*/  MOV R3, 0x0 ;  /* 0x0000000000037802 */ /* 0x000fe20000000f00 */
[----:B------:R-:W-:Y:S02]  /*9660*/  HFMA2 R12, -RZ, RZ, 0, 5.9604644775390625e-08 ;  /* 0x00000001ff0c7431 */ /* 0x000fe400000001ff */
[----:B-1----:R-:W-:Y:S02]  /*9670*/  IMAD.MOV.U32 R8, RZ, RZ, 0x192 ;  /* 0x00000192ff087424 */ /* 0x002fe400078e00ff */
[----:B------:R-:W-:Y:S01]  /*9680*/  IMAD.MOV.U32 R13, RZ, RZ, RZ ;  /* 0x000000ffff0d7224 */ /* 0x000fe200078e00ff */
[----:B------:R-:W1:Y:S01]  /*9690*/  LDCU.64 UR6, c[0x4][0x78] ;  /* 0x01000f00ff0677ac */ /* 0x000e620008000a00 */
[----:B---3--:R-:W3:Y:S01]  /*96a0*/  LDC.64 R2, c[0x4][R3] ;  /* 0x0100000003027b82 */ /* 0x008ee20000000a00 */
[----:B------:R-:W5:Y:S01]  /*96b0*/  LDCU.64 UR4, c[0x4][0x10] ;  /* 0x01000200ff0477ac */ /* 0x000f620008000a00 */
[----:B----4-:R-:W-:Y:S01]  /*96c0*/  MOV R5, UR9 ;  /* 0x0000000900057c02 */ /* 0x010fe20008000f00 */
[----:B------:R-:W-:Y:S01]  /*96d0*/  IMAD.U32 R4, RZ, RZ, UR8 ;  /* 0x00000008ff047e24 */ /* 0x000fe2000f8e00ff */
[----:B-1----:R-:W-:Y:S01]  /*96e0*/  MOV R7, UR7 ;  /* 0x0000000700077c02 */ /* 0x002fe20008000f00 */
[----:B------:R-:W-:Y:S01]  /*96f0*/  IMAD.U32 R6, RZ, RZ, UR6 ;  /* 0x00000006ff067e24 */ /* 0x000fe2000f8e00ff */
[----:B-----5:R-:W-:Y:S01]  /*9700*/  MOV R11, UR5 ;  /* 0x00000005000b7c02 */ /* 0x020fe20008000f00 */
[----:B------:R-:W-:Y:S02]  /*9710*/  IMAD.U32 R10, RZ, RZ, UR4 ;  /* 0x00000004ff0a7e24 */ /* 0x000fe4000f8e00ff */
[----:B------:R-:W-:Y:S07]  /*9720*/  LEPC R20, `(.L_x_137) ;  /* 0x000000001014794e */ /* 0x000fee0000000000 */
[----:B--23--:R-:W-:Y:S05]  /*9730*/  CALL.ABS.NOINC R2 ;  /* 0x0000000002007343 */ /* 0x00cfea0003c00000 */
.L_x_137:
[----:B------:R-:W-:Y:S01]  /*9740*/  ISETP.NE.AND P0, PT, R82, RZ, PT ;  /* 0x000000ff5200720c */ /* 0x000fe20003f05270 */
[----:B------:R-:W-:Y:S05]  /*9750*/  WARPSYNC.ALL ;  /* 0x0000000000007948 */ /* 0x000fea0003800000 */
[----:B------:R-:W-:Y:S01]  /*9760*/  R2UR UR4, R39 ;  /* 0x00000000270472ca */ /* 0x000fe200000e0000 */
[----:B------:R-:W-:Y:S01]  /*9770*/  BSSY.RECONVERGENT B0, `(.L_x_138) ;  /* 0x000008e000007945 */ /* 0x000fe20003800200 */
[C---:B-1----:R-:W-:Y:S02]  /*9780*/  SHF.L.U32 R39, R48.reuse, 0x10, RZ ;  /* 0x0000001030277819 */ /* 0x042fe400000006ff */
[----:B------:R-:W-:Y:S02]  /*9790*/  LOP3.LUT R40, R48, 0xffff0000, RZ, 0xc0, !PT ;  /* 0xffff000030287812 */ /* 0x000fe400078ec0ff */
[C---:B------:R-:W-:Y:S02]  /*97a0*/  SHF.L.U32 R42, R49.reuse, 0x10, RZ ;  /* 0x00000010312a7819 */ /* 0x040fe400000006ff */
[----:B------:R-:W-:Y:S02]  /*97b0*/  LOP3.LUT R43, R49, 0xffff0000, RZ, 0xc0, !PT ;  /* 0xffff0000312b7812 */ /* 0x000fe400078ec0ff */
[C---:B------:R-:W-:Y:S02]  /*97c0*/  SHF.L.U32 R44, R50.reuse, 0x10, RZ ;  /* 0x00000010322c7819 */ /* 0x040fe400000006ff */
[----:B------:R-:W-:Y:S01]  /*97d0*/  LOP3.LUT R45, R50, 0xffff0000, RZ, 0xc0, !PT ;  /* 0xffff0000322d7812 */ /* 0x000fe200078ec0ff */
[----:B---3--:R-:W1:Y:S01]  /*97e0*/  LDTM.x32 R4, tmem[UR4+0x60] ;  /* 0x00006004000479ee */ /* 0x008e6200082c0000 */
[C---:B------:R-:W-:Y:S01]  /*97f0*/  SHF.L.U32 R46, R51.reuse, 0x10, RZ ;  /* 0x00000010332e7819 */ /* 0x040fe200000006ff */
[----:B------:R-:W-:Y:S01]  /*9800*/  NOP ;  /* 0x0000000000007918 */ /* 0x000fe20000000000 */
[----:B------:R-:W-:Y:S02]  /*9810*/  LOP3.LUT R47, R51, 0xffff0000, RZ, 0xc0, !PT ;  /* 0xffff0000332f7812 */ /* 0x000fe400078ec0ff */
[C---:B------:R-:W-:Y:S02]  /*9820*/  SHF.L.U32 R48, R52.reuse, 0x10, RZ ;  /* 0x0000001034307819 */ /* 0x040fe400000006ff */
[----:B------:R-:W-:Y:S02]  /*9830*/  LOP3.LUT R49, R52, 0xffff0000, RZ, 0xc0, !PT ;  /* 0xffff000034317812 */ /* 0x000fe400078ec0ff */
[C---:B------:R-:W-:Y:S02]  /*9840*/  SHF.L.U32 R50, R53.reuse, 0x10, RZ ;  /* 0x0000001035327819 */ /* 0x040fe400000006ff */
[----:B------:R-:W-:Y:S02]  /*9850*/  LOP3.LUT R51, R53, 0xffff0000, RZ, 0xc0, !PT ;  /* 0xffff000035337812 */ /* 0x000fe400078ec0ff */
[C---:B------:R-:W-:Y:S02]  /*9860*/  SHF.L.U32 R52, R54.reuse, 0x10, RZ ;  /* 0x0000001036347819 */ /* 0x040fe400000006ff */
[----:B------:R-:W-:Y:S02]  /*9870*/  LOP3.LUT R53, R54, 0xffff0000, RZ, 0xc0, !PT ;  /* 0xffff000036357812 */ /* 0x000fe400078ec0ff */
[----:B------:R-:W-:Y:S02]  /*9880*/  SHF.L.U32 R54, R55, 0x10, RZ ;  /* 0x0000001037367819 */ /* 0x000fe400000006ff */
[----:B------:R-:W-:Y:S02]  /*9890*/  IADD3 R103, PT, PT, R103, 0xf0, RZ ;  /* 0x000000f067677810 */ /* 0x000fe40007ffe0ff */
[----:B------:R-:W-:Y:S02]  /*98a0*/  LOP3.LUT R55, R55, 0xffff0000, RZ, 0xc0, !PT ;  /* 0xffff000037377812 */ /* 0x000fe400078ec0ff */
[----:B------:R-:W-:Y:S01]  /*98b0*/  SHF.L.U32 R56, R60, 0x10, RZ ;  /* 0x000000103c387819 */ /* 0x000fe200000006ff */
[----:B-1----:R-:W-:Y:S01]  /*98c0*/  FMUL R4, R38, R4 ;  /* 0x0000000426047220 */ /* 0x002fe20000400000 */
[----:B------:R-:W-:Y:S01]  /*98d0*/  LOP3.LUT R57, R60, 0xffff0000, RZ, 0xc0, !PT ;  /* 0xffff00003c397812 */ /* 0x000fe200078ec0ff */
[C---:B------:R-:W-:Y:S01]  /*98e0*/  FMUL R5, R38.reuse, R5 ;  /* 0x0000000526057220 */ /* 0x040fe20000400000 */
[----:B------:R-:W-:Y:S01]  /*98f0*/  LOP3.LUT R103, R103, 0xfefffff8, RZ, 0xc0, !PT ;  /* 0xfefffff867677812 */ /* 0x000fe200078ec0ff */
[C---:B------:R-:W-:Y:S01]  /*9900*/  FFMA R4, R41.reuse, R39, R4 ;  /* 0x0000002729047223 */ /* 0x040fe20000000004 */
[C---:B------:R-:W-:Y:S01]  /*9910*/  FMUL R6, R38.reuse, R6 ;  /* 0x0000000626067220 */ /* 0x040fe20000400000 */
[----:B------:R-:W-:Y:S01]  /*9920*/  FFMA R5, R41, R40, R5 ;  /* 0x0000002829057223 */ /* 0x000fe20000000005 */
[----:B------:R-:W-:Y:S01]  /*9930*/  SHF.L.U32 R58, R61, 0x10, RZ ;  /* 0x000000103d3a7819 */ /* 0x000fe200000006ff */
[----:B------:R1:W-:Y:S01]  /*9940*/  SYNCS.ARRIVE.TRANS64.RED.A1T0 RZ, [R103+URZ], RZ ;  /* 0x000000ff67ff79a7 */ /* 0x0003e200081004ff */
[----:B------:R-:W-:Y:S01]  /*9950*/  FFMA R6, R41, R42, R6 ;  /* 0x0000002a29067223 */ /* 0x000fe20000000006 */
[C---:B------:R-:W-:Y:S01]  /*9960*/  FMUL R7, R38.reuse, R7 ;  /* 0x0000000726077220 */ /* 0x040fe20000400000 */
[----:B------:R-:W-:Y:S01]  /*9970*/  F2FP.BF16.F32.PACK_AB R4, R5, R4 ;  /* 0x000000040504723e */ /* 0x000fe200000010ff */
[C---:B------:R-:W-:Y:S01]  /*9980*/  FMUL R8, R38.reuse, R8 ;  /* 0x0000000826087220 */ /* 0x040fe20000400000 */
[----:B------:R-:W-:Y:S01]  /*9990*/  FMUL R9, R38, R9 ;  /* 0x0000000926097220 */ /* 0x000fe20000400000 */
[----:B------:R-:W-:Y:S01]  /*99a0*/  LOP3.LUT R59, R61, 0xffff0000, RZ, 0xc0, !PT ;  /* 0xffff00003d3b7812 */ /* 0x000fe200078ec0ff */
[C---:B------:R-:W-:Y:S01]  /*99b0*/  FFMA R7, R41.reuse, R43, R7 ;  /* 0x0000002b29077223 */ /* 0x040fe20000000007 */
[C---:B------:R-:W-:Y:S01]  /*99c0*/  FFMA R8, R41.reuse, R44, R8 ;  /* 0x0000002c29087223 */ /* 0x040fe20000000008 */
[----:B------:R-:W-:Y:S01]  /*99d0*/  SHF.L.U32 R60, R62, 0x10, RZ ;  /* 0x000000103e3c7819 */ /* 0x000fe200000006ff */
[----:B------:R-:W-:Y:S01]  /*99e0*/  FFMA R9, R41, R45, R9 ;  /* 0x0000002d29097223 */ /* 0x000fe20000000009 */
[C---:B------:R-:W-:Y:S01]  /*99f0*/  FMUL R10, R38.reuse, R10 ;  /* 0x0000000a260a7220 */ /* 0x040fe20000400000 */
[----:B------:R-:W-:Y:S01]  /*9a00*/  F2FP.BF16.F32.PACK_AB R5, R7, R6 ;  /* 0x000000060705723e */ /* 0x000fe200000010ff */
[C---:B------:R-:W-:Y:S01]  /*9a10*/  FMUL R11, R38.reuse, R11 ;  /* 0x0000000b260b7220 */ /* 0x040fe20000400000 */
[----:B------:R-:W-:Y:S01]  /*9a20*/  FMUL R0, R38, R12 ;  /* 0x0000000c26007220 */ /* 0x000fe20000400000 */
[----:B------:R-:W-:Y:S01]  /*9a30*/  F2FP.BF16.F32.PACK_AB R6, R9, R8 ;  /* 0x000000080906723e */ /* 0x000fe200000010ff */
[C---:B------:R-:W-:Y:S01]  /*9a40*/  FFMA R10, R41.reuse, R46, R10 ;  /* 0x0000002e290a7223 */ /* 0x040fe2000000000a */
[C---:B------:R-:W-:Y:S01]  /*9a50*/  FFMA R11, R41.reuse, R47, R11 ;  /* 0x0000002f290b7223 */ /* 0x040fe2000000000b */
[----:B------:R-:W-:Y:S01]  /*9a60*/  LOP3.LUT R61, R62, 0xffff0000, RZ, 0xc0, !PT ;  /* 0xffff00003e3d7812 */ /* 0x000fe200078ec0ff */
[----:B------:R-:W-:Y:S01]  /*9a70*/  FFMA R0, R41, R48, R0 ;  /* 0x0000003029007223 */ /* 0x000fe20000000000 */
[C---:B------:R-:W-:Y:S01]  /*9a80*/  FMUL R2, R38.reuse, R13 ;  /* 0x0000000d26027220 */ /* 0x040fe20000400000 */
[----:B------:R-:W-:Y:S01]  /*9a90*/  SHF.L.U32 R62, R63, 0x10, RZ ;  /* 0x000000103f3e7819 */ /* 0x000fe200000006ff */
[C---:B------:R-:W-:Y:S01]  /*9aa0*/  FMUL R3, R38.reuse, R14 ;  /* 0x0000000e26037220 */ /* 0x040fe20000400000 */
[----:B------:R-:W-:Y:S01]  /*9ab0*/  F2FP.BF16.F32.PACK_AB R7, R11, R10 ;  /* 0x0000000a0b07723e */ /* 0x000fe200000010ff */
[----:B------:R-:W-:Y:S01]  /*9ac0*/  FFMA R2, R41, R49, R2 ;  /* 0x0000003129027223 */ /* 0x000fe20000000002 */
[C---:B------:R-:W-:Y:S01]  /*9ad0*/  FMUL R15, R38.reuse, R15 ;  /* 0x0000000f260f7220 */ /* 0x040fe20000400000 */
[C---:B------:R-:W-:Y:S01]  /*9ae0*/  FMUL R12, R38.reuse, R16 ;  /* 0x00000010260c7220 */ /* 0x040fe20000400000 */
[----:B------:R-:W-:Y:S01]  /*9af0*/  FMUL R13, R38, R17 ;  /* 0x00000011260d7220 */ /* 0x000fe20000400000 */
[----:B------:R1:W-:Y:S01]  /*9b00*/  STS.128 [R80+0x6000], R4 ;  /* 0x0060000450007388 */ /* 0x0003e20000000c00 */
[----:B------:R-:W-:Y:S01]  /*9b10*/  LOP3.LUT R63, R63, 0xffff0000, RZ, 0xc0, !PT ;  /* 0xffff00003f3f7812 */ /* 0x000fe200078ec0ff */
[C---:B------:R-:W-:Y:S01]  /*9b20*/  FFMA R3, R41.reuse, R50, R3 ;  /* 0x0000003229037223 */ /* 0x040fe20000000003 */
[----:B------:R-:W-:Y:S01]  /*9b30*/  SHF.L.U32 R64, R68, 0x10, RZ ;  /* 0x0000001044407819 */ /* 0x000fe200000006ff */
[C---:B------:R-:W-:Y:S01]  /*9b40*/  FFMA R15, R41.reuse, R51, R15 ;  /* 0x00000033290f7223 */ /* 0x040fe2000000000f */
[----:B------:R-:W-:Y:S01]  /*9b50*/  F2FP.BF16.F32.PACK_AB R8, R2, R0 ;  /* 0x000000000208723e */ /* 0x000fe200000010ff */
[C---:B------:R-:W-:Y:S01]  /*9b60*/  FFMA R12, R41.reuse, R52, R12 ;  /* 0x00000034290c7223 */ /* 0x040fe2000000000c */
[C---:B------:R-:W-:Y:S01]  /*9b70*/  FFMA R13, R41.reuse, R53, R13 ;  /* 0x00000035290d7223 */ /* 0x040fe2000000000d */
[C---:B------:R-:W-:Y:S01]  /*9b80*/  FMUL R14, R38.reuse, R18 ;  /* 0x00000012260e7220 */ /* 0x040fe20000400000 */
[C---:B------:R-:W-:Y:S01]  /*9b90*/  FMUL R19, R38.reuse, R19 ;  /* 0x0000001326137220 */ /* 0x040fe20000400000 */
[C---:B------:R-:W-:Y:S01]  /*9ba0*/  FMUL R16, R38.reuse, R20 ;  /* 0x0000001426107220 */ /* 0x040fe20000400000 */
[C---:B------:R-:W-:Y:S01]  /*9bb0*/  FMUL R17, R38.reuse, R21 ;  /* 0x0000001526117220 */ /* 0x040fe20000400000 */
[C---:B------:R-:W-:Y:S01]  /*9bc0*/  FFMA R14, R41.reuse, R54, R14 ;  /* 0x00000036290e7223 */ /* 0x040fe2000000000e */
        /* <DEDUP_REMOVED lines=9> */
[----:B------:R-:W-:Y:S01]  /*9c60*/  FFMA R23, R41, R59, R23 ;  /* 0x0000003b29177223 */ /* 0x000fe20000000017 */
[C---:B------:R-:W-:Y:S01]  /*9c70*/  FMUL R27, R38.reuse, R27 ;  /* 0x0000001b261b7220 */ /* 0x040fe20000400000 */
[----:B------:R-:W-:Y:S01]  /*9c80*/  F2FP.BF16.F32.PACK_AB R9, R15, R3 ;  /* 0x000000030f09723e */ /* 0x000fe200000010ff */
[----:B------:R-:W-:Y:S01]  /*9c90*/  FFMA R20, R41, R60, R20 ;  /* 0x0000003c29147223 */ /* 0x000fe20000000014 */
[----:B------:R-:W-:Y:S01]  /*9ca0*/  F2FP.BF16.F32.PACK_AB R10, R13, R12 ;  /* 0x0000000c0d0a723e */ /* 0x000fe200000010ff */
[----:B------:R-:W-:Y:S01]  /*9cb0*/  FMUL R24, R38, R28 ;  /* 0x0000001c26187220 */ /* 0x000fe20000400000 */
[----:B------:R-:W-:Y:S01]  /*9cc0*/  F2FP.BF16.F32.PACK_AB R11, R19, R14 ;  /* 0x0000000e130b723e */ /* 0x000fe200000010ff */
[----:B------:R-:W-:Y:S01]  /*9cd0*/  FFMA R21, R41, R61, R21 ;  /* 0x0000003d29157223 */ /* 0x000fe20000000015 */
[----:B------:R-:W-:Y:S01]  /*9ce0*/  LOP3.LUT R65, R68, 0xffff0000, RZ, 0xc0, !PT ;  /* 0xffff000044417812 */ /* 0x000fe200078ec0ff */
[C---:B------:R-:W-:Y:S01]  /*9cf0*/  FMUL R25, R38.reuse, R29 ;  /* 0x0000001d26197220 */ /* 0x040fe20000400000 */
[----:B------:R-:W-:Y:S01]  /*9d00*/  SHF.L.U32 R66, R69, 0x10, RZ ;  /* 0x0000001045427819 */ /* 0x000fe200000006ff */
[----:B------:R1:W-:Y:S01]  /*9d10*/  STS.128 [R95+0x6010], R8 ;  /* 0x006010085f007388 */ /* 0x0003e20000000c00 */
[----:B------:R-:W-:Y:S01]  /*9d20*/  FFMA R22, R41, R62, R22 ;  /* 0x0000003e29167223 */ /* 0x000fe20000000016 */
[----:B------:R-:W-:Y:S01]  /*9d30*/  LOP3.LUT R67, R69, 0xffff0000, RZ, 0xc0, !PT ;  /* 0xffff000045437812 */ /* 0x000fe200078ec0ff */
[----:B------:R-:W-:Y:S01]  /*9d40*/  FMUL R26, R38, R30 ;  /* 0x0000001e261a7220 */ /* 0x000fe20000400000 */
[C---:B------:R-:W-:Y:S01]  /*9d50*/  FFMA R27, R41.reuse, R63, R27 ;  /* 0x0000003f291b7223 */ /* 0x040fe2000000001b */
[----:B------:R-:W-:Y:S01]  /*9d60*/  SHF.L.U32 R68, R70, 0x10, RZ ;  /* 0x0000001046447819 */ /* 0x000fe200000006ff */
[----:B------:R-:W-:Y:S01]  /*9d70*/  FMUL R31, R38, R31 ;  /* 0x0000001f261f7220 */ /* 0x000fe20000400000 */
[C---:B------:R-:W-:Y:S01]  /*9d80*/  FFMA R24, R41.reuse, R64, R24 ;  /* 0x0000004029187223 */ /* 0x040fe20000000018 */
[----:B------:R-:W-:Y:S01]  /*9d90*/  LOP3.LUT R69, R70, 0xffff0000, RZ, 0xc0, !PT ;  /* 0xffff000046457812 */ /* 0x000fe200078ec0ff */
[C---:B------:R-:W-:Y:S01]  /*9da0*/  FMUL R28, R38.reuse, R32 ;  /* 0x00000020261c7220 */ /* 0x040fe20000400000 */
[----:B------:R-:W-:Y:S01]  /*9db0*/  FFMA R25, R41, R65, R25 ;  /* 0x0000004129197223 */ /* 0x000fe20000000019 */
[----:B------:R-:W-:Y:S01]  /*9dc0*/  SHF.L.U32 R70, R71, 0x10, RZ ;  /* 0x0000001047467819 */ /* 0x000fe200000006ff */
[C---:B------:R-:W-:Y:S01]  /*9dd0*/  FMUL R29, R38.reuse, R33 ;  /* 0x00000021261d7220 */ /* 0x040fe20000400000 */
[----:B------:R-:W-:Y:S01]  /*9de0*/  F2FP.BF16.F32.PACK_AB R16, R17, R16 ;  /* 0x000000101110723e */ /* 0x000fe200000010ff */
[----:B------:R-:W-:Y:S01]  /*9df0*/  FFMA R26, R41, R66, R26 ;  /* 0x00000042291a7223 */ /* 0x000fe2000000001a */
[----:B------:R-:W-:Y:S01]  /*9e00*/  LOP3.LUT R71, R71, 0xffff0000, RZ, 0xc0, !PT ;  /* 0xffff000047477812 */ /* 0x000fe200078ec0ff */
        /* <DEDUP_REMOVED lines=36> */
.L_x_139:
[----:B------:R-:W-:Y:S05]  /*a050*/  BSYNC.RECONVERGENT B0 ;  /* 0x0000000000007941 */ /* 0x000fea0003800200 */
.L_x_138:
[----:B------:R-:W-:Y:S01]  /*a060*/  BAR.SYNC.DEFER_BLOCKING 0x1, 0x80 ;  /* 0x0042000000007b1d */ /* 0x000fe20000010000 */
[----:B------:R-:W-:Y:S01]  /*a070*/  UISETP.NE.AND UP0, UPT, UR54, -0x4, UPT ;  /* 0xfffffffc3600788c */ /* 0x000fe2000bf05270 */
[----:B------:R-:W-:Y:S08]  /*a080*/  IADD3 R36, PT, PT, R36, 0x1, RZ ;  /* 0x0000000124247810 */ /* 0x000ff00007ffe0ff */
[----:B------:R-:W-:Y:S05]  /*a090*/  BRA.U !UP0, `(.L_x_140) ;  /* 0x0000000108247547 */ /* 0x000fea000b800000 */
[----:B------:R-:W-:Y:S01]  /*a0a0*/  ISETP.NE.AND P0, PT, R102, RZ, PT ;  /* 0x000000ff6600720c */ /* 0x000fe20003f05270 */
[----:B------:R-:W-:Y:S01]  /*a0b0*/  IMAD.U32 R0, RZ, RZ, UR51 ;  /* 0x00000033ff007e24 */ /* 0x000fe2000f8e00ff */
[----:B------:R-:W-:Y:S04]  /*a0c0*/  UIADD3 UR4, UPT, UPT, UR51, 0x1, URZ ;  /* 0x0000000133047890 */ /* 0x000fe8000fffe0ff */
[----:B------:R-:W-:Y:S04]  /*a0d0*/  UISETP.NE.AND UP0, UPT, UR4, 0x4, UPT ;  /* 0x000000040400788c */ /* 0x000fe8000bf05270 */
[----:B------:R-:W-:Y:S03]  /*a0e0*/  USEL UR51, UR4, URZ, UP0 ;  /* 0x000000ff04337287 */ /* 0x000fe60008000000 */
[----:B------:R-:W-:Y:S05]  /*a0f0*/  @P0 LEA R0, R0, UR50, 0x3 ;  /* 0x0000003200000c11 */ /* 0x000fea000f8e18ff */
[----:B------:R-:W-:Y:S05]  /*a100*/  @P0 VIADD R0, R0, 0xa0 ;  /* 0x000000a000000836 */ /* 0x000fea0000000000 */
[----:B------:R-:W-:Y:S04]  /*a110*/  @P0 PRMT R0, R105, 0x654, R0 ;  /* 0x0000065469000816 */ /* 0x000fe80000000000 */
[----:B------:R3:W-:Y:S03]  /*a120*/  @P0 SYNCS.ARRIVE.TRANS64.RED.A1T0 RZ, [R0+URZ], RZ ;  /* 0x000000ff00ff09a7 */ /* 0x0007e600081004ff */
.L_x_140:
[----:B------:R-:W-:Y:S01]  /*a130*/  R2UR UR5, R91 ;  /* 0x000000005b0572ca */ /* 0x000fe200000e0000 */
[----:B------:R-:W-:Y:S01]  /*a140*/  UISETP.NE.AND UP0, UPT, UR63, URZ, UPT ;  /* 0x000000ff3f00728c */ /* 0x000fe2000bf05270 */
[----:B------:R-:W-:Y:S01]  /*a150*/  R2UR UR4, R92 ;  /* 0x000000005c0472ca */ /* 0x000fe200000e0000 */
[----:B------:R-:W-:Y:S01]  /*a160*/  UIADD3 UR54, UPT, UPT, UR54, 0x4, URZ ;  /* 0x0000000436367890 */ /* 0x000fe2000fffe0ff */
[----:B------:R-:W-:Y:S02]  /*a170*/  R2UR UR53, R96 ;  /* 0x00000000603572ca */ /* 0x000fe400000e0000 */
[C---:B------:R-:W-:Y:S02]  /*a180*/  ISETP.NE.AND P0, PT, R36.reuse, 0x2, PT ;  /* 0x000000022400780c */ /* 0x040fe40003f05270 */
[----:B------:R-:W-:Y:S02]  /*a190*/  LOP3.LUT R77, R77, 0x1, RZ, 0x3c, !PT ;  /* 0x000000014d4d7812 */ /* 0x000fe400078e3cff */
[----:B---3--:R-:W-:Y:S02]  /*a1a0*/  SEL R0, RZ, 0x1, P0 ;  /* 0x00000001ff007807 */ /* 0x008fe40000000000 */
[----:B------:R-:W-:Y:S01]  /*a1b0*/  SEL R36, R36, RZ, P0 ;  /* 0x000000ff24247207 */ /* 0x000fe20000000000 */
[----:B------:R-:W-:Y:S01]  /*a1c0*/  UIADD3 UR24, UPT, UPT, UR36, UR5, URZ ;  /* 0x0000000524187290 */ /* 0x000fe2000fffe0ff */
[----:B------:R-:W-:Y:S01]  /*a1d0*/  LOP3.LUT R78, R78, R0, RZ, 0x3c, !PT ;  /* 0x000000004e4e7212 */ /* 0x000fe200078e3cff */
[----:B------:R-:W-:Y:S01]  /*a1e0*/  UIADD3 UR52, UPT, UPT, UR37, UR4, URZ ;  /* 0x0000000425347290 */ /* 0x000fe2000fffe0ff */
[----:B------:R-:W-:Y:S11]  /*a1f0*/  BRA.U UP0, `(.L_x_141) ;  /* 0xffffffbd00507547 */ /* 0x000ff6000b83ffff */
[----:B------:R-:W-:-:S13]  /*a200*/  R2UR UR4, R93 ;  /* 0x000000005d0472ca */ /* 0x000fda00000e0000 */
[----:B------:R-:W-:-:S09]  /*a210*/  UISETP.NE.AND UP0, UPT, UR4, URZ, UPT ;  /* 0x000000ff0400728c */ /* 0x000fd2000bf05270 */
[----:B------:R-:W-:Y:S05]  /*a220*/  BRA.U !UP0, `(.L_x_142) ;  /* 0x0000000108487547 */ /* 0x000fea000b800000 */
[----:B------:R-:W3:Y:S02]  /*a230*/  LDCU.64 UR4, c[0x0][0x990] ;  /* 0x00013200ff0477ac */ /* 0x000ee40008000a00 */
[----:B---3--:R-:W-:-:S04]  /*a240*/  UISETP.NE.U32.AND UP0, UPT, UR4, URZ, UPT ;  /* 0x000000ff0400728c */ /* 0x008fc8000bf05070 */
[----:B------:R-:W-:-:S09]  /*a250*/  UISETP.NE.AND.EX UP0, UPT, UR5, URZ, UPT, UP0 ;  /* 0x000000ff0500728c */ /* 0x000fd2000bf05300 */
[----:B------:R-:W-:Y:S05]  /*a260*/  BRA.U UP0, `(.L_x_143) ;  /* 0x00000001000c7547 */ /* 0x000fea000b800000 */
[----:B------:R-:W-:-:S13]  /*a270*/  FSETP.NEU.AND P0, PT, R41, RZ, PT ;  /* 0x000000ff2900720b */ /* 0x000fda0003f0d000 */
[----:B------:R-:W-:Y:S05]  /*a280*/  @!P0 EXIT ;  /* 0x000000000000894d */ /* 0x000fea0003800000 */
[----:B------:R-:W-:Y:S05]  /*a290*/  BRA `(.L_x_142) ;  /* 0x00000000002c7947 */ /* 0x000fea0003800000 */
.L_x_143:
[----:B------:R-:W-:Y:S01]  /*a2a0*/  ISETP.NE.AND P0, PT, R101, RZ, PT ;  /* 0x000000ff6500720c */ /* 0x000fe20003f05270 */
[----:B------:R-:W-:-:S12]  /*a2b0*/  BSSY.RECONVERGENT B0, `(.L_x_142) ;  /* 0x0000009000007945 */ /* 0x000fd80003800200 */
[----:B------:R-:W-:Y:S05]  /*a2c0*/  @P0 BRA `(.L_x_144) ;  /* 0x0000000000140947 */ /* 0x000fea0003800000 */
[----:B------:R-:W3:Y:S02]  /*a2d0*/  LDCU.64 UR4, c[0x0][0x988] ;  /* 0x00013100ff0477ac */ /* 0x000ee40008000a00 */
[----:B---3--:R-:W-:-:S04]  /*a2e0*/  ISETP.NE.U32.AND P0, PT, RZ, UR4, PT ;  /* 0x00000004ff007c0c */ /* 0x008fc8000bf05070 */
[----:B------:R-:W-:-:S13]  /*a2f0*/  ISETP.NE.AND.EX P0, PT, RZ, UR5, PT, P0 ;  /* 0x00000005ff007c0c */ /* 0x000fda000bf05300 */
[----:B------:R-:W-:Y:S05]  /*a300*/  @!P0 EXIT ;  /* 0x000000000000894d */ /* 0x000fea0003800000 */
[----:B------:R-:W-:Y:S05]  /*a310*/  BRA `(.L_x_145) ;  /* 0x0000000000087947 */ /* 0x000fea0003800000 */
.L_x_144:
[----:B------:R-:W-:-:S13]  /*a320*/  FSETP.NEU.AND P0, PT, R41, RZ, PT ;  /* 0x000000ff2900720b */ /* 0x000fda0003f0d000 */
[----:B------:R-:W-:Y:S05]  /*a330*/  @!P0 EXIT ;  /* 0x000000000000894d */ /* 0x000fea0003800000 */
.L_x_145:
[----:B------:R-:W-:Y:S05]  /*a340*/  BSYNC.RECONVERGENT B0 ;  /* 0x0000000000007941 */ /* 0x000fea0003800200 */
.L_x_142:
[----:B------:R-:W3:Y:S01]  /*a350*/  S2UR UR5, SR_CgaCtaId ;  /* 0x00000000000579c3 */ /* 0x000ee20000008800 */
[----:B------:R-:W-:Y:S01]  /*a360*/  ULEA UR4, UR51, UR50, 0x3 ;  /* 0x0000003233047291 */ /* 0x000fe2000f8e18ff */
[----:B------:R-:W-:-:S04]  /*a370*/  DEPBAR.LE SB0, 0x0 ;  /* 0x000080000000791a */ /* 0x000fc80000000000 */
[----:B------:R-:W-:-:S04]  /*a380*/  UIADD3 UR4, UPT, UPT, UR4, 0xa0, URZ ;  /* 0x000000a004047890 */ /* 0x000fc8000fffe0ff */
[----:B---3--:R-:W-:-:S09]  /*a390*/  UPRMT UR4, UR5, 0x654, UR4 ;  /* 0x0000065405047896 */ /* 0x008fd20008000004 */
[----:B------:R-:W-:Y:S01]  /*a3a0*/  SYNCS.ARRIVE.TRANS64.RED.A1T0 RZ, [UR4], RZ ;  /* 0x000000ffffff79a7 */ /* 0x000fe20008100404 */
[----:B------:R-:W-:Y:S05]  /*a3b0*/  EXIT ;  /* 0x000000000000794d */ /* 0x000fea0003800000 */
.L_x_24:
[----:B------:R-:W-:Y:S07]  /*a3c0*/  MOV R0, UR9 ;  /* 0x0000000900007c02 */ /* 0x000fee0008000f00 */
.L_x_146:
[----:B--2---:R2:W3:Y:S02]  /*a3d0*/  SYNCS.PHASECHK.TRANS64.TRYWAIT P0, [R0+URZ+0x40], R4 ;  /* 0x00004004000075a7 */ /* 0x0044e400080011ff */
[----:B---3--:R-:W-:Y:S05]  /*a3e0*/  @!P0 NANOSLEEP.SYNCS 0x989680 ;  /* 0x009896800000895d */ /* 0x008fea0003900000 */
[----:B------:R-:W3:Y:S02]  /*a3f0*/  @!P0 SYNCS.PHASECHK.TRANS64 P0, [R0+URZ+0x40], R4 ;  /* 0x00004004000085a7 */ /* 0x000ee400080010ff */
[----:B---3--:R-:W-:Y:S05]  /*a400*/  @!P0 BRA `(.L_x_146) ;  /* 0xfffffffc00f08947 */ /* 0x008fea000383ffff */
[----:B------:R-:W-:Y:S05]  /*a410*/  BRA `(.L_x_23) ;  /* 0xffffff7800147947 */ /* 0x000fea000383ffff */
.L_x_31:
[----:B------:R-:W-:Y:S07]  /*a420*/  MOV R0, UR9 ;  /* 0x0000000900007c02 */ /* 0x000fee0008000f00 */
.L_x_147:
[----:B-1----:R1:W2:Y:S02]  /*a430*/  SYNCS.PHASECHK.TRANS64.TRYWAIT P0, [R0+URZ+0x40], R4 ;  /* 0x00004004000075a7 */ /* 0x0022a400080011ff */
[----:B--2---:R-:W-:Y:S05]  /*a440*/  @!P0 NANOSLEEP.SYNCS 0x989680 ;  /* 0x009896800000895d */ /* 0x004fea0003900000 */
[----:B------:R-:W2:Y:S02]  /*a450*/  @!P0 SYNCS.PHASECHK.TRANS64 P0, [R0+URZ+0x40], R4 ;  /* 0x00004004000085a7 */ /* 0x000ea400080010ff */
[----:B--2---:R-:W-:Y:S05]  /*a460*/  @!P0 BRA `(.L_x_147) ;  /* 0xfffffffc00f08947 */ /* 0x004fea000383ffff */
[----:B------:R-:W-:Y:S05]  /*a470*/  BRA `(.L_x_30) ;  /* 0xffffff7c00b87947 */ /* 0x000fea000383ffff */
.L_x_36:
[----:B-1----:R-:W-:-:S07]  /*a480*/  MOV R0, UR30 ;  /* 0x0000001e00007c02 */ /* 0x002fce0008000f00 */
.L_x_148:
[----:B-1----:R1:W2:Y:S02]  /*a490*/  SYNCS.PHASECHK.TRANS64.TRYWAIT P0, [R0+URZ+0xd0], R3 ;  /* 0x0000d003000075a7 */ /* 0x0022a400080011ff */
[----:B--2---:R-:W-:Y:S05]  /*a4a0*/  @!P0 NANOSLEEP.SYNCS 0x989680 ;  /* 0x009896800000895d */ /* 0x004fea0003900000 */
[----:B------:R-:W2:Y:S02]  /*a4b0*/  @!P0 SYNCS.PHASECHK.TRANS64 P0, [R0+URZ+0xd0], R3 ;  /* 0x0000d003000085a7 */ /* 0x000ea400080010ff */
[----:B--2---:R-:W-:Y:S05]  /*a4c0*/  @!P0 BRA `(.L_x_148) ;  /* 0xfffffffc00f08947 */ /* 0x004fea000383ffff */
[----:B------:R-:W-:Y:S05]  /*a4d0*/  BRA `(.L_x_149) ;  /* 0xffffff80009c7947 */ /* 0x000fea000383ffff */
.L_x_40:
[----:B------:R-:W-:-:S07]  /*a4e0*/  MOV R0, UR4 ;  /* 0x0000000400007c02 */ /* 0x000fce0008000f00 */
.L_x_150:
[----:B-1----:R1:W2:Y:S02]  /*a4f0*/  SYNCS.PHASECHK.TRANS64.TRYWAIT P0, [R0+URZ], R2 ;  /* 0x00000002000075a7 */ /* 0x0022a400080011ff */
[----:B--2---:R-:W-:Y:S05]  /*a500*/  @!P0 NANOSLEEP.SYNCS 0x989680 ;  /* 0x009896800000895d */ /* 0x004fea0003900000 */
[----:B------:R-:W2:Y:S02]  /*a510*/  @!P0 SYNCS.PHASECHK.TRANS64 P0, [R0+URZ], R2 ;  /* 0x00000002000085a7 */ /* 0x000ea400080010ff */
[----:B--2---:R-:W-:Y:S05]  /*a520*/  @!P0 BRA `(.L_x_150) ;  /* 0xfffffffc00f08947 */ /* 0x004fea000383ffff */
[----:B------:R-:W-:Y:S05]  /*a530*/  BRA `(.L_x_151) ;  /* 0xffffff8800347947 */ /* 0x000fea000383ffff */
.L_x_41:
[----:B------:R-:W-:-:S07]  /*a540*/  MOV R0, UR5 ;  /* 0x0000000500007c02 */ /* 0x000fce0008000f00 */
.L_x_152:
[----:B-1----:R1:W2:Y:S02]  /*a550*/  SYNCS.PHASECHK.TRANS64.TRYWAIT P0, [R0+URZ], R2 ;  /* 0x00000002000075a7 */ /* 0x0022a400080011ff */
[----:B--2---:R-:W-:Y:S05]  /*a560*/  @!P0 NANOSLEEP.SYNCS 0x989680 ;  /* 0x009896800000895d */ /* 0x004fea0003900000 */
[----:B------:R-:W2:Y:S02]  /*a570*/  @!P0 SYNCS.PHASECHK.TRANS64 P0, [R0+URZ], R2 ;  /* 0x00000002000085a7 */ /* 0x000ea400080010ff */
[----:B--2---:R-:W-:Y:S05]  /*a580*/  @!P0 BRA `(.L_x_152) ;  /* 0xfffffffc00f08947 */ /* 0x004fea000383ffff */
[----:B------:R-:W-:Y:S05]  /*a590*/  BRA `(.L_x_153) ;  /* 0xffffff8800447947 */ /* 0x000fea000383ffff */
.L_x_42:
[----:B------:R-:W-:-:S07]  /*a5a0*/  MOV R0, UR5 ;  /* 0x0000000500007c02 */ /* 0x000fce0008000f00 */
.L_x_154:
[----:B-1----:R1:W2:Y:S02]  /*a5b0*/  SYNCS.PHASECHK.TRANS64.TRYWAIT P0, [R0+URZ], R2 ;  /* 0x00000002000075a7 */ /* 0x0022a400080011ff */
[----:B--2---:R-:W-:Y:S05]  /*a5c0*/  @!P0 NANOSLEEP.SYNCS 0x989680 ;  /* 0x009896800000895d */ /* 0x004fea0003900000 */
[----:B------:R-:W2:Y:S02]  /*a5d0*/  @!P0 SYNCS.PHASECHK.TRANS64 P0, [R0+URZ], R2 ;  /* 0x00000002000085a7 */ /* 0x000ea400080010ff */
[----:B--2---:R-:W-:Y:S05]  /*a5e0*/  @!P0 BRA `(.L_x_154) ;  /* 0xfffffffc00f08947 */ /* 0x004fea000383ffff */
[----:B------:R-:W-:Y:S05]  /*a5f0*/  BRA `(.L_x_155) ;  /* 0xffffff8800547947 */ /* 0x000fea000383ffff */
.L_x_43:
[----:B------:R-:W-:-:S07]  /*a600*/  MOV R0, UR5 ;  /* 0x0000000500007c02 */ /* 0x000fce0008000f00 */
.L_x_156:
[----:B-1----:R1:W2:Y:S02]  /*a610*/  SYNCS.PHASECHK.TRANS64.TRYWAIT P0, [R0+URZ], R2 ;  /* 0x00000002000075a7 */ /* 0x0022a400080011ff */
[----:B--2---:R-:W-:Y:S05]  /*a620*/  @!P0 NANOSLEEP.SYNCS 0x989680 ;  /* 0x009896800000895d */ /* 0x004fea0003900000 */
[----:B------:R-:W2:Y:S02]  /*a630*/  @!P0 SYNCS.PHASECHK.TRANS64 P0, [R0+URZ], R2 ;  /* 0x00000002000085a7 */ /* 0x000ea400080010ff */
[----:B--2---:R-:W-:Y:S05]  /*a640*/  @!P0 BRA `(.L_x_156) ;  /* 0xfffffffc00f08947 */ /* 0x004fea000383ffff */
[----:B------:R-:W-:Y:S05]  /*a650*/  BRA `(.L_x_157) ;  /* 0xffffff8800647947 */ /* 0x000fea000383ffff */
.L_x_44:
[----:B------:R-:W-:-:S07]  /*a660*/  MOV R0, UR5 ;  /* 0x0000000500007c02 */ /* 0x000fce0008000f00 */
.L_x_158:
[----:B-1----:R1:W2:Y:S02]  /*a670*/  SYNCS.PHASECHK.TRANS64.TRYWAIT P0, [R0+URZ], R2 ;  /* 0x00000002000075a7 */ /* 0x0022a400080011ff */
[----:B--2---:R-:W-:Y:S05]  /*a680*/  @!P0 NANOSLEEP.SYNCS 0x989680 ;  /* 0x009896800000895d */ /* 0x004fea0003900000 */
[----:B------:R-:W2:Y:S02]  /*a690*/  @!P0 SYNCS.PHASECHK.TRANS64 P0, [R0+URZ], R2 ;  /* 0x00000002000085a7 */ /* 0x000ea400080010ff */
[----:B--2---:R-:W-:Y:S05]  /*a6a0*/  @!P0 BRA `(.L_x_158) ;  /* 0xfffffffc00f08947 */ /* 0x004fea000383ffff */
[----:B------:R-:W-:Y:S05]  /*a6b0*/  BRA `(.L_x_159) ;  /* 0xffffff8800747947 */ /* 0x000fea000383ffff */
.L_x_45:
[----:B------:R-:W-:-:S07]  /*a6c0*/  MOV R0, UR5 ;  /* 0x0000000500007c02 */ /* 0x000fce0008000f00 */
.L_x_160:
[----:B-1----:R1:W2:Y:S02]  /*a6d0*/  SYNCS.PHASECHK.TRANS64.TRYWAIT P0, [R0+URZ], R2 ;  /* 0x00000002000075a7 */ /* 0x0022a400080011ff */
[----:B--2---:R-:W-:Y:S05]  /*a6e0*/  @!P0 NANOSLEEP.SYNCS 0x989680 ;  /* 0x009896800000895d */ /* 0x004fea0003900000 */
[----:B------:R-:W2:Y:S02]  /*a6f0*/  @!P0 SYNCS.PHASECHK.TRANS64 P0, [R0+URZ], R2 ;  /* 0x00000002000085a7 */ /* 0x000ea400080010ff */
[----:B--2---:R-:W-:Y:S05]  /*a700*/  @!P0 BRA `(.L_x_160) ;  /* 0xfffffffc00f08947 */ /* 0x004fea000383ffff */
[----:B------:R-:W-:Y:S05]  /*a710*/  BRA `(.L_x_161) ;  /* 0xffffff8800847947 */ /* 0x000fea000383ffff */
.L_x_46:
[----:B------:R-:W-:-:S07]  /*a720*/  MOV R0, UR5 ;  /* 0x0000000500007c02 */ /* 0x000fce0008000f00 */
.L_x_162:
[----:B-1----:R1:W2:Y:S02]  /*a730*/  SYNCS.PHASECHK.TRANS64.TRYWAIT P0, [R0+URZ], R2 ;  /* 0x00000002000075a7 */ /* 0x0022a400080011ff */
[----:B--2---:R-:W-:Y:S05]  /*a740*/  @!P0 NANOSLEEP.SYNCS 0x989680 ;  /* 0x009896800000895d */ /* 0x004fea0003900000 */
[----:B------:R-:W2:Y:S02]  /*a750*/  @!P0 SYNCS.PHASECHK.TRANS64 P0, [R0+URZ], R2 ;  /* 0x00000002000085a7 */ /* 0x000ea400080010ff */
[----:B--2---:R-:W-:Y:S05]  /*a760*/  @!P0 BRA `(.L_x_162) ;  /* 0xfffffffc00f08947 */ /* 0x004fea000383ffff */
[----:B------:R-:W-:Y:S05]  /*a770*/  BRA `(.L_x_163) ;  /* 0xffffff8800947947 */ /* 0x000fea000383ffff */
.L_x_49:
[----:B------:R-:W-:-:S07]  /*a780*/  MOV R4, UR4 ;  /* 0x0000000400047c02 */ /* 0x000fce0008000f00 */
.L_x_164:
[----:B--2---:R2:W3:Y:S02]  /*a790*/  SYNCS.PHASECHK.TRANS64.TRYWAIT P1, [R4+URZ+0xd8], R6 ;  /* 0x0000d806040075a7 */ /* 0x0044e400080211ff */
[----:B---3--:R-:W-:Y:S05]  /*a7a0*/  @!P1 NANOSLEEP.SYNCS 0x989680 ;  /* 0x009896800000995d */ /* 0x008fea0003900000 */
[----:B------:R-:W3:Y:S02]  /*a7b0*/  @!P1 SYNCS.PHASECHK.TRANS64 P1, [R4+URZ+0xd8], R6 ;  /* 0x0000d806040095a7 */ /* 0x000ee400080210ff */
[----:B---3--:R-:W-:Y:S05]  /*a7c0*/  @!P1 BRA `(.L_x_164) ;  /* 0xfffffffc00f09947 */ /* 0x008fea000383ffff */
[----:B------:R-:W-:Y:S05]  /*a7d0*/  BRA `(.L_x_165) ;  /* 0xffffff8c00047947 */ /* 0x000fea000383ffff */
.L_x_50:
[----:B--2---:R-:W-:-:S07]  /*a7e0*/  MOV R4, UR4 ;  /* 0x0000000400047c02 */ /* 0x004fce0008000f00 */
.L_x_166:
[----:B--2---:R2:W3:Y:S02]  /*a7f0*/  SYNCS.PHASECHK.TRANS64.TRYWAIT P1, [R4+URZ+0xd0], R5 ;  /* 0x0000d005040075a7 */ /* 0x0044e400080211ff */
[----:B---3--:R-:W-:Y:S05]  /*a800*/  @!P1 NANOSLEEP.SYNCS 0x989680 ;  /* 0x009896800000995d */ /* 0x008fea0003900000 */
[----:B------:R-:W3:Y:S02]  /*a810*/  @!P1 SYNCS.PHASECHK.TRANS64 P1, [R4+URZ+0xd0], R5 ;  /* 0x0000d005040095a7 */ /* 0x000ee400080210ff */
[----:B---3--:R-:W-:Y:S05]  /*a820*/  @!P1 BRA `(.L_x_166) ;  /* 0xfffffffc00f09947 */ /* 0x008fea000383ffff */
[----:B------:R-:W-:Y:S05]  /*a830*/  BRA `(.L_x_167) ;  /* 0xffffff8c000c7947 */ /* 0x000fea000383ffff */
.L_x_60:
[----:B--2---:R-:W-:-:S04]  /*a840*/  MOV R5, UR5 ;  /* 0x0000000500057c02 */ /* 0x004fc80008000f00 */
[----:B------:R2:W3:Y:S03]  /*a850*/  SYNCS.PHASECHK.TRANS64.TRYWAIT P0, [R5+URZ+0x8], R6 ;  /* 0x00000806050075a7 */ /* 0x0004e600080011ff */
[----:B---3--:R-:W-:Y:S05]  /*a860*/  @!P0 NANOSLEEP.SYNCS 0x989680 ;  /* 0x009896800000895d */ /* 0x008fea0003900000 */
[----:B------:R-:W3:Y:S02]  /*a870*/  @!P0 SYNCS.PHASECHK.TRANS64 P0, [R5+URZ+0x8], R6 ;  /* 0x00000806050085a7 */ /* 0x000ee400080010ff */
[----:B---3--:R-:W-:Y:S05]  /*a880*/  @!P0 BRA `(.L_x_60) ;  /* 0xfffffffc00ec8947 */ /* 0x008fea000383ffff */
[----:B------:R-:W-:Y:S05]  /*a890*/  BRA `(.L_x_59) ;  /* 0xffffff8c00d87947 */ /* 0x000fea000383ffff */
.L_x_62:
[----:B------:R-:W-:Y:S01]  /*a8a0*/  BSSY B0, `(.L_x_168) ;  /* 0x0000006000007945 */ /* 0x000fe20003800000 */
[----:B------:R-:W-:-:S07]  /*a8b0*/  MOV R15, 0xffffffff ;  /* 0xffffffff000f7802 */ /* 0x000fce0000000f00 */
[----:B-12--5:R-:W-:Y:S05]  /*a8c0*/  WARPSYNC.COLLECTIVE R15, `(.L_x_169) ;  /* 0x000000000f0c7348 */ /* 0x026fea0003c00000 */
[----:B------:R-:W-:Y:S02]  /*a8d0*/  ELECT P6, UR79, PT ;  /* 0x00000000004f782f */ /* 0x000fe400038c0000 */
[----:B------:R-:W-:Y:S01]  /*a8e0*/  MOV R14, UR79 ;  /* 0x0000004f000e7c02 */ /* 0x000fe20008000f00 */
[----:B-12--5:R-:W-:Y:S10]  /*a8f0*/  ENDCOLLECTIVE ;  /* 0x000000000000791b */ /* 0x026ff40003800000 */
.L_x_169:
[----:B------:R-:W-:Y:S05]  /*a900*/  BSYNC B0 ;  /* 0x0000000000007941 */ /* 0x000fea0003800000 */
.L_x_168:
[----:B------:R-:W-:Y:S01]  /*a910*/  PLOP3.LUT P0, PT, P6, PT, PT, 0x80, 0x8 ;  /* 0x000000000008781c */ /* 0x000fe2000370f070 */
[----:B------:R-:W-:-:S12]  /*a920*/  BRA `(.L_x_170) ;  /* 0xffffff9000047947 */ /* 0x000fd8000383ffff */
.L_x_64:
[----:B--2---:R-:W-:-:S04]  /*a930*/  MOV R3, UR5 ;  /* 0x0000000500037c02 */ /* 0x004fc80008000f00 */
[----:B------:R2:W3:Y:S03]  /*a940*/  SYNCS.PHASECHK.TRANS64.TRYWAIT P0, [R3+URZ+0x8], R4 ;  /* 0x00000804030075a7 */ /* 0x0004e600080011ff */
[----:B---3--:R-:W-:Y:S05]  /*a950*/  @!P0 NANOSLEEP.SYNCS 0x989680 ;  /* 0x009896800000895d */ /* 0x008fea0003900000 */
[----:B------:R-:W3:Y:S02]  /*a960*/  @!P0 SYNCS.PHASECHK.TRANS64 P0, [R3+URZ+0x8], R4 ;  /* 0x00000804030085a7 */ /* 0x000ee400080010ff */
[----:B---3--:R-:W-:Y:S05]  /*a970*/  @!P0 BRA `(.L_x_64) ;  /* 0xfffffffc00ec8947 */ /* 0x008fea000383ffff */
[----:B------:R-:W-:Y:S05]  /*a980*/  BRA `(.L_x_63) ;  /* 0xffffff9000087947 */ /* 0x000fea000383ffff */
.L_x_65:
[----:B------:R-:W-:-:S07]  /*a990*/  MOV R4, UR20 ;  /* 0x0000001400047c02 */ /* 0x000fce0008000f00 */
.L_x_171:
[----:B-1----:R1:W2:Y:S02]  /*a9a0*/  SYNCS.PHASECHK.TRANS64.TRYWAIT P0, [R4+URZ+0xd0], R5 ;  /* 0x0000d005040075a7 */ /* 0x0022a400080011ff */
[----:B--2---:R-:W-:Y:S05]  /*a9b0*/  @!P0 NANOSLEEP.SYNCS 0x989680 ;  /* 0x009896800000895d */ /* 0x004fea0003900000 */
[----:B------:R-:W2:Y:S02]  /*a9c0*/  @!P0 SYNCS.PHASECHK.TRANS64 P0, [R4+URZ+0xd0], R5 ;  /* 0x0000d005040085a7 */ /* 0x000ea400080010ff */
[----:B--2---:R-:W-:Y:S05]  /*a9d0*/  @!P0 BRA `(.L_x_171) ;  /* 0xfffffffc00f08947 */ /* 0x004fea000383ffff */
[----:B------:R-:W-:Y:S05]  /*a9e0*/  BRA `(.L_x_172) ;  /* 0xffffff9400087947 */ /* 0x000fea000383ffff */
.L_x_67:
[----:B------:R-:W-:-:S07]  /*a9f0*/  MOV R4, UR25 ;  /* 0x0000001900047c02 */ /* 0x000fce0008000f00 */
.L_x_173:
[----:B-1----:R1:W2:Y:S02]  /*aa00*/  SYNCS.PHASECHK.TRANS64.TRYWAIT P0, [R4+URZ+0xf0], R5 ;  /* 0x0000f005040075a7 */ /* 0x0022a400080011ff */
[----:B--2---:R-:W-:Y:S05]  /*aa10*/  @!P0 NANOSLEEP.SYNCS 0x989680 ;  /* 0x009896800000895d */ /* 0x004fea0003900000 */
[----:B------:R-:W2:Y:S02]  /*aa20*/  @!P0 SYNCS.PHASECHK.TRANS64 P0, [R4+URZ+0xf0], R5 ;  /* 0x0000f005040085a7 */ /* 0x000ea400080010ff */
[----:B--2---:R-:W-:Y:S05]  /*aa30*/  @!P0 BRA `(.L_x_173) ;  /* 0xfffffffc00f08947 */ /* 0x004fea000383ffff */
[----:B------:R-:W-:Y:S05]  /*aa40*/  BRA `(.L_x_66) ;  /* 0xffffff9400287947 */ /* 0x000fea000383ffff */
.L_x_71:
[----:B-1----:R-:W-:Y:S07]  /*aa50*/  MOV R4, UR18 ;  /* 0x0000001200047c02 */ /* 0x002fee0008000f00 */
.L_x_174:
[----:B-1----:R1:W2:Y:S02]  /*aa60*/  SYNCS.PHASECHK.TRANS64.TRYWAIT P0, [R4+URZ], R6 ;  /* 0x00000006040075a7 */ /* 0x0022a400080011ff */
[----:B--2---:R-:W-:Y:S05]  /*aa70*/  @!P0 NANOSLEEP.SYNCS 0x989680 ;  /* 0x009896800000895d */ /* 0x004fea0003900000 */
[----:B------:R-:W2:Y:S02]  /*aa80*/  @!P0 SYNCS.PHASECHK.TRANS64 P0, [R4+URZ], R6 ;  /* 0x00000006040085a7 */ /* 0x000ea400080010ff */
[----:B--2---:R-:W-:Y:S05]  /*aa90*/  @!P0 BRA `(.L_x_174) ;  /* 0xfffffffc00f08947 */ /* 0x004fea000383ffff */
[----:B------:R-:W-:Y:S05]  /*aaa0*/  BRA `(.L_x_70) ;  /* 0xffffff94004c7947 */ /* 0x000fea000383ffff */
.L_x_75:
[----:B--2---:R-:W-:-:S07]  /*aab0*/  MOV R0, UR4 ;  /* 0x0000000400007c02 */ /* 0x004fce0008000f00 */
.L_x_175:
[----:B--2---:R2:W3:Y:S02]  /*aac0*/  SYNCS.PHASECHK.TRANS64.TRYWAIT P0, [R0+URZ], R2 ;  /* 0x00000002000075a7 */ /* 0x0044e400080011ff */
[----:B---3--:R-:W-:Y:S05]  /*aad0*/  @!P0 NANOSLEEP.SYNCS 0x989680 ;  /* 0x009896800000895d */ /* 0x008fea0003900000 */
[----:B------:R-:W3:Y:S02]  /*aae0*/  @!P0 SYNCS.PHASECHK.TRANS64 P0, [R0+URZ], R2 ;  /* 0x00000002000085a7 */ /* 0x000ee400080010ff */
[----:B---3--:R-:W-:Y:S05]  /*aaf0*/  @!P0 BRA `(.L_x_175) ;  /* 0xfffffffc00f08947 */ /* 0x008fea000383ffff */
[----:B------:R-:W-:Y:S05]  /*ab00*/  BRA `(.L_x_176) ;  /* 0xffffff9800547947 */ /* 0x000fea000383ffff */
.L_x_78:
[----:B------:R-:W-:-:S07]  /*ab10*/  MOV R0, UR20 ;  /* 0x0000001400007c02 */ /* 0x000fce0008000f00 */
.L_x_177:
[----:B--2---:R2:W3:Y:S02]  /*ab20*/  SYNCS.PHASECHK.TRANS64.TRYWAIT P1, [R0+URZ+0x100], R2 ;  /* 0x00010002000075a7 */ /* 0x0044e400080211ff */
[----:B---3--:R-:W-:Y:S05]  /*ab30*/  @!P1 NANOSLEEP.SYNCS 0x989680 ;  /* 0x009896800000995d */ /* 0x008fea0003900000 */
[----:B------:R-:W3:Y:S02]  /*ab40*/  @!P1 SYNCS.PHASECHK.TRANS64 P1, [R0+URZ+0x100], R2 ;  /* 0x00010002000095a7 */ /* 0x000ee400080210ff */
[----:B---3--:R-:W-:Y:S05]  /*ab50*/  @!P1 BRA `(.L_x_177) ;  /* 0xfffffffc00f09947 */ /* 0x008fea000383ffff */
[----:B------:R-:W-:Y:S05]  /*ab60*/  BRA `(.L_x_178) ;  /* 0xffffff9800a07947 */ /* 0x000fea000383ffff */
.L_x_83:
[----:B------:R-:W-:Y:S07]  /*ab70*/  MOV R0, UR20 ;  /* 0x0000001400007c02 */ /* 0x000fee0008000f00 */
.L_x_179:
[----:B-1----:R1:W2:Y:S02]  /*ab80*/  SYNCS.PHASECHK.TRANS64.TRYWAIT P0, [R0+URZ+0xd0], R2 ;  /* 0x0000d002000075a7 */ /* 0x0022a400080011ff */
[----:B--2---:R-:W-:Y:S05]  /*ab90*/  @!P0 NANOSLEEP.SYNCS 0x989680 ;  /* 0x009896800000895d */ /* 0x004fea0003900000 */
[----:B------:R-:W2:Y:S02]  /*aba0*/  @!P0 SYNCS.PHASECHK.TRANS64 P0, [R0+URZ+0xd0], R2 ;  /* 0x0000d002000085a7 */ /* 0x000ea400080010ff */
[----:B--2---:R-:W-:Y:S05]  /*abb0*/  @!P0 BRA `(.L_x_179) ;  /* 0xfffffffc00f08947 */ /* 0x004fea000383ffff */
[----:B------:R-:W-:Y:S05]  /*abc0*/  BRA `(.L_x_180) ;  /* 0xffffff9c00fc7947 */ /* 0x000fea000383ffff */
.L_x_86:
[----:B------:R-:W-:Y:S07]  /*abd0*/  MOV R0, UR20 ;  /* 0x0000001400007c02 */ /* 0x000fee0008000f00 */
.L_x_181:
[----:B-1----:R1:W2:Y:S02]  /*abe0*/  SYNCS.PHASECHK.TRANS64.TRYWAIT P2, [R0+URZ+0xc8], R2 ;  /* 0x0000c802000075a7 */ /* 0x0022a400080411ff */
[----:B--2---:R-:W-:Y:S05]  /*abf0*/  @!P2 NANOSLEEP.SYNCS 0x989680 ;  /* 0x009896800000a95d */ /* 0x004fea0003900000 */
[----:B------:R-:W2:Y:S02]  /*ac00*/  @!P2 SYNCS.PHASECHK.TRANS64 P2, [R0+URZ+0xc8], R2 ;  /* 0x0000c8020000a5a7 */ /* 0x000ea400080410ff */
[----:B--2---:R-:W-:Y:S05]  /*ac10*/  @!P2 BRA `(.L_x_181) ;  /* 0xfffffffc00f0a947 */ /* 0x004fea000383ffff */
[----:B------:R-:W-:Y:S05]  /*ac20*/  BRA `(.L_x_85) ;  /* 0xffffffa400607947 */ /* 0x000fea000383ffff */
.L_x_89:
[----:B------:R-:W-:Y:S07]  /*ac30*/  MOV R2, UR20 ;  /* 0x0000001400027c02 */ /* 0x000fee0008000f00 */
.L_x_182:
[----:B-1----:R1:W2:Y:S02]  /*ac40*/  SYNCS.PHASECHK.TRANS64.TRYWAIT P1, [R2+URZ+0xa0], R8 ;  /* 0x0000a008020075a7 */ /* 0x0022a400080211ff */
[----:B--2---:R-:W-:Y:S05]  /*ac50*/  @!P1 NANOSLEEP.SYNCS 0x989680 ;  /* 0x009896800000995d */ /* 0x004fea0003900000 */
[----:B------:R-:W2:Y:S02]  /*ac60*/  @!P1 SYNCS.PHASECHK.TRANS64 P1, [R2+URZ+0xa0], R8 ;  /* 0x0000a008020095a7 */ /* 0x000ea400080210ff */
[----:B--2---:R-:W-:Y:S05]  /*ac70*/  @!P1 BRA `(.L_x_182) ;  /* 0xfffffffc00f09947 */ /* 0x004fea000383ffff */
[----:B------:R-:W-:Y:S05]  /*ac80*/  BRA `(.L_x_183) ;  /* 0xffffffa800147947 */ /* 0x000fea000383ffff */
.L_x_90:
[----:B------:R-:W-:Y:S07]  /*ac90*/  MOV R2, UR20 ;  /* 0x0000001400027c02 */ /* 0x000fee0008000f00 */
.L_x_184:
[----:B-1----:R1:W2:Y:S02]  /*aca0*/  SYNCS.PHASECHK.TRANS64.TRYWAIT P1, [R2+URZ+0xa8], R8 ;  /* 0x0000a808020075a7 */ /* 0x0022a400080211ff */
[----:B--2---:R-:W-:Y:S05]  /*acb0*/  @!P1 NANOSLEEP.SYNCS 0x989680 ;  /* 0x009896800000995d */ /* 0x004fea0003900000 */
[----:B------:R-:W2:Y:S02]  /*acc0*/  @!P1 SYNCS.PHASECHK.TRANS64 P1, [R2+URZ+0xa8], R8 ;  /* 0x0000a808020095a7 */ /* 0x000ea400080210ff */
[----:B--2---:R-:W-:Y:S05]  /*acd0*/  @!P1 BRA `(.L_x_184) ;  /* 0xfffffffc00f09947 */ /* 0x004fea000383ffff */
[----:B------:R-:W-:Y:S05]  /*ace0*/  BRA `(.L_x_185) ;  /* 0xffffffa8005c7947 */ /* 0x000fea000383ffff */
.L_x_91:
[----:B------:R-:W-:Y:S07]  /*acf0*/  MOV R2, UR20 ;  /* 0x0000001400027c02 */ /* 0x000fee0008000f00 */
.L_x_186:
[----:B-1----:R1:W2:Y:S02]  /*ad00*/  SYNCS.PHASECHK.TRANS64.TRYWAIT P1, [R2+URZ+0xb0], R8 ;  /* 0x0000b008020075a7 */ /* 0x0022a400080211ff */
[----:B--2---:R-:W-:Y:S05]  /*ad10*/  @!P1 NANOSLEEP.SYNCS 0x989680 ;  /* 0x009896800000995d */ /* 0x004fea0003900000 */
[----:B------:R-:W2:Y:S02]  /*ad20*/  @!P1 SYNCS.PHASECHK.TRANS64 P1, [R2+URZ+0xb0], R8 ;  /* 0x0000b008020095a7 */ /* 0x000ea400080210ff */
[----:B--2---:R-:W-:Y:S05]  /*ad30*/  @!P1 BRA `(.L_x_186) ;  /* 0xfffffffc00f09947 */ /* 0x004fea000383ffff */
[----:B------:R-:W-:Y:S05]  /*ad40*/  BRA `(.L_x_187) ;  /* 0xffffffa800a47947 */ /* 0x000fea000383ffff */
.L_x_92:
[----:B------:R-:W-:Y:S07]  /*ad50*/  MOV R0, UR20 ;  /* 0x0000001400007c02 */ /* 0x000fee0008000f00 */
.L_x_188:
[----:B-1----:R1:W2:Y:S02]  /*ad60*/  SYNCS.PHASECHK.TRANS64.TRYWAIT P0, [R0+URZ+0xb8], R8 ;  /* 0x0000b808000075a7 */ /* 0x0022a400080011ff */
[----:B--2---:R-:W-:Y:S05]  /*ad70*/  @!P0 NANOSLEEP.SYNCS 0x989680 ;  /* 0x009896800000895d */ /* 0x004fea0003900000 */
[----:B------:R-:W2:Y:S02]  /*ad80*/  @!P0 SYNCS.PHASECHK.TRANS64 P0, [R0+URZ+0xb8], R8 ;  /* 0x0000b808000085a7 */ /* 0x000ea400080010ff */
[----:B--2---:R-:W-:Y:S05]  /*ad90*/  @!P0 BRA `(.L_x_188) ;  /* 0xfffffffc00f08947 */ /* 0x004fea000383ffff */
[----:B------:R-:W-:Y:S05]  /*ada0*/  BRA `(.L_x_189) ;  /* 0xffffffa800ec7947 */ /* 0x000fea000383ffff */
.L_x_94:
[----:B------:R-:W-:-:S07]  /*adb0*/  MOV R0, UR20 ;  /* 0x0000001400007c02 */ /* 0x000fce0008000f00 */
.L_x_190:
[----:B--2---:R2:W3:Y:S02]  /*adc0*/  SYNCS.PHASECHK.TRANS64.TRYWAIT P0, [R0+URZ+0xa0], R2 ;  /* 0x0000a002000075a7 */ /* 0x0044e400080011ff */
[----:B---3--:R-:W-:Y:S05]  /*add0*/  @!P0 NANOSLEEP.SYNCS 0x989680 ;  /* 0x009896800000895d */ /* 0x008fea0003900000 */
[----:B------:R-:W3:Y:S02]  /*ade0*/  @!P0 SYNCS.PHASECHK.TRANS64 P0, [R0+URZ+0xa0], R2 ;  /* 0x0000a002000085a7 */ /* 0x000ee400080010ff */
[----:B---3--:R-:W-:Y:S05]  /*adf0*/  @!P0 BRA `(.L_x_190) ;  /* 0xfffffffc00f08947 */ /* 0x008fea000383ffff */
[----:B------:R-:W-:Y:S05]  /*ae00*/  BRA `(.L_x_191) ;  /* 0xffffffac00587947 */ /* 0x000fea000383ffff */
.L_x_95:
[----:B--2---:R-:W-:-:S07]  /*ae10*/  MOV R0, UR20 ;  /* 0x0000001400007c02 */ /* 0x004fce0008000f00 */
.L_x_192:
[----:B--2---:R2:W3:Y:S02]  /*ae20*/  SYNCS.PHASECHK.TRANS64.TRYWAIT P0, [R0+URZ+0xa8], R2 ;  /* 0x0000a802000075a7 */ /* 0x0044e400080011ff */
[----:B---3--:R-:W-:Y:S05]  /*ae30*/  @!P0 NANOSLEEP.SYNCS 0x989680 ;  /* 0x009896800000895d */ /* 0x008fea0003900000 */
[----:B------:R-:W3:Y:S02]  /*ae40*/  @!P0 SYNCS.PHASECHK.TRANS64 P0, [R0+URZ+0xa8], R2 ;  /* 0x0000a802000085a7 */ /* 0x000ee400080010ff */
[----:B---3--:R-:W-:Y:S05]  /*ae50*/  @!P0 BRA `(.L_x_192) ;  /* 0xfffffffc00f08947 */ /* 0x008fea000383ffff */
[----:B------:R-:W-:Y:S05]  /*ae60*/  BRA `(.L_x_193) ;  /* 0xffffffac00487947 */ /* 0x000fea000383ffff */
.L_x_96:
[----:B--2---:R-:W-:-:S07]  /*ae70*/  MOV R0, UR20 ;  /* 0x0000001400007c02 */ /* 0x004fce0008000f00 */
.L_x_194:
[----:B--2---:R2:W3:Y:S02]  /*ae80*/  SYNCS.PHASECHK.TRANS64.TRYWAIT P0, [R0+URZ+0xb0], R2 ;  /* 0x0000b002000075a7 */ /* 0x0044e400080011ff */
[----:B---3--:R-:W-:Y:S05]  /*ae90*/  @!P0 NANOSLEEP.SYNCS 0x989680 ;  /* 0x009896800000895d */ /* 0x008fea0003900000 */
[----:B------:R-:W3:Y:S02]  /*aea0*/  @!P0 SYNCS.PHASECHK.TRANS64 P0, [R0+URZ+0xb0], R2 ;  /* 0x0000b002000085a7 */ /* 0x000ee400080010ff */
[----:B---3--:R-:W-:Y:S05]  /*aeb0*/  @!P0 BRA `(.L_x_194) ;  /* 0xfffffffc00f08947 */ /* 0x008fea000383ffff */
[----:B------:R-:W-:Y:S05]  /*aec0*/  BRA `(.L_x_195) ;  /* 0xffffffac00387947 */ /* 0x000fea000383ffff */
.L_x_98:
[----:B------:R-:W-:Y:S07]  /*aed0*/  MOV R0, UR50 ;  /* 0x0000003200007c02 */ /* 0x000fee0008000f00 */
.L_x_196:
[----:B-1----:R1:W2:Y:S02]  /*aee0*/  SYNCS.PHASECHK.TRANS64.TRYWAIT P0, [R0+URZ+0xd0], R2 ;  /* 0x0000d002000075a7 */ /* 0x0022a400080011ff */
[----:B--2---:R-:W-:Y:S05]  /*aef0*/  @!P0 NANOSLEEP.SYNCS 0x989680 ;  /* 0x009896800000895d */ /* 0x004fea0003900000 */
[----:B------:R-:W2:Y:S02]  /*af00*/  @!P0 SYNCS.PHASECHK.TRANS64 P0, [R0+URZ+0xd0], R2 ;  /* 0x0000d002000085a7 */ /* 0x000ea400080010ff */
[----:B--2---:R-:W-:Y:S05]  /*af10*/  @!P0 BRA `(.L_x_196) ;  /* 0xfffffffc00f08947 */ /* 0x004fea000383ffff */
[----:B------:R-:W-:Y:S05]  /*af20*/  BRA `(.L_x_197) ;  /* 0xffffffb000107947 */ /* 0x000fea000383ffff */
.L_x_109:
[----:B-1----:R-:W-:Y:S04]  /*af30*/  MOV R2, UR50 ;  /* 0x0000003200027c02 */ /* 0x002fe80008000f00 */
[----:B------:R1:W2:Y:S03]  /*af40*/  SYNCS.PHASECHK.TRANS64.TRYWAIT P1, [R2+URZ+0x80], R3 ;  /* 0x00008003020075a7 */ /* 0x0002a600080211ff */
[----:B--2---:R-:W-:Y:S05]  /*af50*/  @!P1 NANOSLEEP.SYNCS 0x989680 ;  /* 0x009896800000995d */ /* 0x004fea0003900000 */
[----:B------:R-:W2:Y:S02]  /*af60*/  @!P1 SYNCS.PHASECHK.TRANS64 P1, [R2+URZ+0x80], R3 ;  /* 0x00008003020095a7 */ /* 0x000ea400080210ff */
[----:B--2---:R-:W-:Y:S05]  /*af70*/  @!P1 BRA `(.L_x_109) ;  /* 0xfffffffc00ec9947 */ /* 0x004fea000383ffff */
[----:B------:R-:W-:Y:S05]  /*af80*/  BRA `(.L_x_108) ;  /* 0xffffffc000047947 */ /* 0x000fea000383ffff */
.L_x_111:
[----:B-1----:R1:W4:Y:S02]  /*af90*/  SYNCS.PHASECHK.TRANS64.TRYWAIT P0, [R103+URZ+0xe0], R0 ;  /* 0x0000e000670075a7 */ /* 0x00232400080011ff */
[----:B----4-:R-:W-:Y:S05]  /*afa0*/  @!P0 NANOSLEEP.SYNCS 0x989680 ;  /* 0x009896800000895d */ /* 0x010fea0003900000 */
[----:B------:R-:W4:Y:S02]  /*afb0*/  @!P0 SYNCS.PHASECHK.TRANS64 P0, [R103+URZ+0xe0], R0 ;  /* 0x0000e000670085a7 */ /* 0x000f2400080010ff */
[----:B----4-:R-:W-:Y:S05]  /*afc0*/  @!P0 BRA `(.L_x_111) ;  /* 0xfffffffc00f08947 */ /* 0x010fea000383ffff */
[----:B------:R-:W-:Y:S05]  /*afd0*/  BRA `(.L_x_110) ;  /* 0xffffffc0002c7947 */ /* 0x000fea000383ffff */
.L_x_120:
[----:B---3--:R3:W4:Y:S02]  /*afe0*/  SYNCS.PHASECHK.TRANS64.TRYWAIT P0, [R2+URZ+0x80], R0 ;  /* 0x00008000020075a7 */ /* 0x00872400080011ff */
[----:B----4-:R-:W-:Y:S05]  /*aff0*/  @!P0 NANOSLEEP.SYNCS 0x989680 ;  /* 0x009896800000895d */ /* 0x010fea0003900000 */
[----:B------:R-:W4:Y:S02]  /*b000*/  @!P0 SYNCS.PHASECHK.TRANS64 P0, [R2+URZ+0x80], R0 ;  /* 0x00008000020085a7 */ /* 0x000f2400080010ff */
[----:B----4-:R-:W-:Y:S05]  /*b010*/  @!P0 BRA `(.L_x_120) ;  /* 0xfffffffc00f08947 */ /* 0x010fea000383ffff */
[----:B------:R-:W-:Y:S05]  /*b020*/  BRA `(.L_x_119) ;  /* 0xffffffcc00147947 */ /* 0x000fea000383ffff */
.L_x_128:
[----:B-1----:R1:W3:Y:S02]  /*b030*/  SYNCS.PHASECHK.TRANS64.TRYWAIT P0, [R6+URZ+0x80], R5 ;  /* 0x00008005060075a7 */ /* 0x0022e400080011ff */
[----:B---3--:R-:W-:Y:S05]  /*b040*/  @!P0 NANOSLEEP.SYNCS 0x989680 ;  /* 0x009896800000895d */ /* 0x008fea0003900000 */
[----:B------:R-:W3:Y:S02]  /*b050*/  @!P0 SYNCS.PHASECHK.TRANS64 P0, [R6+URZ+0x80], R5 ;  /* 0x00008005060085a7 */ /* 0x000ee400080010ff */
[----:B---3--:R-:W-:Y:S05]  /*b060*/  @!P0 BRA `(.L_x_128) ;  /* 0xfffffffc00f08947 */ /* 0x008fea000383ffff */
[----:B------:R-:W-:Y:S05]  /*b070*/  BRA `(.L_x_127) ;  /* 0xffffffd800207947 */ /* 0x000fea000383ffff */
.L_x_136:
[----:B---3--:R3:W4:Y:S02]  /*b080*/  SYNCS.PHASECHK.TRANS64.TRYWAIT P0, [R2+URZ+0x80], R5 ;  /* 0x00008005020075a7 */ /* 0x00872400080011ff */
[----:B----4-:R-:W-:Y:S05]  /*b090*/  @!P0 NANOSLEEP.SYNCS 0x989680 ;  /* 0x009896800000895d */ /* 0x010fea0003900000 */
[----:B------:R-:W4:Y:S02]  /*b0a0*/  @!P0 SYNCS.PHASECHK.TRANS64 P0, [R2+URZ+0x80], R5 ;  /* 0x00008005020085a7 */ /* 0x000f2400080010ff */
[----:B----4-:R-:W-:Y:S05]  /*b0b0*/  @!P0 BRA `(.L_x_136) ;  /* 0xfffffffc00f08947 */ /* 0x010fea000383ffff */
[----:B------:R-:W-:Y:S05]  /*b0c0*/  BRA `(.L_x_135) ;  /* 0xffffffe400287947 */ /* 0x000fea000383ffff */
        .weak           $__internal_0_$__cuda_sm10x_tcgen05_guardrail_trap_col_being_dealloced_not_returned_by_alloc
        .type           $__internal_0_$__cuda_sm10x_tcgen05_guardrail_trap_col_being_dealloced_not_returned_by_alloc,@function
        .size           $__internal_0_$__cuda_sm10x_tcgen05_guardrail_trap_col_being_dealloced_not_returned_by_alloc,($__internal_1_$__cuda_sm10x_tcgen05_guardrail_trap_phase_invalid_during_alloc - $__internal_0_$__cuda_sm10x_tcgen05_guardrail_trap_col_being_dealloced_not_returned_by_alloc)
$__internal_0_$__cuda_sm10x_tcgen05_guardrail_trap_col_being_dealloced_not_returned_by_alloc:
[----:B------:R-:W-:Y:S05]  /*b0d0*/  BPT.TRAP 0x1 ;  /* 0x000000040000795c */ /* 0x000fea0000300000 */
[----:B------:R-:W-:-:S04]  /*b0e0*/  HFMA2 R3, -RZ, RZ, 0, 0 ;  /* 0x00000000ff037431 */ /* 0x000fc800000001ff */
[----:B------:R-:W-:Y:S05]  /*b0f0*/  RET.REL.NODEC R2 `(_ZN7cutlass13device_kernelINS_4conv6kernel13ConvUniversalINS1_16ConvProblemShapeILNS1_8OperatorE0ELi3EEENS1_10collective14CollectiveConvINS1_47MainloopSm100TmaUmmaWarpSpecializedImplicitGemmILS5_0ELi8ELi3ELi1ELi2EN4cute5tupleIJNSA_1CILi2EEENSC_ILi1EEESE_EEEEENSB_IJNSC_ILi256EEENSC_ILi128EEENSB_IJNSC_ILi64EEEEEEEEENS_10bfloat16_tESM_NSA_8TiledMMAINSA_8MMA_AtomIJNSA_26SM100_MMA_F16BF16_2x1SM_SSISM_SM_fLi256ELi128ELNSA_4UMMA5MajorE0ELSR_0ELNSQ_7ScaleInE0ELSS_0EEEEEENSA_6LayoutINSB_IJSE_SE_SE_EEENSB_IJNSC_ILi0EEESX_SX_EEEEENSB_IJNSA_10UnderscoreES10_S10_EEEEENS7_6detail27Sm100ImplicitGemmTileTraitsINSA_25SM100_TMA_2SM_LOAD_IM2COLENSA_14ComposedLayoutINSA_7SwizzleILi3ELi4ELi3EEENSA_18smem_ptr_flag_bitsILi16EEENSV_INSB_IJNSC_ILi8EEESJ_EEENSB_IJSJ_SE_EEEEEEEvEENS14_INSA_18SM100_TMA_2SM_LOADES1F_vEEEENS_8epilogue10collective18CollectiveEpilogueINS1K_23Sm100TmaWarpSpecializedILi4ELi2ELi32ELb1ELb0EEEJNSB_IJSI_SI_SK_EEENSB_IJNSV_ISI_SE_EENSV_INSC_ILi32EEESE_EEEEESM_NSB_IJNSB_IJllllEEESE_SX_EEESM_S1V_NS1K_6fusion15FusionCallbacksIS1O_NS1W_17LinearCombinationISM_fSM_fLNS_15FloatRoundStyleE2EEES1P_S1T_JEEENSA_5SM1004TMEM4LOAD26SM100_TMEM_LOAD_32dp32b32xENSA_20SM90_TMA_LOAD_IM2COLENS16_INS17_ILi2ELi4ELi3EEES1A_NSV_INSB_IJS1B_S1R_EEENSB_IJS1R_SE_EEEEEEENSA_39AutoVectorizingCopyWithAssumedAlignmentILi128EEENSA_21SM90_TMA_STORE_IM2COLES2B_S2D_S2D_EEEvvEEEEvNT_6ParamsE) ;  /* 0xffffff4c02c07950 */ /* 0x000fea0003c3ffff */
        .weak           $__internal_1_$__cuda_sm10x_tcgen05_guardrail_trap_phase_invalid_during_alloc
        .type           $__internal_1_$__cuda_sm10x_tcgen05_guardrail_trap_phase_invalid_during_alloc,@function
        .size           $__internal_1_$__cuda_sm10x_tcgen05_guardrail_trap_phase_invalid_during_alloc,($__internal_2_$__cuda_sm10x_tcgen05_guardrail_trap_unallocated_columns_being_dealloced - $__internal_1_$__cuda_sm10x_tcgen05_guardrail_trap_phase_invalid_during_alloc)
$__internal_1_$__cuda_sm10x_tcgen05_guardrail_trap_phase_invalid_during_alloc:
[----:B------:R-:W-:Y:S05]  /*b100*/  BPT.TRAP 0x1 ;  /* 0x000000040000795c */ /* 0x000fea0000300000 */
[----:B------:R-:W-:-:S04]  /*b110*/  MOV R5, 0x0 ;  /* 0x0000000000057802 */ /* 0x000fc80000000f00 */
[----:B------:R-:W-:Y:S05]  /*b120*/  RET.REL.NODEC R4 `(_ZN7cutlass13device_kernelINS_4conv6kernel13ConvUniversalINS1_16ConvProblemShapeILNS1_8OperatorE0ELi3EEENS1_10collective14CollectiveConvINS1_47MainloopSm100TmaUmmaWarpSpecializedImplicitGemmILS5_0ELi8ELi3ELi1ELi2EN4cute5tupleIJNSA_1CILi2EEENSC_ILi1EEESE_EEEEENSB_IJNSC_ILi256EEENSC_ILi128EEENSB_IJNSC_ILi64EEEEEEEEENS_10bfloat16_tESM_NSA_8TiledMMAINSA_8MMA_AtomIJNSA_26SM100_MMA_F16BF16_2x1SM_SSISM_SM_fLi256ELi128ELNSA_4UMMA5MajorE0ELSR_0ELNSQ_7ScaleInE0ELSS_0EEEEEENSA_6LayoutINSB_IJSE_SE_SE_EEENSB_IJNSC_ILi0EEESX_SX_EEEEENSB_IJNSA_10UnderscoreES10_S10_EEEEENS7_6detail27Sm100ImplicitGemmTileTraitsINSA_25SM100_TMA_2SM_LOAD_IM2COLENSA_14ComposedLayoutINSA_7SwizzleILi3ELi4ELi3EEENSA_18smem_ptr_flag_bitsILi16EEENSV_INSB_IJNSC_ILi8EEESJ_EEENSB_IJSJ_SE_EEEEEEEvEENS14_INSA_18SM100_TMA_2SM_LOADES1F_vEEEENS_8epilogue10collective18CollectiveEpilogueINS1K_23Sm100TmaWarpSpecializedILi4ELi2ELi32ELb1ELb0EEEJNSB_IJSI_SI_SK_EEENSB_IJNSV_ISI_SE_EENSV_INSC_ILi32EEESE_EEEEESM_NSB_IJNSB_IJllllEEESE_SX_EEESM_S1V_NS1K_6fusion15FusionCallbacksIS1O_NS1W_17LinearCombinationISM_fSM_fLNS_15FloatRoundStyleE2EEES1P_S1T_JEEENSA_5SM1004TMEM4LOAD26SM100_TMEM_LOAD_32dp32b32xENSA_20SM90_TMA_LOAD_IM2COLENS16_INS17_ILi2ELi4ELi3EEES1A_NSV_INSB_IJS1B_S1R_EEENSB_IJS1R_SE_EEEEEEENSA_39AutoVectorizingCopyWithAssumedAlignmentILi128EEENSA_21SM90_TMA_STORE_IM2COLES2B_S2D_S2D_EEEvvEEEEvNT_6ParamsE) ;  /* 0xffffff4c04b47950 */ /* 0x000fea0003c3ffff */
        .weak           $__internal_2_$__cuda_sm10x_tcgen05_guardrail_trap_unallocated_columns_being_dealloced
        .type           $__internal_2_$__cuda_sm10x_tcgen05_guardrail_trap_unallocated_columns_being_dealloced,@function
        .size           $__internal_2_$__cuda_sm10x_tcgen05_guardrail_trap_unallocated_columns_being_dealloced,(.L_x_199 - $__internal_2_$__cuda_sm10x_tcgen05_guardrail_trap_unallocated_columns_being_dealloced)
$__internal_2_$__cuda_sm10x_tcgen05_guardrail_trap_unallocated_columns_being_dealloced:
[----:B------:R-:W-:Y:S05]  /*b130*/  BPT.TRAP 0x1 ;  /* 0x000000040000795c */ /* 0x000fea0000300000 */
[----:B------:R-:W-:-:S04]  /*b140*/  HFMA2 R3, -RZ, RZ, 0, 0 ;  /* 0x00000000ff037431 */ /* 0x000fc800000001ff */
[----:B------:R-:W-:Y:S05]  /*b150*/  RET.REL.NODEC R2 `(_ZN7cutlass13device_kernelINS_4conv6kernel13ConvUniversalINS1_16ConvProblemShapeILNS1_8OperatorE0ELi3EEENS1_10collective14CollectiveConvINS1_47MainloopSm100TmaUmmaWarpSpecializedImplicitGemmILS5_0ELi8ELi3ELi1ELi2EN4cute5tupleIJNSA_1CILi2EEENSC_ILi1EEESE_EEEEENSB_IJNSC_ILi256EEENSC_ILi128EEENSB_IJNSC_ILi64EEEEEEEEENS_10bfloat16_tESM_NSA_8TiledMMAINSA_8MMA_AtomIJNSA_26SM100_MMA_F16BF16_2x1SM_SSISM_SM_fLi256ELi128ELNSA_4UMMA5MajorE0ELSR_0ELNSQ_7ScaleInE0ELSS_0EEEEEENSA_6LayoutINSB_IJSE_SE_SE_EEENSB_IJNSC_ILi0EEESX_SX_EEEEENSB_IJNSA_10UnderscoreES10_S10_EEEEENS7_6detail27Sm100ImplicitGemmTileTraitsINSA_25SM100_TMA_2SM_LOAD_IM2COLENSA_14ComposedLayoutINSA_7SwizzleILi3ELi4ELi3EEENSA_18smem_ptr_flag_bitsILi16EEENSV_INSB_IJNSC_ILi8EEESJ_EEENSB_IJSJ_SE_EEEEEEEvEENS14_INSA_18SM100_TMA_2SM_LOADES1F_vEEEENS_8epilogue10collective18CollectiveEpilogueINS1K_23Sm100TmaWarpSpecializedILi4ELi2ELi32ELb1ELb0EEEJNSB_IJSI_SI_SK_EEENSB_IJNSV_ISI_SE_EENSV_INSC_ILi32EEESE_EEEEESM_NSB_IJNSB_IJllllEEESE_SX_EEESM_S1V_NS1K_6fusion15FusionCallbacksIS1O_NS1W_17LinearCombinationISM_fSM_fLNS_15FloatRoundStyleE2EEES1P_S1T_JEEENSA_5SM1004TMEM4LOAD26SM100_TMEM_LOAD_32dp32b32xENSA_20SM90_TMA_LOAD_IM2COLENS16_INS17_ILi2ELi4ELi3EEES1A_NSV_INSB_IJS1B_S1R_EEENSB_IJS1R_SE_EEEEEEENSA_39AutoVectorizingCopyWithAssumedAlignmentILi128EEENSA_21SM90_TMA_STORE_IM2COLES2B_S2D_S2D_EEEvvEEEEvNT_6ParamsE) ;  /* 0xffffff4c02a87950 */ /* 0x000fea0003c3ffff */
.L_x_198:
[----:B------:R-:W-:-:S00]  /*b160*/  BRA `(.L_x_198) ;  /* 0xfffffffc00fc7947 */ /* 0x000fc0000383ffff */
[----:B------:R-:W-:-:S00]  /*b170*/  NOP ;  /* 0x0000000000007918 */ /* 0x000fc00000000000 */
        /* <DEDUP_REMOVED lines=8> */
.L_x_199:


//--------------------- .nv.global.init           --------------------------
	.section	.nv.global.init,"aw",@progbits
.nv.global.init:
	.type		$str$29,@object
	.size		$str$29,($str$30 - $str$29)
$str$29:
        /*0000*/ 	.byte	0x28, 0x61, 0x64, 0x64, 0x72, 0x65, 0x73, 0x73, 0x20, 0x26, 0x20, 0x6d, 0x61, 0x73, 0x6b, 0x29
        /*0010*/ 	.byte	0x20, 0x3d, 0x3d, 0x20, 0x30, 0x00
	.type		$str$30,@object
	.size		$str$30,($str$28 - $str$30)
$str$30:
        /*0016*/ 	.byte	0x2f, 0x74, 0x6d, 0x70, 0x2f, 0x63, 0x75, 0x74, 0x6c, 0x61, 0x73, 0x73, 0x5f, 0x73, 0x77, 0x65
        /*0026*/ 	.byte	0x65, 0x70, 0x5f, 0x73, 0x72, 0x63, 0x2f, 0x69, 0x6e, 0x63, 0x6c, 0x75, 0x64, 0x65, 0x2f, 0x63
        /*0036*/ 	.byte	0x75, 0x74, 0x65, 0x2f, 0x70, 0x6f, 0x69, 0x6e, 0x74, 0x65, 0x72, 0x5f, 0x66, 0x6c, 0x61, 0x67
        /*0046*/ 	.byte	0x67, 0x65, 0x64, 0x2e, 0x68, 0x70, 0x70, 0x00
	.type		$str$28,@object
	.size		$str$28,($str$27 - $str$28)
$str$28:
        /*004e*/ 	.byte	0x2f, 0x74, 0x6d, 0x70, 0x2f, 0x63, 0x75, 0x74, 0x6c, 0x61, 0x73, 0x73, 0x5f, 0x73, 0x77, 0x65
        /*005e*/ 	.byte	0x65, 0x70, 0x5f, 0x73, 0x72, 0x63, 0x2f, 0x69, 0x6e, 0x63, 0x6c, 0x75, 0x64, 0x65, 0x2f, 0x63
        /*006e*/ 	.byte	0x75, 0x74, 0x65, 0x2f, 0x61, 0x74, 0x6f, 0x6d, 0x2f, 0x63, 0x6f, 0x70, 0x79, 0x5f, 0x74, 0x72
        /*007e*/ 	.byte	0x61, 0x69, 0x74, 0x73, 0x5f, 0x73, 0x6d, 0x31, 0x30, 0x30, 0x2e, 0x68, 0x70, 0x70, 0x00
	.type		$str$27,@object
	.size		$str$27,(__unnamed_1 - $str$27)
$str$27:
        /*008d*/ 	.byte	0x28, 0x28, 0x75, 0x69, 0x6e, 0x74, 0x33, 0x32, 0x5f, 0x74, 0x28, 0x74, 0x68, 0x72, 0x65, 0x61
        /*009d*/ 	.byte	0x64, 0x49, 0x64, 0x78, 0x2e, 0x78, 0x29, 0x20, 0x2f, 0x20, 0x33, 0x32, 0x29, 0x20, 0x25, 0x20
        /*00ad*/ 	.byte	0x34, 0x29, 0x20, 0x3d, 0x3d, 0x20, 0x28, 0x28, 0x28, 0x74, 0x6d, 0x65, 0x6d, 0x5f, 0x61, 0x64
        /*00bd*/ 	.byte	0x64, 0x72, 0x20, 0x3e, 0x3e, 0x20, 0x31, 0x36, 0x29, 0x20, 0x2f, 0x20, 0x33, 0x32, 0x29, 0x20
        /*00cd*/ 	.byte	0x25, 0x20, 0x34, 0x29, 0x00
	.type		__unnamed_1,@object
	.size		__unnamed_1,(__unnamed_2 - __unnamed_1)
__unnamed_1:
        /*00d2*/ 	.byte	0x61, 0x75, 0x74, 0x6f, 0x20, 0x63, 0x75, 0x74, 0x65, 0x3a, 0x3a, 0x61, 0x73, 0x5f, 0x70, 0x6f
        /* <DEDUP_REMOVED lines=24> */
        /*0262*/ 	.byte	0x34, 0x30, 0x39, 0x36, 0x3e, 0x3e, 0x3e, 0x3e, 0x5d, 0x00
	.type		__unnamed_2,@object
	.size		__unnamed_2,(.L_2 - __unnamed_2)
__unnamed_2:
        /* <DEDUP_REMOVED lines=42> */
        /*050c*/ 	.byte	0x3e, 0x3e, 0x5d, 0x00
.L_2:


//--------------------- .nv.shared._ZN7cutlass13device_kernelINS_4conv6kernel13ConvUniversalINS1_16ConvProblemShapeILNS1_8OperatorE0ELi3EEENS1_10collective14CollectiveConvINS1_47MainloopSm100TmaUmmaWarpSpecializedImplicitGemmILS5_0ELi8ELi3ELi1ELi2EN4cute5tupleIJNSA_1CILi2EEENSC_ILi1EEESE_EEEEENSB_IJNSC_ILi256EEENSC_ILi128EEENSB_IJNSC_ILi64EEEEEEEEENS_10bfloat16_tESM_NSA_8TiledMMAINSA_8MMA_AtomIJNSA_26SM100_MMA_F16BF16_2x1SM_SSISM_SM_fLi256ELi128ELNSA_4UMMA5MajorE0ELSR_0ELNSQ_7ScaleInE0ELSS_0EEEEEENSA_6LayoutINSB_IJSE_SE_SE_EEENSB_IJNSC_ILi0EEESX_SX_EEEEENSB_IJNSA_10UnderscoreES10_S10_EEEEENS7_6detail27Sm100ImplicitGemmTileTraitsINSA_25SM100_TMA_2SM_LOAD_IM2COLENSA_14ComposedLayoutINSA_7SwizzleILi3ELi4ELi3EEENSA_18smem_ptr_flag_bitsILi16EEENSV_INSB_IJNSC_ILi8EEESJ_EEENSB_IJSJ_SE_EEEEEEEvEENS14_INSA_18SM100_TMA_2SM_LOADES1F_vEEEENS_8epilogue10collective18CollectiveEpilogueINS1K_23Sm100TmaWarpSpecializedILi4ELi2ELi32ELb1ELb0EEEJNSB_IJSI_SI_SK_EEENSB_IJNSV_ISI_SE_EENSV_INSC_ILi32EEESE_EEEEESM_NSB_IJNSB_IJllllEEESE_SX_EEESM_S1V_NS1K_6fusion15FusionCallbacksIS1O_NS1W_17LinearCombinationISM_fSM_fLNS_15FloatRoundStyleE2EEES1P_S1T_JEEENSA_5SM1004TMEM4LOAD26SM100_TMEM_LOAD_32dp32b32xENSA_20SM90_TMA_LOAD_IM2COLENS16_INS17_ILi2ELi4ELi3EEES1A_NSV_INSB_IJS1B_S1R_EEENSB_IJS1R_SE_EEEEEEENSA_39AutoVectorizingCopyWithAssumedAlignmentILi128EEENSA_21SM90_TMA_STORE_IM2COLES2B_S2D_S2D_EEEvvEEEEvNT_6ParamsE --------------------------
	.section	.nv.shared._ZN7cutlass13device_kernelINS_4conv6kernel13ConvUniversalINS1_16ConvProblemShapeILNS1_8OperatorE0ELi3EEENS1_10collective14CollectiveConvINS1_47MainloopSm100TmaUmmaWarpSpecializedImplicitGemmILS5_0ELi8ELi3ELi1ELi2EN4cute5tupleIJNSA_1CILi2EEENSC_ILi1EEESE_EEEEENSB_IJNSC_ILi256EEENSC_ILi128EEENSB_IJNSC_ILi64EEEEEEEEENS_10bfloat16_tESM_NSA_8TiledMMAINSA_8MMA_AtomIJNSA_26SM100_MMA_F16BF16_2x1SM_SSISM_SM_fLi256ELi128ELNSA_4UMMA5MajorE0ELSR_0ELNSQ_7ScaleInE0ELSS_0EEEEEENSA_6LayoutINSB_IJSE_SE_SE_EEENSB_IJNSC_ILi0EEESX_SX_EEEEENSB_IJNSA_10UnderscoreES10_S10_EEEEENS7_6detail27Sm100ImplicitGemmTileTraitsINSA_25SM100_TMA_2SM_LOAD_IM2COLENSA_14ComposedLayoutINSA_7SwizzleILi3ELi4ELi3EEENSA_18smem_ptr_flag_bitsILi16EEENSV_INSB_IJNSC_ILi8EEESJ_EEENSB_IJSJ_SE_EEEEEEEvEENS14_INSA_18SM100_TMA_2SM_LOADES1F_vEEEENS_8epilogue10collective18CollectiveEpilogueINS1K_23Sm100TmaWarpSpecializedILi4ELi2ELi32ELb1ELb0EEEJNSB_IJSI_SI_SK_EEENSB_IJNSV_ISI_SE_EENSV_INSC_ILi32EEESE_EEEEESM_NSB_IJNSB_IJllllEEESE_SX_EEESM_S1V_NS1K_6fusion15FusionCallbacksIS1O_NS1W_17LinearCombinationISM_fSM_fLNS_15FloatRoundStyleE2EEES1P_S1T_JEEENSA_5SM1004TMEM4LOAD26SM100_TMEM_LOAD_32dp32b32xENSA_20SM90_TMA_LOAD_IM2COLENS16_INS17_ILi2ELi4ELi3EEES1A_NSV_INSB_IJS1B_S1R_EEENSB_IJS1R_SE_EEEEEEENSA_39AutoVectorizingCopyWithAssumedAlignmentILi128EEENSA_21SM90_TMA_STORE_IM2COLES2B_S2D_S2D_EEEvvEEEEvNT_6ParamsE,"aw",@nobits
	.sectionflags	@""
	.align	16
	.zero		1024


//--------------------- .nv.shared.reserved.0     --------------------------
	.section	.nv.shared.reserved.0,"aw",@nobits
	.weak		__nv_reservedSMEM_offset_0_alias
	.size		__nv_reservedSMEM_offset_0_alias, 0, 64
	.other		__nv_reservedSMEM_offset_0_alias,@"STO_CUDA_RESERVED_SHARED STV_DEFAULT"
__nv_reservedSMEM_offset_0_alias:
	.zero		0
.nv.shared.reserved.0:
	.zero		64
	.weak		__nv_reservedSMEM_tcgen05_partition
	.type		__nv_reservedSMEM_tcgen05_partition,@object
	.size		__nv_reservedSMEM_tcgen05_partition,(.L_0 - __nv_reservedSMEM_tcgen05_partition)
__nv_reservedSMEM_tcgen05_partition:
	.zero		32
.L_0:


//--------------------- .nv.global                --------------------------
	.section	.nv.global,"aw",@nobits
.nv.global:
	.type		_ZN39_INTERNAL_8882e2c3_4_k_cu_a59c7b35_31454cute1_E,@object
	.size		_ZN39_INTERNAL_8882e2c3_4_k_cu_a59c7b35_31454cute1_E,(_ZN39_INTERNAL_8882e2c3_4_k_cu_a59c7b35_31454cuda3std3__45__cpo6cbeginE - _ZN39_INTERNAL_8882e2c3_4_k_cu_a59c7b35_31454cute1_E)
_ZN39_INTERNAL_8882e2c3_4_k_cu_a59c7b35_31454cute1_E:
	.zero		1
	.type		_ZN39_INTERNAL_8882e2c3_4_k_cu_a59c7b35_31454cuda3std3__45__cpo6cbeginE,@object
	.size		_ZN39_INTERNAL_8882e2c3_4_k_cu_a59c7b35_31454cuda3std3__45__cpo6cbeginE,(_ZN39_INTERNAL_8882e2c3_4_k_cu_a59c7b35_31454cuda3std3__48in_placeE - _ZN39_INTERNAL_8882e2c3_4_k_cu_a59c7b35_31454cuda3std3__45__cpo6cbeginE)
_ZN39_INTERNAL_8882e2c3_4_k_cu_a59c7b35_31454cuda3std3__45__cpo6cbeginE:
	.zero		1
	.type		_ZN39_INTERNAL_8882e2c3_4_k_cu_a59c7b35_31454cuda3std3__48in_placeE,@object
	.size		_ZN39_INTERNAL_8882e2c3_4_k_cu_a59c7b35_31454cuda3std3__48in_placeE,(_ZN39_INTERNAL_8882e2c3_4_k_cu_a59c7b35_31454cuda3std6ranges3__45__cpo9iter_moveE - _ZN39_INTERNAL_8882e2c3_4_k_cu_a59c7b35_31454cuda3std3__48in_placeE)
_ZN39_INTERNAL_8882e2c3_4_k_cu_a59c7b35_31454cuda3std3__48in_placeE:
	.zero		1
	.type		_ZN39_INTERNAL_8882e2c3_4_k_cu_a59c7b35_31454cuda3std6ranges3__45__cpo9iter_moveE,@object
	.size		_ZN39_INTERNAL_8882e2c3_4_k_cu_a59c7b35_31454cuda3std6ranges3__45__cpo9iter_moveE,(_ZN39_INTERNAL_8882e2c3_4_k_cu_a59c7b35_31454cuda3std3__45__cpo5beginE - _ZN39_INTERNAL_8882e2c3_4_k_cu_a59c7b35_31454cuda3std6ranges3__45__cpo9iter_moveE)
_ZN39_INTERNAL_8882e2c3_4_k_cu_a59c7b35_31454cuda3std6ranges3__45__cpo9iter_moveE:
	.zero		1
	.type		_ZN39_INTERNAL_8882e2c3_4_k_cu_a59c7b35_31454cuda3std3__45__cpo5beginE,@object
	.size		_ZN39_INTERNAL_8882e2c3_4_k_cu_a59c7b35_31454cuda3std3__45__cpo5beginE,(_ZN39_INTERNAL_8882e2c3_4_k_cu_a59c7b35_31454cuda3std3__441_GLOBAL__N__8882e2c3_4_k_cu_a59c7b35_31456ignoreE - _ZN39_INTERNAL_8882e2c3_4_k_cu_a59c7b35_31454cuda3std3__45__cpo5beginE)
_ZN39_INTERNAL_8882e2c3_4_k_cu_a59c7b35_31454cuda3std3__45__cpo5beginE:
	.zero		1
	.type		_ZN39_INTERNAL_8882e2c3_4_k_cu_a59c7b35_31454cuda3std3__441_GLOBAL__N__8882e2c3_4_k_cu_a59c7b35_31456ignoreE,@object
	.size		_ZN39_INTERNAL_8882e2c3_4_k_cu_a59c7b35_31454cuda3std3__441_GLOBAL__N__8882e2c3_4_k_cu_a59c7b35_31456ignoreE,(_ZN39_INTERNAL_8882e2c3_4_k_cu_a59c7b35_31454cute7productE - _ZN39_INTERNAL_8882e2c3_4_k_cu_a59c7b35_31454cuda3std3__441_GLOBAL__N__8882e2c3_4_k_cu_a59c7b35_31456ignoreE)
_ZN39_INTERNAL_8882e2c3_4_k_cu_a59c7b35_31454cuda3std3__441_GLOBAL__N__8882e2c3_4_k_cu_a59c7b35_31456ignoreE:
	.zero		1
	.type		_ZN39_INTERNAL_8882e2c3_4_k_cu_a59c7b35_31454cute7productE,@object
	.size		_ZN39_INTERNAL_8882e2c3_4_k_cu_a59c7b35_31454cute7productE,(_ZN39_INTERNAL_8882e2c3_4_k_cu_a59c7b35_31454cuda3std3__45__cpo3endE - _ZN39_INTERNAL_8882e2c3_4_k_cu_a59c7b35_31454cute7productE)
_ZN39_INTERNAL_8882e2c3_4_k_cu_a59c7b35_31454cute7productE:
	.zero		1
	.type		_ZN39_INTERNAL_8882e2c3_4_k_cu_a59c7b35_31454cuda3std3__45__cpo3endE,@object
	.size		_ZN39_INTERNAL_8882e2c3_4_k_cu_a59c7b35_31454cuda3std3__45__cpo3endE,(_ZN39_INTERNAL_8882e2c3_4_k_cu_a59c7b35_31454cuda3std3__419piecewise_constructE - _ZN39_INTERNAL_8882e2c3_4_k_cu_a59c7b35_31454cuda3std3__45__cpo3endE)
_ZN39_INTERNAL_8882e2c3_4_k_cu_a59c7b35_31454cuda3std3__45__cpo3endE:
	.zero		1
	.type		_ZN39_INTERNAL_8882e2c3_4_k_cu_a59c7b35_31454cuda3std3__419piecewise_constructE,@object
	.size		_ZN39_INTERNAL_8882e2c3_4_k_cu_a59c7b35_31454cuda3std3__419piecewise_constructE,(_ZN39_INTERNAL_8882e2c3_4_k_cu_a59c7b35_31454cuda3std3__45__cpo4cendE - _ZN39_INTERNAL_8882e2c3_4_k_cu_a59c7b35_31454cuda3std3__419piecewise_constructE)
_ZN39_INTERNAL_8882e2c3_4_k_cu_a59c7b35_31454cuda3std3__419piecewise_constructE:
	.zero		1
	.type		_ZN39_INTERNAL_8882e2c3_4_k_cu_a59c7b35_31454cuda3std3__45__cpo4cendE,@object
	.size		_ZN39_INTERNAL_8882e2c3_4_k_cu_a59c7b35_31454cuda3std3__45__cpo4cendE,(_ZN39_INTERNAL_8882e2c3_4_k_cu_a59c7b35_31454cuda3std6ranges3__45__cpo4swapE - _ZN39_INTERNAL_8882e2c3_4_k_cu_a59c7b35_31454cuda3std3__45__cpo4cendE)
_ZN39_INTERNAL_8882e2c3_4_k_cu_a59c7b35_31454cuda3std3__45__cpo4cendE:
	.zero		1
	.type		_ZN39_INTERNAL_8882e2c3_4_k_cu_a59c7b35_31454cuda3std6ranges3__45__cpo4swapE,@object
	.size		_ZN39_INTERNAL_8882e2c3_4_k_cu_a59c7b35_31454cuda3std6ranges3__45__cpo4swapE,(.L_10 - _ZN39_INTERNAL_8882e2c3_4_k_cu_a59c7b35_31454cuda3std6ranges3__45__cpo4swapE)
_ZN39_INTERNAL_8882e2c3_4_k_cu_a59c7b35_31454cuda3std6ranges3__45__cpo4swapE:
	.zero		1
.L_10:


//--------------------- .nv.constant0._ZN7cutlass13device_kernelINS_4conv6kernel13ConvUniversalINS1_16ConvProblemShapeILNS1_8OperatorE0ELi3EEENS1_10collective14CollectiveConvINS1_47MainloopSm100TmaUmmaWarpSpecializedImplicitGemmILS5_0ELi8ELi3ELi1ELi2EN4cute5tupleIJNSA_1CILi2EEENSC_ILi1EEESE_EEEEENSB_IJNSC_ILi256EEENSC_ILi128EEENSB_IJNSC_ILi64EEEEEEEEENS_10bfloat16_tESM_NSA_8TiledMMAINSA_8MMA_AtomIJNSA_26SM100_MMA_F16BF16_2x1SM_SSISM_SM_fLi256ELi128ELNSA_4UMMA5MajorE0ELSR_0ELNSQ_7ScaleInE0ELSS_0EEEEEENSA_6LayoutINSB_IJSE_SE_SE_EEENSB_IJNSC_ILi0EEESX_SX_EEEEENSB_IJNSA_10UnderscoreES10_S10_EEEEENS7_6detail27Sm100ImplicitGemmTileTraitsINSA_25SM100_TMA_2SM_LOAD_IM2COLENSA_14ComposedLayoutINSA_7SwizzleILi3ELi4ELi3EEENSA_18smem_ptr_flag_bitsILi16EEENSV_INSB_IJNSC_ILi8EEESJ_EEENSB_IJSJ_SE_EEEEEEEvEENS14_INSA_18SM100_TMA_2SM_LOADES1F_vEEEENS_8epilogue10collective18CollectiveEpilogueINS1K_23Sm100TmaWarpSpecializedILi4ELi2ELi32ELb1ELb0EEEJNSB_IJSI_SI_SK_EEENSB_IJNSV_ISI_SE_EENSV_INSC_ILi32EEESE_EEEEESM_NSB_IJNSB_IJllllEEESE_SX_EEESM_S1V_NS1K_6fusion15FusionCallbacksIS1O_NS1W_17LinearCombinationISM_fSM_fLNS_15FloatRoundStyleE2EEES1P_S1T_JEEENSA_5SM1004TMEM4LOAD26SM100_TMEM_LOAD_32dp32b32xENSA_20SM90_TMA_LOAD_IM2COLENS16_INS17_ILi2ELi4ELi3EEES1A_NSV_INSB_IJS1B_S1R_EEENSB_IJS1R_SE_EEEEEEENSA_39AutoVectorizingCopyWithAssumedAlignmentILi128EEENSA_21SM90_TMA_STORE_IM2COLES2B_S2D_S2D_EEEvvEEEEvNT_6ParamsE --------------------------
	.section	.nv.constant0._ZN7cutlass13device_kernelINS_4conv6kernel13ConvUniversalINS1_16ConvProblemShapeILNS1_8OperatorE0ELi3EEENS1_10collective14CollectiveConvINS1_47MainloopSm100TmaUmmaWarpSpecializedImplicitGemmILS5_0ELi8ELi3ELi1ELi2EN4cute5tupleIJNSA_1CILi2EEENSC_ILi1EEESE_EEEEENSB_IJNSC_ILi256EEENSC_ILi128EEENSB_IJNSC_ILi64EEEEEEEEENS_10bfloat16_tESM_NSA_8TiledMMAINSA_8MMA_AtomIJNSA_26SM100_MMA_F16BF16_2x1SM_SSISM_SM_fLi256ELi128ELNSA_4UMMA5MajorE0ELSR_0ELNSQ_7ScaleInE0ELSS_0EEEEEENSA_6LayoutINSB_IJSE_SE_SE_EEENSB_IJNSC_ILi0EEESX_SX_EEEEENSB_IJNSA_10UnderscoreES10_S10_EEEEENS7_6detail27Sm100ImplicitGemmTileTraitsINSA_25SM100_TMA_2SM_LOAD_IM2COLENSA_14ComposedLayoutINSA_7SwizzleILi3ELi4ELi3EEENSA_18smem_ptr_flag_bitsILi16EEENSV_INSB_IJNSC_ILi8EEESJ_EEENSB_IJSJ_SE_EEEEEEEvEENS14_INSA_18SM100_TMA_2SM_LOADES1F_vEEEENS_8epilogue10collective18CollectiveEpilogueINS1K_23Sm100TmaWarpSpecializedILi4ELi2ELi32ELb1ELb0EEEJNSB_IJSI_SI_SK_EEENSB_IJNSV_ISI_SE_EENSV_INSC_ILi32EEESE_EEEEESM_NSB_IJNSB_IJllllEEESE_SX_EEESM_S1V_NS1K_6fusion15FusionCallbacksIS1O_NS1W_17LinearCombinationISM_fSM_fLNS_15FloatRoundStyleE2EEES1P_S1T_JEEENSA_5SM1004TMEM4LOAD26SM100_TMEM_LOAD_32dp32b32xENSA_20SM90_TMA_LOAD_IM2COLENS16_INS17_ILi2ELi4ELi3EEES1A_NSV_INSB_IJS1B_S1R_EEENSB_IJS1R_SE_EEEEEEENSA_39AutoVectorizingCopyWithAssumedAlignmentILi128EEENSA_21SM90_TMA_STORE_IM2COLES2B_S2D_S2D_EEEvvEEEEvNT_6ParamsE,"a",@progbits
	.sectionflags	@""
	.align	4
.nv.constant0._ZN7cutlass13device_kernelINS_4conv6kernel13ConvUniversalINS1_16ConvProblemShapeILNS1_8OperatorE0ELi3EEENS1_10collective14CollectiveConvINS1_47MainloopSm100TmaUmmaWarpSpecializedImplicitGemmILS5_0ELi8ELi3ELi1ELi2EN4cute5tupleIJNSA_1CILi2EEENSC_ILi1EEESE_EEEEENSB_IJNSC_ILi256EEENSC_ILi128EEENSB_IJNSC_ILi64EEEEEEEEENS_10bfloat16_tESM_NSA_8TiledMMAINSA_8MMA_AtomIJNSA_26SM100_MMA_F16BF16_2x1SM_SSISM_SM_fLi256ELi128ELNSA_4UMMA5MajorE0ELSR_0ELNSQ_7ScaleInE0ELSS_0EEEEEENSA_6LayoutINSB_IJSE_SE_SE_EEENSB_IJNSC_ILi0EEESX_SX_EEEEENSB_IJNSA_10UnderscoreES10_S10_EEEEENS7_6detail27Sm100ImplicitGemmTileTraitsINSA_25SM100_TMA_2SM_LOAD_IM2COLENSA_14ComposedLayoutINSA_7SwizzleILi3ELi4ELi3EEENSA_18smem_ptr_flag_bitsILi16EEENSV_INSB_IJNSC_ILi8EEESJ_EEENSB_IJSJ_SE_EEEEEEEvEENS14_INSA_18SM100_TMA_2SM_LOADES1F_vEEEENS_8epilogue10collective18CollectiveEpilogueINS1K_23Sm100TmaWarpSpecializedILi4ELi2ELi32ELb1ELb0EEEJNSB_IJSI_SI_SK_EEENSB_IJNSV_ISI_SE_EENSV_INSC_ILi32EEESE_EEEEESM_NSB_IJNSB_IJllllEEESE_SX_EEESM_S1V_NS1K_6fusion15FusionCallbacksIS1O_NS1W_17LinearCombinationISM_fSM_fLNS_15FloatRoundStyleE2EEES1P_S1T_JEEENSA_5SM1004TMEM4LOAD26SM100_TMEM_LOAD_32dp32b32xENSA_20SM90_TMA_LOAD_IM2COLENS16_INS17_ILi2ELi4ELi3EEES1A_NSV_INSB_IJS1B_S1R_EEENSB_IJS1R_SE_EEEEEEENSA_39AutoVectorizingCopyWithAssumedAlignmentILi128EEENSA_21SM90_TMA_STORE_IM2COLES2B_S2D_S2D_EEEvvEEEEvNT_6ParamsE:
	.zero		3200


//--------------------- SYMBOLS --------------------------

	.type		.nv.reservedSmem.offset0,@object
	.size		.nv.reservedSmem.offset0,0x4
	.type		.nv.reservedSmem.cap,@object
	.size		.nv.reservedSmem.cap,0x4
	.type		__assertfail,@function
